//
// Generated by NVIDIA NVVM Compiler
//
// Compiler Build ID: CL-36424714
// Cuda compilation tools, release 13.0, V13.0.88
// Based on NVVM 20.0.0
//

.version 9.0
.target sm_100
.address_size 64

	// .globl	_ZN3cub18CUB_300001_SM_10006detail11EmptyKernelIvEEvv
.extern .func  (.param .b32 func_retval0) vprintf
(
	.param .b64 vprintf_param_0,
	.param .b64 vprintf_param_1
)
;
// _ZZN3cub18CUB_300001_SM_10006detail6select23DeviceSelectSweepKernelINS2_10policy_hubIiiiLb0ELNS0_10SelectImplE0EE10Policy1000EN6thrust24THRUST_300001_SM_1000_NS17counting_iteratorIiNS9_11use_defaultESB_SB_EENS9_6detail15normal_iteratorINS9_10device_ptrIiEEEENSE_INSF_ImEEEEPlNS0_13ScanTileStateIiLb1EEENSD_10functional5actorINSN_9compositeIJNSN_16operator_adaptorIN4cuda3std3__48equal_toIvEEEENSO_INSN_8argumentILj0EEEEENSO_INSN_5valueIiEEEEEEEEENS0_8NullTypeEiNS2_19streaming_context_tIlLb1EEELS5_0EEEvT0_T1_T2_T3_T4_T5_T6_T7_iT8_NS1_7vsmem_tEE19static_temp_storage has been demoted
.global .align 1 .b8 _ZN30_INTERNAL_d32925c9_4_k_cu_main4cuda3std3__45__cpo5beginE[1];
.global .align 1 .b8 _ZN30_INTERNAL_d32925c9_4_k_cu_main4cuda3std3__45__cpo3endE[1];
.global .align 1 .b8 _ZN30_INTERNAL_d32925c9_4_k_cu_main4cuda3std3__45__cpo6cbeginE[1];
.global .align 1 .b8 _ZN30_INTERNAL_d32925c9_4_k_cu_main4cuda3std3__45__cpo4cendE[1];
.global .align 1 .b8 _ZN30_INTERNAL_d32925c9_4_k_cu_main4cuda3std3__45__cpo6rbeginE[1];
.global .align 1 .b8 _ZN30_INTERNAL_d32925c9_4_k_cu_main4cuda3std3__45__cpo4rendE[1];
.global .align 1 .b8 _ZN30_INTERNAL_d32925c9_4_k_cu_main4cuda3std3__45__cpo7crbeginE[1];
.global .align 1 .b8 _ZN30_INTERNAL_d32925c9_4_k_cu_main4cuda3std3__45__cpo5crendE[1];
.global .align 1 .b8 _ZN30_INTERNAL_d32925c9_4_k_cu_main4cuda3std3__432_GLOBAL__N__d32925c9_4_k_cu_main6ignoreE[1];
.global .align 1 .b8 _ZN30_INTERNAL_d32925c9_4_k_cu_main4cuda3std3__419piecewise_constructE[1];
.global .align 1 .b8 _ZN30_INTERNAL_d32925c9_4_k_cu_main4cuda3std3__48in_placeE[1];
.global .align 1 .b8 _ZN30_INTERNAL_d32925c9_4_k_cu_main4cuda3std3__420unreachable_sentinelE[1];
.global .align 1 .b8 _ZN30_INTERNAL_d32925c9_4_k_cu_main4cuda3std3__47nulloptE[1];
.global .align 1 .b8 _ZN30_INTERNAL_d32925c9_4_k_cu_main4cuda3std3__48unexpectE[1];
.global .align 1 .b8 _ZN30_INTERNAL_d32925c9_4_k_cu_main4cuda3std6ranges3__45__cpo4swapE[1];
.global .align 1 .b8 _ZN30_INTERNAL_d32925c9_4_k_cu_main4cuda3std6ranges3__45__cpo9iter_moveE[1];
.global .align 1 .b8 _ZN30_INTERNAL_d32925c9_4_k_cu_main4cuda3std6ranges3__45__cpo5beginE[1];
.global .align 1 .b8 _ZN30_INTERNAL_d32925c9_4_k_cu_main4cuda3std6ranges3__45__cpo3endE[1];
.global .align 1 .b8 _ZN30_INTERNAL_d32925c9_4_k_cu_main4cuda3std6ranges3__45__cpo6cbeginE[1];
.global .align 1 .b8 _ZN30_INTERNAL_d32925c9_4_k_cu_main4cuda3std6ranges3__45__cpo4cendE[1];
.global .align 1 .b8 _ZN30_INTERNAL_d32925c9_4_k_cu_main4cuda3std6ranges3__45__cpo7advanceE[1];
.global .align 1 .b8 _ZN30_INTERNAL_d32925c9_4_k_cu_main4cuda3std6ranges3__45__cpo9iter_swapE[1];
.global .align 1 .b8 _ZN30_INTERNAL_d32925c9_4_k_cu_main4cuda3std6ranges3__45__cpo4nextE[1];
.global .align 1 .b8 _ZN30_INTERNAL_d32925c9_4_k_cu_main4cuda3std6ranges3__45__cpo4prevE[1];
.global .align 1 .b8 _ZN30_INTERNAL_d32925c9_4_k_cu_main4cuda3std6ranges3__45__cpo4dataE[1];
.global .align 1 .b8 _ZN30_INTERNAL_d32925c9_4_k_cu_main4cuda3std6ranges3__45__cpo5cdataE[1];
.global .align 1 .b8 _ZN30_INTERNAL_d32925c9_4_k_cu_main4cuda3std6ranges3__45__cpo4sizeE[1];
.global .align 1 .b8 _ZN30_INTERNAL_d32925c9_4_k_cu_main4cuda3std6ranges3__45__cpo5ssizeE[1];
.global .align 1 .b8 _ZN30_INTERNAL_d32925c9_4_k_cu_main4cuda3std6ranges3__45__cpo8distanceE[1];
.global .align 1 .b8 _ZN30_INTERNAL_d32925c9_4_k_cu_main6thrust24THRUST_300001_SM_1000_NS8cuda_cub3parE[1];
.global .align 1 .b8 _ZN30_INTERNAL_d32925c9_4_k_cu_main6thrust24THRUST_300001_SM_1000_NS8cuda_cub10par_nosyncE[1];
.global .align 1 .b8 _ZN30_INTERNAL_d32925c9_4_k_cu_main6thrust24THRUST_300001_SM_1000_NS6system6detail10sequential3seqE[1];
.global .align 1 .b8 _ZN30_INTERNAL_d32925c9_4_k_cu_main6thrust24THRUST_300001_SM_1000_NS12placeholders2_1E[1];
.global .align 1 .b8 _ZN30_INTERNAL_d32925c9_4_k_cu_main6thrust24THRUST_300001_SM_1000_NS12placeholders2_2E[1];
.global .align 1 .b8 _ZN30_INTERNAL_d32925c9_4_k_cu_main6thrust24THRUST_300001_SM_1000_NS12placeholders2_3E[1];
.global .align 1 .b8 _ZN30_INTERNAL_d32925c9_4_k_cu_main6thrust24THRUST_300001_SM_1000_NS12placeholders2_4E[1];
.global .align 1 .b8 _ZN30_INTERNAL_d32925c9_4_k_cu_main6thrust24THRUST_300001_SM_1000_NS12placeholders2_5E[1];
.global .align 1 .b8 _ZN30_INTERNAL_d32925c9_4_k_cu_main6thrust24THRUST_300001_SM_1000_NS12placeholders2_6E[1];
.global .align 1 .b8 _ZN30_INTERNAL_d32925c9_4_k_cu_main6thrust24THRUST_300001_SM_1000_NS12placeholders2_7E[1];
.global .align 1 .b8 _ZN30_INTERNAL_d32925c9_4_k_cu_main6thrust24THRUST_300001_SM_1000_NS12placeholders2_8E[1];
.global .align 1 .b8 _ZN30_INTERNAL_d32925c9_4_k_cu_main6thrust24THRUST_300001_SM_1000_NS12placeholders2_9E[1];
.global .align 1 .b8 _ZN30_INTERNAL_d32925c9_4_k_cu_main6thrust24THRUST_300001_SM_1000_NS12placeholders3_10E[1];
.global .align 1 .b8 _ZN30_INTERNAL_d32925c9_4_k_cu_main6thrust24THRUST_300001_SM_1000_NS3seqE[1];
.global .align 1 .b8 $str$4[22] = {61, 61, 61, 61, 61, 61, 61, 61, 61, 61, 61, 61, 37, 108, 117, 44, 32, 37, 108, 102, 10};

.visible .entry _ZN3cub18CUB_300001_SM_10006detail11EmptyKernelIvEEvv()
{


	ret;

}
	// .globl	_ZN3cub18CUB_300001_SM_10006detail8for_each13static_kernelINS2_12policy_hub_t12policy_500_tEmN6thrust24THRUST_300001_SM_1000_NS8cuda_cub20__uninitialized_fill7functorINS7_10device_ptrIPcEESC_EEEEvT0_T1_
.visible .entry _ZN3cub18CUB_300001_SM_10006detail8for_each13static_kernelINS2_12policy_hub_t12policy_500_tEmN6thrust24THRUST_300001_SM_1000_NS8cuda_cub20__uninitialized_fill7functorINS7_10device_ptrIPcEESC_EEEEvT0_T1_(
	.param .u64 _ZN3cub18CUB_300001_SM_10006detail8for_each13static_kernelINS2_12policy_hub_t12policy_500_tEmN6thrust24THRUST_300001_SM_1000_NS8cuda_cub20__uninitialized_fill7functorINS7_10device_ptrIPcEESC_EEEEvT0_T1__param_0,
	.param .align 8 .b8 _ZN3cub18CUB_300001_SM_10006detail8for_each13static_kernelINS2_12policy_hub_t12policy_500_tEmN6thrust24THRUST_300001_SM_1000_NS8cuda_cub20__uninitialized_fill7functorINS7_10device_ptrIPcEESC_EEEEvT0_T1__param_1[16]
)
.maxntid 256
{
	.reg .pred 	%p<4>;
	.reg .b32 	%r<5>;
	.reg .b64 	%rd<18>;

	ld.param.u64 	%rd6, [_ZN3cub18CUB_300001_SM_10006detail8for_each13static_kernelINS2_12policy_hub_t12policy_500_tEmN6thrust24THRUST_300001_SM_1000_NS8cuda_cub20__uninitialized_fill7functorINS7_10device_ptrIPcEESC_EEEEvT0_T1__param_1+8];
	ld.param.u64 	%rd5, [_ZN3cub18CUB_300001_SM_10006detail8for_each13static_kernelINS2_12policy_hub_t12policy_500_tEmN6thrust24THRUST_300001_SM_1000_NS8cuda_cub20__uninitialized_fill7functorINS7_10device_ptrIPcEESC_EEEEvT0_T1__param_1];
	ld.param.u64 	%rd7, [_ZN3cub18CUB_300001_SM_10006detail8for_each13static_kernelINS2_12policy_hub_t12policy_500_tEmN6thrust24THRUST_300001_SM_1000_NS8cuda_cub20__uninitialized_fill7functorINS7_10device_ptrIPcEESC_EEEEvT0_T1__param_0];
	mov.u32 	%r2, %ctaid.x;
	mul.wide.u32 	%rd1, %r2, 512;
	sub.s64 	%rd2, %rd7, %rd1;
	setp.lt.u64 	%p1, %rd2, 512;
	@%p1 bra 	$L__BB1_2;
	mov.u32 	%r4, %tid.x;
	cvta.to.global.u64 	%rd13, %rd5;
	cvt.u64.u32 	%rd14, %r4;
	add.s64 	%rd15, %rd1, %rd14;
	shl.b64 	%rd16, %rd15, 3;
	add.s64 	%rd17, %rd13, %rd16;
	st.global.u64 	[%rd17], %rd6;
	st.global.u64 	[%rd17+2048], %rd6;
	bra.uni 	$L__BB1_6;
$L__BB1_2:
	cvta.to.global.u64 	%rd8, %rd5;
	mov.u32 	%r1, %tid.x;
	cvt.u64.u32 	%rd9, %r1;
	setp.le.u64 	%p2, %rd2, %rd9;
	add.s64 	%rd10, %rd1, %rd9;
	shl.b64 	%rd11, %rd10, 3;
	add.s64 	%rd4, %rd8, %rd11;
	@%p2 bra 	$L__BB1_4;
	st.global.u64 	[%rd4], %rd6;
$L__BB1_4:
	add.s32 	%r3, %r1, 256;
	cvt.u64.u32 	%rd12, %r3;
	setp.le.u64 	%p3, %rd2, %rd12;
	@%p3 bra 	$L__BB1_6;
	st.global.u64 	[%rd4+2048], %rd6;
$L__BB1_6:
	ret;

}
	// .globl	_ZN3cub18CUB_300001_SM_10006detail8for_each13static_kernelINS2_12policy_hub_t12policy_500_tEmN6thrust24THRUST_300001_SM_1000_NS8cuda_cub20__uninitialized_fill7functorINS7_10device_ptrIiEEiEEEEvT0_T1_
.visible .entry _ZN3cub18CUB_300001_SM_10006detail8for_each13static_kernelINS2_12policy_hub_t12policy_500_tEmN6thrust24THRUST_300001_SM_1000_NS8cuda_cub20__uninitialized_fill7functorINS7_10device_ptrIiEEiEEEEvT0_T1_(
	.param .u64 _ZN3cub18CUB_300001_SM_10006detail8for_each13static_kernelINS2_12policy_hub_t12policy_500_tEmN6thrust24THRUST_300001_SM_1000_NS8cuda_cub20__uninitialized_fill7functorINS7_10device_ptrIiEEiEEEEvT0_T1__param_0,
	.param .align 8 .b8 _ZN3cub18CUB_300001_SM_10006detail8for_each13static_kernelINS2_12policy_hub_t12policy_500_tEmN6thrust24THRUST_300001_SM_1000_NS8cuda_cub20__uninitialized_fill7functorINS7_10device_ptrIiEEiEEEEvT0_T1__param_1[16]
)
.maxntid 256
{
	.reg .pred 	%p<4>;
	.reg .b16 	%rs<5>;
	.reg .b32 	%r<12>;
	.reg .b64 	%rd<16>;

	ld.param.u32 	%r3, [_ZN3cub18CUB_300001_SM_10006detail8for_each13static_kernelINS2_12policy_hub_t12policy_500_tEmN6thrust24THRUST_300001_SM_1000_NS8cuda_cub20__uninitialized_fill7functorINS7_10device_ptrIiEEiEEEEvT0_T1__param_1+8];
	ld.param.u64 	%rd4, [_ZN3cub18CUB_300001_SM_10006detail8for_each13static_kernelINS2_12policy_hub_t12policy_500_tEmN6thrust24THRUST_300001_SM_1000_NS8cuda_cub20__uninitialized_fill7functorINS7_10device_ptrIiEEiEEEEvT0_T1__param_1];
	ld.param.u64 	%rd5, [_ZN3cub18CUB_300001_SM_10006detail8for_each13static_kernelINS2_12policy_hub_t12policy_500_tEmN6thrust24THRUST_300001_SM_1000_NS8cuda_cub20__uninitialized_fill7functorINS7_10device_ptrIiEEiEEEEvT0_T1__param_0];
	mov.u32 	%r9, %ctaid.x;
	mul.wide.u32 	%rd1, %r9, 512;
	sub.s64 	%rd2, %rd5, %rd1;
	setp.lt.u64 	%p1, %rd2, 512;
	@%p1 bra 	$L__BB2_2;
	mov.u32 	%r11, %tid.x;
	cvta.to.global.u64 	%rd11, %rd4;
	cvt.u64.u32 	%rd12, %r11;
	add.s64 	%rd13, %rd1, %rd12;
	shl.b64 	%rd14, %rd13, 2;
	add.s64 	%rd15, %rd11, %rd14;
	st.global.u32 	[%rd15], %r3;
	st.global.u32 	[%rd15+1024], %r3;
	bra.uni 	$L__BB2_6;
$L__BB2_2:
	cvta.to.global.u64 	%rd6, %rd4;
	mov.u32 	%r2, %tid.x;
	cvt.u64.u32 	%rd7, %r2;
	setp.le.u64 	%p2, %rd2, %rd7;
	add.s64 	%rd8, %rd1, %rd7;
	shl.b64 	%rd9, %rd8, 2;
	add.s64 	%rd3, %rd6, %rd9;
	@%p2 bra 	$L__BB2_4;
	st.global.u32 	[%rd3], %r3;
$L__BB2_4:
	add.s32 	%r10, %r2, 256;
	cvt.u64.u32 	%rd10, %r10;
	setp.le.u64 	%p3, %rd2, %rd10;
	@%p3 bra 	$L__BB2_6;
	st.global.u32 	[%rd3+1024], %r3;
$L__BB2_6:
	ret;

}
	// .globl	_ZN3cub18CUB_300001_SM_10006detail8for_each13static_kernelINS2_12policy_hub_t12policy_500_tEmN6thrust24THRUST_300001_SM_1000_NS8cuda_cub20__uninitialized_fill7functorINS7_10device_ptrImEEmEEEEvT0_T1_
.visible .entry _ZN3cub18CUB_300001_SM_10006detail8for_each13static_kernelINS2_12policy_hub_t12policy_500_tEmN6thrust24THRUST_300001_SM_1000_NS8cuda_cub20__uninitialized_fill7functorINS7_10device_ptrImEEmEEEEvT0_T1_(
	.param .u64 _ZN3cub18CUB_300001_SM_10006detail8for_each13static_kernelINS2_12policy_hub_t12policy_500_tEmN6thrust24THRUST_300001_SM_1000_NS8cuda_cub20__uninitialized_fill7functorINS7_10device_ptrImEEmEEEEvT0_T1__param_0,
	.param .align 8 .b8 _ZN3cub18CUB_300001_SM_10006detail8for_each13static_kernelINS2_12policy_hub_t12policy_500_tEmN6thrust24THRUST_300001_SM_1000_NS8cuda_cub20__uninitialized_fill7functorINS7_10device_ptrImEEmEEEEvT0_T1__param_1[16]
)
.maxntid 256
{
	.reg .pred 	%p<4>;
	.reg .b32 	%r<5>;
	.reg .b64 	%rd<18>;

	ld.param.u64 	%rd6, [_ZN3cub18CUB_300001_SM_10006detail8for_each13static_kernelINS2_12policy_hub_t12policy_500_tEmN6thrust24THRUST_300001_SM_1000_NS8cuda_cub20__uninitialized_fill7functorINS7_10device_ptrImEEmEEEEvT0_T1__param_1+8];
	ld.param.u64 	%rd5, [_ZN3cub18CUB_300001_SM_10006detail8for_each13static_kernelINS2_12policy_hub_t12policy_500_tEmN6thrust24THRUST_300001_SM_1000_NS8cuda_cub20__uninitialized_fill7functorINS7_10device_ptrImEEmEEEEvT0_T1__param_1];
	ld.param.u64 	%rd7, [_ZN3cub18CUB_300001_SM_10006detail8for_each13static_kernelINS2_12policy_hub_t12policy_500_tEmN6thrust24THRUST_300001_SM_1000_NS8cuda_cub20__uninitialized_fill7functorINS7_10device_ptrImEEmEEEEvT0_T1__param_0];
	mov.u32 	%r2, %ctaid.x;
	mul.wide.u32 	%rd1, %r2, 512;
	sub.s64 	%rd2, %rd7, %rd1;
	setp.lt.u64 	%p1, %rd2, 512;
	@%p1 bra 	$L__BB3_2;
	mov.u32 	%r4, %tid.x;
	cvta.to.global.u64 	%rd13, %rd5;
	cvt.u64.u32 	%rd14, %r4;
	add.s64 	%rd15, %rd1, %rd14;
	shl.b64 	%rd16, %rd15, 3;
	add.s64 	%rd17, %rd13, %rd16;
	st.global.u64 	[%rd17], %rd6;
	st.global.u64 	[%rd17+2048], %rd6;
	bra.uni 	$L__BB3_6;
$L__BB3_2:
	cvta.to.global.u64 	%rd8, %rd5;
	mov.u32 	%r1, %tid.x;
	cvt.u64.u32 	%rd9, %r1;
	setp.le.u64 	%p2, %rd2, %rd9;
	add.s64 	%rd10, %rd1, %rd9;
	shl.b64 	%rd11, %rd10, 3;
	add.s64 	%rd4, %rd8, %rd11;
	@%p2 bra 	$L__BB3_4;
	st.global.u64 	[%rd4], %rd6;
$L__BB3_4:
	add.s32 	%r3, %r1, 256;
	cvt.u64.u32 	%rd12, %r3;
	setp.le.u64 	%p3, %rd2, %rd12;
	@%p3 bra 	$L__BB3_6;
	st.global.u64 	[%rd4+2048], %rd6;
$L__BB3_6:
	ret;

}
	// .globl	_ZN3cub18CUB_300001_SM_10006detail8for_each13static_kernelINS2_12policy_hub_t12policy_500_tElNS2_12op_wrapper_tIl14is_equal_countN6thrust24THRUST_300001_SM_1000_NS17counting_iteratorIiNS9_11use_defaultESB_SB_EEEEEEvT0_T1_
.visible .entry _ZN3cub18CUB_300001_SM_10006detail8for_each13static_kernelINS2_12policy_hub_t12policy_500_tElNS2_12op_wrapper_tIl14is_equal_countN6thrust24THRUST_300001_SM_1000_NS17counting_iteratorIiNS9_11use_defaultESB_SB_EEEEEEvT0_T1_(
	.param .u64 _ZN3cub18CUB_300001_SM_10006detail8for_each13static_kernelINS2_12policy_hub_t12policy_500_tElNS2_12op_wrapper_tIl14is_equal_countN6thrust24THRUST_300001_SM_1000_NS17counting_iteratorIiNS9_11use_defaultESB_SB_EEEEEEvT0_T1__param_0,
	.param .align 8 .b8 _ZN3cub18CUB_300001_SM_10006detail8for_each13static_kernelINS2_12policy_hub_t12policy_500_tElNS2_12op_wrapper_tIl14is_equal_countN6thrust24THRUST_300001_SM_1000_NS17counting_iteratorIiNS9_11use_defaultESB_SB_EEEEEEvT0_T1__param_1[24]
)
.maxntid 256
{
	.reg .pred 	%p<8>;
	.reg .b32 	%r<25>;
	.reg .b64 	%rd<24>;

	ld.param.u64 	%rd9, [_ZN3cub18CUB_300001_SM_10006detail8for_each13static_kernelINS2_12policy_hub_t12policy_500_tElNS2_12op_wrapper_tIl14is_equal_countN6thrust24THRUST_300001_SM_1000_NS17counting_iteratorIiNS9_11use_defaultESB_SB_EEEEEEvT0_T1__param_1+16];
	ld.param.u64 	%rd8, [_ZN3cub18CUB_300001_SM_10006detail8for_each13static_kernelINS2_12policy_hub_t12policy_500_tElNS2_12op_wrapper_tIl14is_equal_countN6thrust24THRUST_300001_SM_1000_NS17counting_iteratorIiNS9_11use_defaultESB_SB_EEEEEEvT0_T1__param_1+8];
	ld.param.u32 	%r6, [_ZN3cub18CUB_300001_SM_10006detail8for_each13static_kernelINS2_12policy_hub_t12policy_500_tElNS2_12op_wrapper_tIl14is_equal_countN6thrust24THRUST_300001_SM_1000_NS17counting_iteratorIiNS9_11use_defaultESB_SB_EEEEEEvT0_T1__param_1];
	ld.param.u64 	%rd10, [_ZN3cub18CUB_300001_SM_10006detail8for_each13static_kernelINS2_12policy_hub_t12policy_500_tElNS2_12op_wrapper_tIl14is_equal_countN6thrust24THRUST_300001_SM_1000_NS17counting_iteratorIiNS9_11use_defaultESB_SB_EEEEEEvT0_T1__param_0];
	mov.u32 	%r7, %ctaid.x;
	mul.wide.u32 	%rd1, %r7, 512;
	sub.s64 	%rd2, %rd10, %rd1;
	setp.lt.s64 	%p1, %rd2, 512;
	@%p1 bra 	$L__BB4_5;
	cvta.to.global.u64 	%rd21, %rd8;
	cvta.to.global.u64 	%rd22, %rd9;
	mov.u32 	%r15, %tid.x;
	cvt.u32.u64 	%r16, %rd1;
	add.s32 	%r17, %r15, %r16;
	add.s32 	%r18, %r17, %r6;
	mul.wide.s32 	%rd23, %r18, 4;
	add.s64 	%rd3, %rd21, %rd23;
	ld.global.u32 	%r19, [%rd3];
	ld.global.u32 	%r20, [%rd3+4];
	setp.eq.s32 	%p6, %r19, %r20;
	add.s64 	%rd4, %rd22, %rd23;
	@%p6 bra 	$L__BB4_3;
	mov.b32 	%r21, 1;
	st.global.u32 	[%rd4], %r21;
$L__BB4_3:
	ld.global.u32 	%r22, [%rd3+1024];
	ld.global.u32 	%r23, [%rd3+1028];
	setp.eq.s32 	%p7, %r22, %r23;
	@%p7 bra 	$L__BB4_11;
	mov.b32 	%r24, 1;
	st.global.u32 	[%rd4+1024], %r24;
	bra.uni 	$L__BB4_11;
$L__BB4_5:
	cvta.to.global.u64 	%rd5, %rd8;
	cvta.to.global.u64 	%rd6, %rd9;
	mov.u32 	%r1, %tid.x;
	cvt.s64.s32 	%rd7, %rd2;
	cvt.u32.u64 	%r8, %rd1;
	add.s32 	%r2, %r6, %r8;
	cvt.u64.u32 	%rd11, %r1;
	setp.le.s64 	%p2, %rd7, %rd11;
	@%p2 bra 	$L__BB4_8;
	add.s32 	%r3, %r2, %r1;
	mul.wide.s32 	%rd12, %r3, 4;
	add.s64 	%rd13, %rd5, %rd12;
	ld.global.u32 	%r9, [%rd13];
	ld.global.u32 	%r10, [%rd13+4];
	setp.eq.s32 	%p3, %r9, %r10;
	@%p3 bra 	$L__BB4_8;
	add.s64 	%rd15, %rd6, %rd12;
	mov.b32 	%r11, 1;
	st.global.u32 	[%rd15], %r11;
$L__BB4_8:
	add.s32 	%r4, %r1, 256;
	cvt.u64.u32 	%rd16, %r4;
	setp.le.s64 	%p4, %rd7, %rd16;
	@%p4 bra 	$L__BB4_11;
	add.s32 	%r5, %r2, %r4;
	mul.wide.s32 	%rd17, %r5, 4;
	add.s64 	%rd18, %rd5, %rd17;
	ld.global.u32 	%r12, [%rd18];
	ld.global.u32 	%r13, [%rd18+4];
	setp.eq.s32 	%p5, %r12, %r13;
	@%p5 bra 	$L__BB4_11;
	add.s64 	%rd20, %rd6, %rd17;
	mov.b32 	%r14, 1;
	st.global.u32 	[%rd20], %r14;
$L__BB4_11:
	ret;

}
	// .globl	_ZN3cub18CUB_300001_SM_10006detail8for_each13static_kernelINS2_12policy_hub_t12policy_500_tElN6thrust24THRUST_300001_SM_1000_NS8cuda_cub20__uninitialized_copy7functorINS7_6detail15normal_iteratorINS7_10device_ptrImEEEENS7_7pointerImNS8_3tagENS7_11use_defaultESI_EEEEEEvT0_T1_
.visible .entry _ZN3cub18CUB_300001_SM_10006detail8for_each13static_kernelINS2_12policy_hub_t12policy_500_tElN6thrust24THRUST_300001_SM_1000_NS8cuda_cub20__uninitialized_copy7functorINS7_6detail15normal_iteratorINS7_10device_ptrImEEEENS7_7pointerImNS8_3tagENS7_11use_defaultESI_EEEEEEvT0_T1_(
	.param .u64 _ZN3cub18CUB_300001_SM_10006detail8for_each13static_kernelINS2_12policy_hub_t12policy_500_tElN6thrust24THRUST_300001_SM_1000_NS8cuda_cub20__uninitialized_copy7functorINS7_6detail15normal_iteratorINS7_10device_ptrImEEEENS7_7pointerImNS8_3tagENS7_11use_defaultESI_EEEEEEvT0_T1__param_0,
	.param .align 8 .b8 _ZN3cub18CUB_300001_SM_10006detail8for_each13static_kernelINS2_12policy_hub_t12policy_500_tElN6thrust24THRUST_300001_SM_1000_NS8cuda_cub20__uninitialized_copy7functorINS7_6detail15normal_iteratorINS7_10device_ptrImEEEENS7_7pointerImNS8_3tagENS7_11use_defaultESI_EEEEEEvT0_T1__param_1[16]
)
.maxntid 256
{
	.reg .pred 	%p<4>;
	.reg .b32 	%r<6>;
	.reg .b64 	%rd<30>;

	ld.param.u64 	%rd8, [_ZN3cub18CUB_300001_SM_10006detail8for_each13static_kernelINS2_12policy_hub_t12policy_500_tElN6thrust24THRUST_300001_SM_1000_NS8cuda_cub20__uninitialized_copy7functorINS7_6detail15normal_iteratorINS7_10device_ptrImEEEENS7_7pointerImNS8_3tagENS7_11use_defaultESI_EEEEEEvT0_T1__param_1+8];
	ld.param.u64 	%rd7, [_ZN3cub18CUB_300001_SM_10006detail8for_each13static_kernelINS2_12policy_hub_t12policy_500_tElN6thrust24THRUST_300001_SM_1000_NS8cuda_cub20__uninitialized_copy7functorINS7_6detail15normal_iteratorINS7_10device_ptrImEEEENS7_7pointerImNS8_3tagENS7_11use_defaultESI_EEEEEEvT0_T1__param_1];
	ld.param.u64 	%rd9, [_ZN3cub18CUB_300001_SM_10006detail8for_each13static_kernelINS2_12policy_hub_t12policy_500_tElN6thrust24THRUST_300001_SM_1000_NS8cuda_cub20__uninitialized_copy7functorINS7_6detail15normal_iteratorINS7_10device_ptrImEEEENS7_7pointerImNS8_3tagENS7_11use_defaultESI_EEEEEEvT0_T1__param_0];
	mov.u32 	%r1, %ctaid.x;
	mul.wide.u32 	%rd1, %r1, 512;
	sub.s64 	%rd2, %rd9, %rd1;
	setp.lt.s64 	%p1, %rd2, 512;
	@%p1 bra 	$L__BB5_2;
	mov.u32 	%r5, %tid.x;
	cvta.to.global.u64 	%rd21, %rd8;
	cvta.to.global.u64 	%rd22, %rd7;
	cvt.u64.u32 	%rd23, %r5;
	add.s64 	%rd24, %rd1, %rd23;
	shl.b64 	%rd25, %rd24, 3;
	add.s64 	%rd26, %rd22, %rd25;
	add.s64 	%rd27, %rd21, %rd25;
	ld.global.u64 	%rd28, [%rd26];
	st.global.u64 	[%rd27], %rd28;
	ld.global.u64 	%rd29, [%rd26+2048];
	st.global.u64 	[%rd27+2048], %rd29;
	bra.uni 	$L__BB5_6;
$L__BB5_2:
	cvta.to.global.u64 	%rd3, %rd7;
	cvta.to.global.u64 	%rd4, %rd8;
	mov.u32 	%r2, %tid.x;
	cvt.s64.s32 	%rd5, %rd2;
	cvt.u64.u32 	%rd6, %r2;
	setp.le.s64 	%p2, %rd5, %rd6;
	@%p2 bra 	$L__BB5_4;
	add.s64 	%rd10, %rd1, %rd6;
	shl.b64 	%rd11, %rd10, 3;
	add.s64 	%rd12, %rd3, %rd11;
	add.s64 	%rd13, %rd4, %rd11;
	ld.global.u64 	%rd14, [%rd12];
	st.global.u64 	[%rd13], %rd14;
$L__BB5_4:
	cvt.u32.u64 	%r3, %rd6;
	add.s32 	%r4, %r3, 256;
	cvt.u64.u32 	%rd15, %r4;
	setp.le.s64 	%p3, %rd5, %rd15;
	@%p3 bra 	$L__BB5_6;
	add.s64 	%rd16, %rd1, %rd6;
	shl.b64 	%rd17, %rd16, 3;
	add.s64 	%rd18, %rd3, %rd17;
	add.s64 	%rd19, %rd4, %rd17;
	ld.global.u64 	%rd20, [%rd18+2048];
	st.global.u64 	[%rd19+2048], %rd20;
$L__BB5_6:
	ret;

}
	// .globl	_ZN3cub18CUB_300001_SM_10006detail8for_each13static_kernelINS2_12policy_hub_t12policy_500_tElNS2_12op_wrapper_tIl12check_streamN6thrust24THRUST_300001_SM_1000_NS17counting_iteratorIiNS9_11use_defaultESB_SB_EEEEEEvT0_T1_
.visible .entry _ZN3cub18CUB_300001_SM_10006detail8for_each13static_kernelINS2_12policy_hub_t12policy_500_tElNS2_12op_wrapper_tIl12check_streamN6thrust24THRUST_300001_SM_1000_NS17counting_iteratorIiNS9_11use_defaultESB_SB_EEEEEEvT0_T1_(
	.param .u64 _ZN3cub18CUB_300001_SM_10006detail8for_each13static_kernelINS2_12policy_hub_t12policy_500_tElNS2_12op_wrapper_tIl12check_streamN6thrust24THRUST_300001_SM_1000_NS17counting_iteratorIiNS9_11use_defaultESB_SB_EEEEEEvT0_T1__param_0,
	.param .align 8 .b8 _ZN3cub18CUB_300001_SM_10006detail8for_each13static_kernelINS2_12policy_hub_t12policy_500_tElNS2_12op_wrapper_tIl12check_streamN6thrust24THRUST_300001_SM_1000_NS17counting_iteratorIiNS9_11use_defaultESB_SB_EEEEEEvT0_T1__param_1[56]
)
.maxntid 256
{
	.local .align 16 .b8 	__local_depot6[128];
	.reg .b64 	%SP;
	.reg .b64 	%SPL;
	.reg .pred 	%p<556>;
	.reg .b16 	%rs<537>;
	.reg .b32 	%r<1110>;
	.reg .b64 	%rd<544>;
	.reg .b64 	%fd<481>;

	mov.u64 	%SPL, __local_depot6;
	cvta.local.u64 	%SP, %SPL;
	ld.param.u64 	%rd150, [_ZN3cub18CUB_300001_SM_10006detail8for_each13static_kernelINS2_12policy_hub_t12policy_500_tElNS2_12op_wrapper_tIl12check_streamN6thrust24THRUST_300001_SM_1000_NS17counting_iteratorIiNS9_11use_defaultESB_SB_EEEEEEvT0_T1__param_1+48];
	ld.param.u64 	%rd149, [_ZN3cub18CUB_300001_SM_10006detail8for_each13static_kernelINS2_12policy_hub_t12policy_500_tElNS2_12op_wrapper_tIl12check_streamN6thrust24THRUST_300001_SM_1000_NS17counting_iteratorIiNS9_11use_defaultESB_SB_EEEEEEvT0_T1__param_1+40];
	ld.param.u64 	%rd148, [_ZN3cub18CUB_300001_SM_10006detail8for_each13static_kernelINS2_12policy_hub_t12policy_500_tElNS2_12op_wrapper_tIl12check_streamN6thrust24THRUST_300001_SM_1000_NS17counting_iteratorIiNS9_11use_defaultESB_SB_EEEEEEvT0_T1__param_1+32];
	ld.param.u64 	%rd147, [_ZN3cub18CUB_300001_SM_10006detail8for_each13static_kernelINS2_12policy_hub_t12policy_500_tElNS2_12op_wrapper_tIl12check_streamN6thrust24THRUST_300001_SM_1000_NS17counting_iteratorIiNS9_11use_defaultESB_SB_EEEEEEvT0_T1__param_1+24];
	ld.param.u64 	%rd146, [_ZN3cub18CUB_300001_SM_10006detail8for_each13static_kernelINS2_12policy_hub_t12policy_500_tElNS2_12op_wrapper_tIl12check_streamN6thrust24THRUST_300001_SM_1000_NS17counting_iteratorIiNS9_11use_defaultESB_SB_EEEEEEvT0_T1__param_1+16];
	ld.param.u64 	%rd145, [_ZN3cub18CUB_300001_SM_10006detail8for_each13static_kernelINS2_12policy_hub_t12policy_500_tElNS2_12op_wrapper_tIl12check_streamN6thrust24THRUST_300001_SM_1000_NS17counting_iteratorIiNS9_11use_defaultESB_SB_EEEEEEvT0_T1__param_1+8];
	ld.param.u32 	%r444, [_ZN3cub18CUB_300001_SM_10006detail8for_each13static_kernelINS2_12policy_hub_t12policy_500_tElNS2_12op_wrapper_tIl12check_streamN6thrust24THRUST_300001_SM_1000_NS17counting_iteratorIiNS9_11use_defaultESB_SB_EEEEEEvT0_T1__param_1];
	ld.param.u64 	%rd151, [_ZN3cub18CUB_300001_SM_10006detail8for_each13static_kernelINS2_12policy_hub_t12policy_500_tElNS2_12op_wrapper_tIl12check_streamN6thrust24THRUST_300001_SM_1000_NS17counting_iteratorIiNS9_11use_defaultESB_SB_EEEEEEvT0_T1__param_0];
	add.u64 	%rd1, %SPL, 0;
	add.u64 	%rd2, %SPL, 20;
	add.u64 	%rd3, %SPL, 40;
	add.u64 	%rd4, %SPL, 60;
	add.u64 	%rd5, %SPL, 80;
	add.u64 	%rd6, %SPL, 0;
	add.u64 	%rd7, %SPL, 20;
	add.u64 	%rd8, %SPL, 40;
	add.u64 	%rd9, %SPL, 60;
	add.u64 	%rd10, %SPL, 80;
	add.u64 	%rd11, %SPL, 112;
	mov.u32 	%r445, %ctaid.x;
	mul.wide.u32 	%rd12, %r445, 512;
	sub.s64 	%rd13, %rd151, %rd12;
	setp.lt.s64 	%p1, %rd13, 512;
	@%p1 bra 	$L__BB6_204;
	cvta.to.global.u64 	%rd352, %rd146;
	cvta.to.global.u64 	%rd15, %rd147;
	cvta.to.global.u64 	%rd16, %rd148;
	cvta.to.global.u64 	%rd17, %rd149;
	cvta.to.global.u64 	%rd353, %rd150;
	mov.u32 	%r697, %tid.x;
	cvt.u32.u64 	%r698, %rd12;
	add.s32 	%r699, %r697, %r698;
	add.s32 	%r1, %r699, %r444;
	mul.wide.s32 	%rd354, %r1, 8;
	add.s64 	%rd18, %rd352, %rd354;
	ld.global.u64 	%rd19, [%rd18];
	setp.ge.u64 	%p280, %rd19, %rd145;
	add.s64 	%rd20, %rd353, %rd354;
	@%p280 bra 	$L__BB6_410;
	setp.ne.s64 	%p282, %rd19, 0;
	setp.eq.s32 	%p283, %r1, 0;
	or.pred  	%p284, %p283, %p282;
	@%p284 bra 	$L__BB6_3;
	bra.uni 	$L__BB6_102;
$L__BB6_3:
	setp.eq.s32 	%p285, %r1, 0;
	add.s64 	%rd356, %rd19, 1;
	selp.b64 	%rd531, 0, %rd356, %p285;
$L__BB6_4:
	ld.global.u64 	%rd23, [%rd20];
	mov.b16 	%rs269, 123;
	st.u8 	[%rd23], %rs269;
	mov.b16 	%rs270, 34;
	st.u8 	[%rd23+1], %rs270;
	mov.b16 	%rs271, 116;
	st.u8 	[%rd23+2], %rs271;
	mov.b16 	%rs272, 114;
	st.u8 	[%rd23+3], %rs272;
	mov.b16 	%rs273, 105;
	st.u8 	[%rd23+4], %rs273;
	mov.b16 	%rs274, 112;
	st.u8 	[%rd23+5], %rs274;
	st.u8 	[%rd23+6], %rs270;
	mov.b16 	%rs275, 58;
	st.u8 	[%rd23+7], %rs275;
	mov.b16 	%rs276, 32;
	st.u8 	[%rd23+8], %rs276;
	shl.b64 	%rd357, %rd531, 2;
	add.s64 	%rd358, %rd15, %rd357;
	ld.global.u32 	%r956, [%rd358+4];
	setp.lt.s32 	%p286, %r956, 1;
	mov.b32 	%r953, 0;
	@%p286 bra 	$L__BB6_7;
	mov.b32 	%r953, 0;
	mov.u32 	%r951, %r956;
$L__BB6_6:
	add.s32 	%r953, %r953, 1;
	mul.hi.u32 	%r702, %r951, -858993459;
	shr.u32 	%r6, %r702, 3;
	setp.gt.u32 	%p287, %r951, 9;
	mov.u32 	%r951, %r6;
	@%p287 bra 	$L__BB6_6;
$L__BB6_7:
	cvt.u64.u32 	%rd359, %r953;
	add.s64 	%rd360, %rd6, %rd359;
	mov.b16 	%rs277, 0;
	st.local.u8 	[%rd360], %rs277;
	add.s32 	%r957, %r953, -1;
	setp.lt.s32 	%p288, %r956, 10;
	@%p288 bra 	$L__BB6_10;
	mov.u32 	%r955, %r956;
$L__BB6_9:
	mul.hi.u32 	%r703, %r955, -858993459;
	shr.u32 	%r956, %r703, 3;
	mul.lo.s32 	%r704, %r956, 10;
	sub.s32 	%r705, %r955, %r704;
	cvt.u16.u32 	%rs278, %r705;
	add.s16 	%rs279, %rs278, 48;
	cvt.s64.s32 	%rd361, %r957;
	add.s64 	%rd362, %rd6, %rd361;
	st.local.u8 	[%rd362], %rs279;
	add.s32 	%r957, %r957, -1;
	setp.gt.u32 	%p289, %r955, 99;
	mov.u32 	%r955, %r956;
	@%p289 bra 	$L__BB6_9;
$L__BB6_10:
	cvt.u16.u32 	%rs280, %r956;
	add.s16 	%rs281, %rs280, 48;
	cvt.s64.s32 	%rd363, %r957;
	add.s64 	%rd364, %rd6, %rd363;
	st.local.u8 	[%rd364], %rs281;
	setp.eq.s32 	%p290, %r953, 0;
	@%p290 bra 	$L__BB6_18;
	and.b32  	%r15, %r953, 3;
	setp.lt.u32 	%p291, %r953, 4;
	mov.b32 	%r959, 0;
	@%p291 bra 	$L__BB6_14;
	and.b32  	%r959, %r953, -4;
	mov.b32 	%r958, 0;
$L__BB6_13:
	cvt.u64.u32 	%rd365, %r958;
	add.s64 	%rd366, %rd6, %rd365;
	ld.local.u32 	%r708, [%rd366];
	bfe.u32 	%r709, %r708, 0, 8;
	bfe.u32 	%r710, %r708, 8, 8;
	bfe.u32 	%r711, %r708, 16, 8;
	bfe.u32 	%r712, %r708, 24, 8;
	add.s64 	%rd367, %rd23, %rd365;
	st.u8 	[%rd367+9], %r709;
	st.u8 	[%rd367+10], %r710;
	st.u8 	[%rd367+11], %r711;
	st.u8 	[%rd367+12], %r712;
	add.s32 	%r958, %r958, 4;
	setp.ne.s32 	%p292, %r958, %r959;
	@%p292 bra 	$L__BB6_13;
$L__BB6_14:
	setp.eq.s32 	%p293, %r15, 0;
	@%p293 bra 	$L__BB6_18;
	cvt.u64.u32 	%rd368, %r959;
	add.s64 	%rd24, %rd6, %rd368;
	ld.local.u8 	%rs282, [%rd24];
	add.s64 	%rd25, %rd23, %rd368;
	st.u8 	[%rd25+9], %rs282;
	setp.eq.s32 	%p294, %r15, 1;
	@%p294 bra 	$L__BB6_18;
	ld.local.u8 	%rs283, [%rd24+1];
	st.u8 	[%rd25+10], %rs283;
	setp.eq.s32 	%p295, %r15, 2;
	@%p295 bra 	$L__BB6_18;
	ld.local.u8 	%rs284, [%rd24+2];
	st.u8 	[%rd25+11], %rs284;
$L__BB6_18:
	cvt.u64.u32 	%rd369, %r953;
	add.s64 	%rd370, %rd23, %rd369;
	mov.b16 	%rs285, 44;
	st.u8 	[%rd370+9], %rs285;
	mov.b16 	%rs286, 32;
	st.u8 	[%rd370+10], %rs286;
	mov.b16 	%rs287, 34;
	st.u8 	[%rd370+11], %rs287;
	mov.b16 	%rs288, 112;
	st.u8 	[%rd370+12], %rs288;
	mov.b16 	%rs289, 111;
	st.u8 	[%rd370+13], %rs289;
	mov.b16 	%rs290, 105;
	st.u8 	[%rd370+14], %rs290;
	mov.b16 	%rs291, 110;
	st.u8 	[%rd370+15], %rs291;
	mov.b16 	%rs292, 116;
	st.u8 	[%rd370+16], %rs292;
	mov.b16 	%rs293, 115;
	st.u8 	[%rd370+17], %rs293;
	st.u8 	[%rd370+18], %rs287;
	mov.b16 	%rs294, 58;
	st.u8 	[%rd370+19], %rs294;
	st.u8 	[%rd370+20], %rs286;
	mov.b16 	%rs295, 91;
	st.u8 	[%rd370+21], %rs295;
	add.s32 	%r975, %r953, 22;
	ld.global.u64 	%rd371, [%rd18+8];
	setp.ge.u64 	%p296, %rd531, %rd371;
	@%p296 bra 	$L__BB6_60;
$L__BB6_19:
	cvt.s64.s32 	%rd372, %r975;
	add.s64 	%rd27, %rd23, %rd372;
	mov.b16 	%rs296, 91;
	st.u8 	[%rd27], %rs296;
	add.s32 	%r22, %r975, 1;
	shl.b64 	%rd373, %rd531, 3;
	add.s64 	%rd374, %rd16, %rd373;
	ld.global.f64 	%fd435, [%rd374];
	setp.ltu.f64 	%p297, %fd435, 0d3FF0000000000000;
	mov.b32 	%r962, 0;
	@%p297 bra 	$L__BB6_22;
	mov.b32 	%r962, 0;
	mov.f64 	%fd433, %fd435;
$L__BB6_21:
	add.s32 	%r962, %r962, 1;
	div.rn.f64 	%fd433, %fd433, 0d4024000000000000;
	setp.ltu.f64 	%p298, %fd433, 0d3FF0000000000000;
	@%p298 bra 	$L__BB6_22;
	bra.uni 	$L__BB6_21;
$L__BB6_22:
	cvt.rzi.s32.f64 	%r715, %fd435;
	cvt.rn.f64.s32 	%fd321, %r715;
	sub.f64 	%fd322, %fd435, %fd321;
	mul.f64 	%fd2, %fd322, 0d4024000000000000;
	add.s32 	%r964, %r962, 1;
	setp.gt.f64 	%p299, %fd2, 0d0000000000000000;
	setp.lt.u32 	%p300, %r962, 7;
	and.pred  	%p301, %p299, %p300;
	cvt.u64.u32 	%rd375, %r962;
	add.s64 	%rd28, %rd9, %rd375;
	mov.u32 	%r963, %r962;
	@%p301 bra 	$L__BB6_23;
	bra.uni 	$L__BB6_30;
$L__BB6_23:
	cvt.rzi.s32.f64 	%r716, %fd2;
	cvt.u16.u32 	%rs297, %r716;
	add.s16 	%rs298, %rs297, 48;
	st.local.u8 	[%rd28+1], %rs298;
	cvt.rn.f64.s32 	%fd323, %r716;
	sub.f64 	%fd324, %fd2, %fd323;
	mul.f64 	%fd5, %fd324, 0d4024000000000000;
	add.s32 	%r27, %r962, 2;
	setp.leu.f64 	%p302, %fd5, 0d0000000000000000;
	setp.gt.u32 	%p303, %r962, 5;
	or.pred  	%p304, %p302, %p303;
	mov.u32 	%r963, %r964;
	mov.u32 	%r964, %r27;
	@%p304 bra 	$L__BB6_30;
	cvt.rzi.s32.f64 	%r717, %fd5;
	cvt.u16.u32 	%rs299, %r717;
	add.s16 	%rs300, %rs299, 48;
	st.local.u8 	[%rd28+2], %rs300;
	cvt.rn.f64.s32 	%fd325, %r717;
	sub.f64 	%fd326, %fd5, %fd325;
	mul.f64 	%fd6, %fd326, 0d4024000000000000;
	add.s32 	%r964, %r962, 3;
	setp.leu.f64 	%p305, %fd6, 0d0000000000000000;
	setp.gt.u32 	%p306, %r962, 4;
	or.pred  	%p307, %p305, %p306;
	mov.u32 	%r963, %r27;
	@%p307 bra 	$L__BB6_30;
	cvt.rzi.s32.f64 	%r718, %fd6;
	cvt.u16.u32 	%rs301, %r718;
	add.s16 	%rs302, %rs301, 48;
	st.local.u8 	[%rd28+3], %rs302;
	cvt.rn.f64.s32 	%fd327, %r718;
	sub.f64 	%fd328, %fd6, %fd327;
	mul.f64 	%fd7, %fd328, 0d4024000000000000;
	add.s32 	%r29, %r962, 4;
	setp.leu.f64 	%p308, %fd7, 0d0000000000000000;
	setp.gt.u32 	%p309, %r962, 3;
	or.pred  	%p310, %p308, %p309;
	mov.u32 	%r963, %r964;
	mov.u32 	%r964, %r29;
	@%p310 bra 	$L__BB6_30;
	cvt.rzi.s32.f64 	%r719, %fd7;
	cvt.u16.u32 	%rs303, %r719;
	add.s16 	%rs304, %rs303, 48;
	st.local.u8 	[%rd28+4], %rs304;
	cvt.rn.f64.s32 	%fd329, %r719;
	sub.f64 	%fd330, %fd7, %fd329;
	mul.f64 	%fd8, %fd330, 0d4024000000000000;
	add.s32 	%r964, %r962, 5;
	setp.leu.f64 	%p311, %fd8, 0d0000000000000000;
	setp.gt.u32 	%p312, %r962, 2;
	or.pred  	%p313, %p311, %p312;
	mov.u32 	%r963, %r29;
	@%p313 bra 	$L__BB6_30;
	cvt.rzi.s32.f64 	%r720, %fd8;
	cvt.u16.u32 	%rs305, %r720;
	add.s16 	%rs306, %rs305, 48;
	st.local.u8 	[%rd28+5], %rs306;
	cvt.rn.f64.s32 	%fd331, %r720;
	sub.f64 	%fd332, %fd8, %fd331;
	mul.f64 	%fd9, %fd332, 0d4024000000000000;
	add.s32 	%r31, %r962, 6;
	setp.leu.f64 	%p314, %fd9, 0d0000000000000000;
	setp.gt.u32 	%p315, %r962, 1;
	or.pred  	%p316, %p314, %p315;
	mov.u32 	%r963, %r964;
	mov.u32 	%r964, %r31;
	@%p316 bra 	$L__BB6_30;
	cvt.rzi.s32.f64 	%r721, %fd9;
	cvt.u16.u32 	%rs307, %r721;
	add.s16 	%rs308, %rs307, 48;
	st.local.u8 	[%rd28+6], %rs308;
	cvt.rn.f64.s32 	%fd333, %r721;
	sub.f64 	%fd334, %fd9, %fd333;
	mul.f64 	%fd10, %fd334, 0d4024000000000000;
	add.s32 	%r964, %r962, 7;
	setp.leu.f64 	%p317, %fd10, 0d0000000000000000;
	setp.ne.s32 	%p318, %r962, 0;
	or.pred  	%p319, %p317, %p318;
	mov.u32 	%r963, %r31;
	@%p319 bra 	$L__BB6_30;
	cvt.rzi.s32.f64 	%r724, %fd10;
	cvt.u16.u32 	%rs309, %r724;
	add.s16 	%rs310, %rs309, 48;
	st.local.u8 	[%rd28+7], %rs310;
	mov.b32 	%r964, 8;
	mov.b32 	%r963, 7;
$L__BB6_30:
	cvt.u64.u32 	%rd376, %r964;
	add.s64 	%rd377, %rd9, %rd376;
	mov.b16 	%rs311, 0;
	st.local.u8 	[%rd377], %rs311;
	mov.b16 	%rs312, 46;
	st.local.u8 	[%rd28], %rs312;
	setp.ltu.f64 	%p320, %fd435, 0d4024000000000000;
	@%p320 bra 	$L__BB6_32;
$L__BB6_31:
	add.s32 	%r36, %r962, -1;
	cvt.rzi.s32.f64 	%r725, %fd435;
	mul.hi.s32 	%r726, %r725, 1717986919;
	shr.u32 	%r727, %r726, 31;
	shr.u32 	%r728, %r726, 2;
	add.s32 	%r729, %r728, %r727;
	mul.lo.s32 	%r730, %r729, 10;
	sub.s32 	%r731, %r725, %r730;
	cvt.u16.u32 	%rs313, %r731;
	add.s16 	%rs314, %rs313, 48;
	cvt.s64.s32 	%rd378, %r962;
	add.s64 	%rd379, %rd9, %rd378;
	st.local.u8 	[%rd379+-1], %rs314;
	div.rn.f64 	%fd435, %fd435, 0d4024000000000000;
	setp.ge.f64 	%p321, %fd435, 0d4024000000000000;
	mov.u32 	%r962, %r36;
	@%p321 bra 	$L__BB6_31;
$L__BB6_32:
	cvt.rzi.s32.f64 	%r733, %fd435;
	cvt.u16.u32 	%rs315, %r733;
	add.s16 	%rs316, %rs315, 48;
	st.local.u8 	[%rd9], %rs316;
	add.s32 	%r37, %r963, 1;
	and.b32  	%r38, %r37, 3;
	setp.lt.u32 	%p322, %r963, 3;
	mov.b32 	%r967, 0;
	@%p322 bra 	$L__BB6_35;
	and.b32  	%r967, %r37, -4;
	mov.b32 	%r966, 0;
$L__BB6_34:
	cvt.s64.s32 	%rd380, %r966;
	add.s64 	%rd381, %rd9, %rd380;
	ld.local.u32 	%r735, [%rd381];
	bfe.u32 	%r736, %r735, 0, 8;
	bfe.u32 	%r737, %r735, 8, 8;
	bfe.u32 	%r738, %r735, 16, 8;
	bfe.u32 	%r739, %r735, 24, 8;
	add.s64 	%rd382, %rd27, %rd380;
	st.u8 	[%rd382+1], %r736;
	cvt.s64.s32 	%rd383, %r22;
	add.s64 	%rd384, %rd380, %rd383;
	add.s64 	%rd385, %rd23, %rd384;
	st.u8 	[%rd385+1], %r737;
	st.u8 	[%rd385+2], %r738;
	st.u8 	[%rd385+3], %r739;
	add.s32 	%r966, %r966, 4;
	setp.ne.s32 	%p323, %r966, %r967;
	@%p323 bra 	$L__BB6_34;
$L__BB6_35:
	setp.eq.s32 	%p324, %r38, 0;
	@%p324 bra 	$L__BB6_39;
	cvt.s64.s32 	%rd386, %r967;
	add.s64 	%rd29, %rd9, %rd386;
	ld.local.u8 	%rs317, [%rd29];
	add.s64 	%rd30, %rd27, %rd386;
	st.u8 	[%rd30+1], %rs317;
	setp.eq.s32 	%p325, %r38, 1;
	@%p325 bra 	$L__BB6_39;
	ld.local.u8 	%rs318, [%rd29+1];
	st.u8 	[%rd30+2], %rs318;
	setp.eq.s32 	%p326, %r38, 2;
	@%p326 bra 	$L__BB6_39;
	ld.local.u8 	%rs319, [%rd29+2];
	st.u8 	[%rd30+3], %rs319;
$L__BB6_39:
	add.s32 	%r741, %r964, %r22;
	cvt.s64.s32 	%rd387, %r964;
	add.s64 	%rd388, %rd27, %rd387;
	mov.b16 	%rs320, 44;
	st.u8 	[%rd388+1], %rs320;
	add.s64 	%rd31, %rd388, 2;
	mov.b16 	%rs321, 32;
	st.u8 	[%rd388+2], %rs321;
	add.s32 	%r43, %r741, 2;
	shl.b64 	%rd389, %rd531, 3;
	add.s64 	%rd390, %rd17, %rd389;
	ld.global.f64 	%fd438, [%rd390];
	setp.ltu.f64 	%p327, %fd438, 0d3FF0000000000000;
	mov.b32 	%r969, 0;
	@%p327 bra 	$L__BB6_42;
	mov.b32 	%r969, 0;
	mov.f64 	%fd436, %fd438;
$L__BB6_41:
	add.s32 	%r969, %r969, 1;
	div.rn.f64 	%fd436, %fd436, 0d4024000000000000;
	setp.ltu.f64 	%p328, %fd436, 0d3FF0000000000000;
	@%p328 bra 	$L__BB6_42;
	bra.uni 	$L__BB6_41;
$L__BB6_42:
	cvt.rzi.s32.f64 	%r743, %fd438;
	cvt.rn.f64.s32 	%fd335, %r743;
	sub.f64 	%fd336, %fd438, %fd335;
	mul.f64 	%fd15, %fd336, 0d4024000000000000;
	add.s32 	%r971, %r969, 1;
	setp.gt.f64 	%p329, %fd15, 0d0000000000000000;
	setp.lt.u32 	%p330, %r969, 7;
	and.pred  	%p331, %p329, %p330;
	cvt.u64.u32 	%rd391, %r969;
	add.s64 	%rd32, %rd10, %rd391;
	mov.u32 	%r970, %r969;
	@%p331 bra 	$L__BB6_43;
	bra.uni 	$L__BB6_50;
$L__BB6_43:
	cvt.rzi.s32.f64 	%r744, %fd15;
	cvt.u16.u32 	%rs322, %r744;
	add.s16 	%rs323, %rs322, 48;
	st.local.u8 	[%rd32+1], %rs323;
	cvt.rn.f64.s32 	%fd337, %r744;
	sub.f64 	%fd338, %fd15, %fd337;
	mul.f64 	%fd18, %fd338, 0d4024000000000000;
	add.s32 	%r48, %r969, 2;
	setp.leu.f64 	%p332, %fd18, 0d0000000000000000;
	setp.gt.u32 	%p333, %r969, 5;
	or.pred  	%p334, %p332, %p333;
	mov.u32 	%r970, %r971;
	mov.u32 	%r971, %r48;
	@%p334 bra 	$L__BB6_50;
	cvt.rzi.s32.f64 	%r745, %fd18;
	cvt.u16.u32 	%rs324, %r745;
	add.s16 	%rs325, %rs324, 48;
	st.local.u8 	[%rd32+2], %rs325;
	cvt.rn.f64.s32 	%fd339, %r745;
	sub.f64 	%fd340, %fd18, %fd339;
	mul.f64 	%fd19, %fd340, 0d4024000000000000;
	add.s32 	%r971, %r969, 3;
	setp.leu.f64 	%p335, %fd19, 0d0000000000000000;
	setp.gt.u32 	%p336, %r969, 4;
	or.pred  	%p337, %p335, %p336;
	mov.u32 	%r970, %r48;
	@%p337 bra 	$L__BB6_50;
	cvt.rzi.s32.f64 	%r746, %fd19;
	cvt.u16.u32 	%rs326, %r746;
	add.s16 	%rs327, %rs326, 48;
	st.local.u8 	[%rd32+3], %rs327;
	cvt.rn.f64.s32 	%fd341, %r746;
	sub.f64 	%fd342, %fd19, %fd341;
	mul.f64 	%fd20, %fd342, 0d4024000000000000;
	add.s32 	%r50, %r969, 4;
	setp.leu.f64 	%p338, %fd20, 0d0000000000000000;
	setp.gt.u32 	%p339, %r969, 3;
	or.pred  	%p340, %p338, %p339;
	mov.u32 	%r970, %r971;
	mov.u32 	%r971, %r50;
	@%p340 bra 	$L__BB6_50;
	cvt.rzi.s32.f64 	%r747, %fd20;
	cvt.u16.u32 	%rs328, %r747;
	add.s16 	%rs329, %rs328, 48;
	st.local.u8 	[%rd32+4], %rs329;
	cvt.rn.f64.s32 	%fd343, %r747;
	sub.f64 	%fd344, %fd20, %fd343;
	mul.f64 	%fd21, %fd344, 0d4024000000000000;
	add.s32 	%r971, %r969, 5;
	setp.leu.f64 	%p341, %fd21, 0d0000000000000000;
	setp.gt.u32 	%p342, %r969, 2;
	or.pred  	%p343, %p341, %p342;
	mov.u32 	%r970, %r50;
	@%p343 bra 	$L__BB6_50;
	cvt.rzi.s32.f64 	%r748, %fd21;
	cvt.u16.u32 	%rs330, %r748;
	add.s16 	%rs331, %rs330, 48;
	st.local.u8 	[%rd32+5], %rs331;
	cvt.rn.f64.s32 	%fd345, %r748;
	sub.f64 	%fd346, %fd21, %fd345;
	mul.f64 	%fd22, %fd346, 0d4024000000000000;
	add.s32 	%r52, %r969, 6;
	setp.leu.f64 	%p344, %fd22, 0d0000000000000000;
	setp.gt.u32 	%p345, %r969, 1;
	or.pred  	%p346, %p344, %p345;
	mov.u32 	%r970, %r971;
	mov.u32 	%r971, %r52;
	@%p346 bra 	$L__BB6_50;
	cvt.rzi.s32.f64 	%r749, %fd22;
	cvt.u16.u32 	%rs332, %r749;
	add.s16 	%rs333, %rs332, 48;
	st.local.u8 	[%rd32+6], %rs333;
	cvt.rn.f64.s32 	%fd347, %r749;
	sub.f64 	%fd348, %fd22, %fd347;
	mul.f64 	%fd23, %fd348, 0d4024000000000000;
	add.s32 	%r971, %r969, 7;
	setp.leu.f64 	%p347, %fd23, 0d0000000000000000;
	setp.ne.s32 	%p348, %r969, 0;
	or.pred  	%p349, %p347, %p348;
	mov.u32 	%r970, %r52;
	@%p349 bra 	$L__BB6_50;
	cvt.rzi.s32.f64 	%r752, %fd23;
	cvt.u16.u32 	%rs334, %r752;
	add.s16 	%rs335, %rs334, 48;
	st.local.u8 	[%rd32+7], %rs335;
	mov.b32 	%r971, 8;
	mov.b32 	%r970, 7;
$L__BB6_50:
	cvt.u64.u32 	%rd392, %r971;
	add.s64 	%rd393, %rd10, %rd392;
	mov.b16 	%rs336, 0;
	st.local.u8 	[%rd393], %rs336;
	mov.b16 	%rs337, 46;
	st.local.u8 	[%rd32], %rs337;
	setp.ltu.f64 	%p350, %fd438, 0d4024000000000000;
	@%p350 bra 	$L__BB6_52;
$L__BB6_51:
	add.s32 	%r57, %r969, -1;
	cvt.rzi.s32.f64 	%r753, %fd438;
	mul.hi.s32 	%r754, %r753, 1717986919;
	shr.u32 	%r755, %r754, 31;
	shr.u32 	%r756, %r754, 2;
	add.s32 	%r757, %r756, %r755;
	mul.lo.s32 	%r758, %r757, 10;
	sub.s32 	%r759, %r753, %r758;
	cvt.u16.u32 	%rs338, %r759;
	add.s16 	%rs339, %rs338, 48;
	cvt.s64.s32 	%rd394, %r969;
	add.s64 	%rd395, %rd10, %rd394;
	st.local.u8 	[%rd395+-1], %rs339;
	div.rn.f64 	%fd438, %fd438, 0d4024000000000000;
	setp.ge.f64 	%p351, %fd438, 0d4024000000000000;
	mov.u32 	%r969, %r57;
	@%p351 bra 	$L__BB6_51;
$L__BB6_52:
	cvt.rzi.s32.f64 	%r761, %fd438;
	cvt.u16.u32 	%rs340, %r761;
	add.s16 	%rs341, %rs340, 48;
	st.local.u8 	[%rd10], %rs341;
	add.s32 	%r58, %r970, 1;
	and.b32  	%r59, %r58, 3;
	setp.lt.u32 	%p352, %r970, 3;
	mov.b32 	%r974, 0;
	@%p352 bra 	$L__BB6_55;
	and.b32  	%r974, %r58, -4;
	mov.b32 	%r973, 0;
$L__BB6_54:
	cvt.s64.s32 	%rd396, %r973;
	add.s64 	%rd397, %rd10, %rd396;
	ld.local.u32 	%r763, [%rd397];
	bfe.u32 	%r764, %r763, 0, 8;
	bfe.u32 	%r765, %r763, 8, 8;
	bfe.u32 	%r766, %r763, 16, 8;
	bfe.u32 	%r767, %r763, 24, 8;
	add.s64 	%rd398, %rd31, %rd396;
	st.u8 	[%rd398+1], %r764;
	cvt.s64.s32 	%rd399, %r43;
	add.s64 	%rd400, %rd396, %rd399;
	add.s64 	%rd401, %rd23, %rd400;
	st.u8 	[%rd401+1], %r765;
	st.u8 	[%rd401+2], %r766;
	st.u8 	[%rd401+3], %r767;
	add.s32 	%r973, %r973, 4;
	setp.ne.s32 	%p353, %r973, %r974;
	@%p353 bra 	$L__BB6_54;
$L__BB6_55:
	setp.eq.s32 	%p354, %r59, 0;
	@%p354 bra 	$L__BB6_59;
	cvt.s64.s32 	%rd402, %r974;
	add.s64 	%rd33, %rd10, %rd402;
	ld.local.u8 	%rs342, [%rd33];
	add.s64 	%rd34, %rd31, %rd402;
	st.u8 	[%rd34+1], %rs342;
	setp.eq.s32 	%p355, %r59, 1;
	@%p355 bra 	$L__BB6_59;
	ld.local.u8 	%rs343, [%rd33+1];
	st.u8 	[%rd34+2], %rs343;
	setp.eq.s32 	%p356, %r59, 2;
	@%p356 bra 	$L__BB6_59;
	ld.local.u8 	%rs344, [%rd33+2];
	st.u8 	[%rd34+3], %rs344;
$L__BB6_59:
	add.s32 	%r768, %r971, %r43;
	cvt.s64.s32 	%rd403, %r971;
	add.s64 	%rd404, %rd31, %rd403;
	mov.b16 	%rs345, 93;
	st.u8 	[%rd404+1], %rs345;
	mov.b16 	%rs346, 44;
	st.u8 	[%rd404+2], %rs346;
	mov.b16 	%rs347, 32;
	st.u8 	[%rd404+3], %rs347;
	add.s32 	%r975, %r768, 3;
	add.s64 	%rd531, %rd531, 1;
	ld.global.u64 	%rd405, [%rd18+8];
	setp.lt.u64 	%p357, %rd531, %rd405;
	@%p357 bra 	$L__BB6_19;
$L__BB6_60:
	cvt.s64.s32 	%rd406, %r975;
	add.s64 	%rd37, %rd23, %rd406;
	mov.b16 	%rs348, 91;
	st.u8 	[%rd37], %rs348;
	add.s32 	%r66, %r975, 1;
	shl.b64 	%rd407, %rd531, 3;
	add.s64 	%rd408, %rd16, %rd407;
	ld.global.f64 	%fd27, [%rd408];
	setp.ltu.f64 	%p358, %fd27, 0d3FF0000000000000;
	mov.b32 	%r977, 0;
	@%p358 bra 	$L__BB6_63;
	mov.b32 	%r977, 0;
	mov.f64 	%fd439, %fd27;
$L__BB6_62:
	add.s32 	%r977, %r977, 1;
	div.rn.f64 	%fd439, %fd439, 0d4024000000000000;
	setp.ltu.f64 	%p359, %fd439, 0d3FF0000000000000;
	@%p359 bra 	$L__BB6_63;
	bra.uni 	$L__BB6_62;
$L__BB6_63:
	cvt.rzi.s32.f64 	%r771, %fd27;
	cvt.rn.f64.s32 	%fd349, %r771;
	sub.f64 	%fd350, %fd27, %fd349;
	mul.f64 	%fd28, %fd350, 0d4024000000000000;
	add.s32 	%r979, %r977, 1;
	setp.gt.f64 	%p360, %fd28, 0d0000000000000000;
	setp.lt.u32 	%p361, %r977, 7;
	and.pred  	%p362, %p360, %p361;
	cvt.u64.u32 	%rd409, %r977;
	add.s64 	%rd38, %rd7, %rd409;
	mov.u32 	%r978, %r977;
	@%p362 bra 	$L__BB6_64;
	bra.uni 	$L__BB6_71;
$L__BB6_64:
	cvt.rzi.s32.f64 	%r772, %fd28;
	cvt.u16.u32 	%rs349, %r772;
	add.s16 	%rs350, %rs349, 48;
	st.local.u8 	[%rd38+1], %rs350;
	cvt.rn.f64.s32 	%fd351, %r772;
	sub.f64 	%fd352, %fd28, %fd351;
	mul.f64 	%fd31, %fd352, 0d4024000000000000;
	add.s32 	%r71, %r977, 2;
	setp.leu.f64 	%p363, %fd31, 0d0000000000000000;
	setp.gt.u32 	%p364, %r977, 5;
	or.pred  	%p365, %p363, %p364;
	mov.u32 	%r978, %r979;
	mov.u32 	%r979, %r71;
	@%p365 bra 	$L__BB6_71;
	cvt.rzi.s32.f64 	%r773, %fd31;
	cvt.u16.u32 	%rs351, %r773;
	add.s16 	%rs352, %rs351, 48;
	st.local.u8 	[%rd38+2], %rs352;
	cvt.rn.f64.s32 	%fd353, %r773;
	sub.f64 	%fd354, %fd31, %fd353;
	mul.f64 	%fd32, %fd354, 0d4024000000000000;
	add.s32 	%r979, %r977, 3;
	setp.leu.f64 	%p366, %fd32, 0d0000000000000000;
	setp.gt.u32 	%p367, %r977, 4;
	or.pred  	%p368, %p366, %p367;
	mov.u32 	%r978, %r71;
	@%p368 bra 	$L__BB6_71;
	cvt.rzi.s32.f64 	%r774, %fd32;
	cvt.u16.u32 	%rs353, %r774;
	add.s16 	%rs354, %rs353, 48;
	st.local.u8 	[%rd38+3], %rs354;
	cvt.rn.f64.s32 	%fd355, %r774;
	sub.f64 	%fd356, %fd32, %fd355;
	mul.f64 	%fd33, %fd356, 0d4024000000000000;
	add.s32 	%r73, %r977, 4;
	setp.leu.f64 	%p369, %fd33, 0d0000000000000000;
	setp.gt.u32 	%p370, %r977, 3;
	or.pred  	%p371, %p369, %p370;
	mov.u32 	%r978, %r979;
	mov.u32 	%r979, %r73;
	@%p371 bra 	$L__BB6_71;
	cvt.rzi.s32.f64 	%r775, %fd33;
	cvt.u16.u32 	%rs355, %r775;
	add.s16 	%rs356, %rs355, 48;
	st.local.u8 	[%rd38+4], %rs356;
	cvt.rn.f64.s32 	%fd357, %r775;
	sub.f64 	%fd358, %fd33, %fd357;
	mul.f64 	%fd34, %fd358, 0d4024000000000000;
	add.s32 	%r979, %r977, 5;
	setp.leu.f64 	%p372, %fd34, 0d0000000000000000;
	setp.gt.u32 	%p373, %r977, 2;
	or.pred  	%p374, %p372, %p373;
	mov.u32 	%r978, %r73;
	@%p374 bra 	$L__BB6_71;
	cvt.rzi.s32.f64 	%r776, %fd34;
	cvt.u16.u32 	%rs357, %r776;
	add.s16 	%rs358, %rs357, 48;
	st.local.u8 	[%rd38+5], %rs358;
	cvt.rn.f64.s32 	%fd359, %r776;
	sub.f64 	%fd360, %fd34, %fd359;
	mul.f64 	%fd35, %fd360, 0d4024000000000000;
	add.s32 	%r75, %r977, 6;
	setp.leu.f64 	%p375, %fd35, 0d0000000000000000;
	setp.gt.u32 	%p376, %r977, 1;
	or.pred  	%p377, %p375, %p376;
	mov.u32 	%r978, %r979;
	mov.u32 	%r979, %r75;
	@%p377 bra 	$L__BB6_71;
	cvt.rzi.s32.f64 	%r777, %fd35;
	cvt.u16.u32 	%rs359, %r777;
	add.s16 	%rs360, %rs359, 48;
	st.local.u8 	[%rd38+6], %rs360;
	cvt.rn.f64.s32 	%fd361, %r777;
	sub.f64 	%fd362, %fd35, %fd361;
	mul.f64 	%fd36, %fd362, 0d4024000000000000;
	add.s32 	%r979, %r977, 7;
	setp.leu.f64 	%p378, %fd36, 0d0000000000000000;
	setp.ne.s32 	%p379, %r977, 0;
	or.pred  	%p380, %p378, %p379;
	mov.u32 	%r978, %r75;
	@%p380 bra 	$L__BB6_71;
	cvt.rzi.s32.f64 	%r780, %fd36;
	cvt.u16.u32 	%rs361, %r780;
	add.s16 	%rs362, %rs361, 48;
	st.local.u8 	[%rd38+7], %rs362;
	mov.b32 	%r979, 8;
	mov.b32 	%r978, 7;
$L__BB6_71:
	cvt.u64.u32 	%rd410, %r979;
	add.s64 	%rd411, %rd7, %rd410;
	mov.b16 	%rs363, 0;
	st.local.u8 	[%rd411], %rs363;
	mov.b16 	%rs364, 46;
	st.local.u8 	[%rd38], %rs364;
	setp.ltu.f64 	%p381, %fd27, 0d4024000000000000;
	mov.f64 	%fd441, %fd27;
	@%p381 bra 	$L__BB6_74;
	mov.f64 	%fd441, %fd27;
$L__BB6_73:
	add.s32 	%r80, %r977, -1;
	cvt.rzi.s32.f64 	%r781, %fd441;
	mul.hi.s32 	%r782, %r781, 1717986919;
	shr.u32 	%r783, %r782, 31;
	shr.u32 	%r784, %r782, 2;
	add.s32 	%r785, %r784, %r783;
	mul.lo.s32 	%r786, %r785, 10;
	sub.s32 	%r787, %r781, %r786;
	cvt.u16.u32 	%rs365, %r787;
	add.s16 	%rs366, %rs365, 48;
	cvt.s64.s32 	%rd412, %r977;
	add.s64 	%rd413, %rd7, %rd412;
	st.local.u8 	[%rd413+-1], %rs366;
	div.rn.f64 	%fd441, %fd441, 0d4024000000000000;
	setp.ge.f64 	%p382, %fd441, 0d4024000000000000;
	mov.u32 	%r977, %r80;
	@%p382 bra 	$L__BB6_73;
$L__BB6_74:
	cvt.rzi.s32.f64 	%r789, %fd441;
	cvt.u16.u32 	%rs367, %r789;
	add.s16 	%rs368, %rs367, 48;
	st.local.u8 	[%rd7], %rs368;
	mov.b64 	%rd414, %fd27;
	st.local.v2.u64 	[%rd11], {%rd531, %rd414};
	mov.u64 	%rd415, $str$4;
	cvta.global.u64 	%rd416, %rd415;
	add.u64 	%rd417, %SP, 112;
	{ // callseq 2, 0
	.param .b64 param0;
	st.param.b64 	[param0], %rd416;
	.param .b64 param1;
	st.param.b64 	[param1], %rd417;
	.param .b32 retval0;
	call.uni (retval0), 
	vprintf, 
	(
	param0, 
	param1
	);
	ld.param.b32 	%r790, [retval0];
	} // callseq 2
	add.s32 	%r81, %r978, 1;
	and.b32  	%r82, %r81, 3;
	setp.lt.u32 	%p383, %r978, 3;
	mov.b32 	%r982, 0;
	@%p383 bra 	$L__BB6_77;
	and.b32  	%r982, %r81, -4;
	mov.b32 	%r981, 0;
	cvt.s64.s32 	%rd421, %r66;
$L__BB6_76:
	cvt.s64.s32 	%rd418, %r981;
	add.s64 	%rd419, %rd7, %rd418;
	ld.local.u32 	%r793, [%rd419];
	bfe.u32 	%r794, %r793, 0, 8;
	bfe.u32 	%r795, %r793, 8, 8;
	bfe.u32 	%r796, %r793, 16, 8;
	bfe.u32 	%r797, %r793, 24, 8;
	add.s64 	%rd420, %rd37, %rd418;
	st.u8 	[%rd420+1], %r794;
	add.s64 	%rd422, %rd418, %rd421;
	add.s64 	%rd423, %rd23, %rd422;
	st.u8 	[%rd423+1], %r795;
	st.u8 	[%rd423+2], %r796;
	st.u8 	[%rd423+3], %r797;
	add.s32 	%r981, %r981, 4;
	setp.ne.s32 	%p384, %r981, %r982;
	@%p384 bra 	$L__BB6_76;
$L__BB6_77:
	setp.eq.s32 	%p385, %r82, 0;
	@%p385 bra 	$L__BB6_81;
	cvt.s64.s32 	%rd424, %r982;
	add.s64 	%rd39, %rd7, %rd424;
	ld.local.u8 	%rs369, [%rd39];
	add.s64 	%rd40, %rd37, %rd424;
	st.u8 	[%rd40+1], %rs369;
	setp.eq.s32 	%p386, %r82, 1;
	@%p386 bra 	$L__BB6_81;
	ld.local.u8 	%rs370, [%rd39+1];
	st.u8 	[%rd40+2], %rs370;
	setp.eq.s32 	%p387, %r82, 2;
	@%p387 bra 	$L__BB6_81;
	ld.local.u8 	%rs371, [%rd39+2];
	st.u8 	[%rd40+3], %rs371;
$L__BB6_81:
	add.s32 	%r87, %r979, %r66;
	cvt.s64.s32 	%rd425, %r979;
	add.s64 	%rd426, %rd37, %rd425;
	mov.b16 	%rs372, 44;
	st.u8 	[%rd426+1], %rs372;
	add.s64 	%rd41, %rd426, 2;
	mov.b16 	%rs373, 32;
	st.u8 	[%rd426+2], %rs373;
	shl.b64 	%rd427, %rd531, 3;
	add.s64 	%rd428, %rd17, %rd427;
	ld.global.f64 	%fd444, [%rd428];
	setp.ltu.f64 	%p388, %fd444, 0d3FF0000000000000;
	mov.b32 	%r984, 0;
	@%p388 bra 	$L__BB6_84;
	mov.b32 	%r984, 0;
	mov.f64 	%fd442, %fd444;
$L__BB6_83:
	add.s32 	%r984, %r984, 1;
	div.rn.f64 	%fd442, %fd442, 0d4024000000000000;
	setp.ltu.f64 	%p389, %fd442, 0d3FF0000000000000;
	@%p389 bra 	$L__BB6_84;
	bra.uni 	$L__BB6_83;
$L__BB6_84:
	cvt.rzi.s32.f64 	%r800, %fd444;
	cvt.rn.f64.s32 	%fd363, %r800;
	sub.f64 	%fd364, %fd444, %fd363;
	mul.f64 	%fd41, %fd364, 0d4024000000000000;
	add.s32 	%r986, %r984, 1;
	setp.gt.f64 	%p390, %fd41, 0d0000000000000000;
	setp.lt.u32 	%p391, %r984, 7;
	and.pred  	%p392, %p390, %p391;
	cvt.u64.u32 	%rd429, %r984;
	add.s64 	%rd42, %rd8, %rd429;
	mov.u32 	%r985, %r984;
	@%p392 bra 	$L__BB6_85;
	bra.uni 	$L__BB6_92;
$L__BB6_85:
	cvt.rzi.s32.f64 	%r801, %fd41;
	cvt.u16.u32 	%rs374, %r801;
	add.s16 	%rs375, %rs374, 48;
	st.local.u8 	[%rd42+1], %rs375;
	cvt.rn.f64.s32 	%fd365, %r801;
	sub.f64 	%fd366, %fd41, %fd365;
	mul.f64 	%fd44, %fd366, 0d4024000000000000;
	add.s32 	%r92, %r984, 2;
	setp.leu.f64 	%p393, %fd44, 0d0000000000000000;
	setp.gt.u32 	%p394, %r984, 5;
	or.pred  	%p395, %p393, %p394;
	mov.u32 	%r985, %r986;
	mov.u32 	%r986, %r92;
	@%p395 bra 	$L__BB6_92;
	cvt.rzi.s32.f64 	%r802, %fd44;
	cvt.u16.u32 	%rs376, %r802;
	add.s16 	%rs377, %rs376, 48;
	st.local.u8 	[%rd42+2], %rs377;
	cvt.rn.f64.s32 	%fd367, %r802;
	sub.f64 	%fd368, %fd44, %fd367;
	mul.f64 	%fd45, %fd368, 0d4024000000000000;
	add.s32 	%r986, %r984, 3;
	setp.leu.f64 	%p396, %fd45, 0d0000000000000000;
	setp.gt.u32 	%p397, %r984, 4;
	or.pred  	%p398, %p396, %p397;
	mov.u32 	%r985, %r92;
	@%p398 bra 	$L__BB6_92;
	cvt.rzi.s32.f64 	%r803, %fd45;
	cvt.u16.u32 	%rs378, %r803;
	add.s16 	%rs379, %rs378, 48;
	st.local.u8 	[%rd42+3], %rs379;
	cvt.rn.f64.s32 	%fd369, %r803;
	sub.f64 	%fd370, %fd45, %fd369;
	mul.f64 	%fd46, %fd370, 0d4024000000000000;
	add.s32 	%r94, %r984, 4;
	setp.leu.f64 	%p399, %fd46, 0d0000000000000000;
	setp.gt.u32 	%p400, %r984, 3;
	or.pred  	%p401, %p399, %p400;
	mov.u32 	%r985, %r986;
	mov.u32 	%r986, %r94;
	@%p401 bra 	$L__BB6_92;
	cvt.rzi.s32.f64 	%r804, %fd46;
	cvt.u16.u32 	%rs380, %r804;
	add.s16 	%rs381, %rs380, 48;
	st.local.u8 	[%rd42+4], %rs381;
	cvt.rn.f64.s32 	%fd371, %r804;
	sub.f64 	%fd372, %fd46, %fd371;
	mul.f64 	%fd47, %fd372, 0d4024000000000000;
	add.s32 	%r986, %r984, 5;
	setp.leu.f64 	%p402, %fd47, 0d0000000000000000;
	setp.gt.u32 	%p403, %r984, 2;
	or.pred  	%p404, %p402, %p403;
	mov.u32 	%r985, %r94;
	@%p404 bra 	$L__BB6_92;
	cvt.rzi.s32.f64 	%r805, %fd47;
	cvt.u16.u32 	%rs382, %r805;
	add.s16 	%rs383, %rs382, 48;
	st.local.u8 	[%rd42+5], %rs383;
	cvt.rn.f64.s32 	%fd373, %r805;
	sub.f64 	%fd374, %fd47, %fd373;
	mul.f64 	%fd48, %fd374, 0d4024000000000000;
	add.s32 	%r96, %r984, 6;
	setp.leu.f64 	%p405, %fd48, 0d0000000000000000;
	setp.gt.u32 	%p406, %r984, 1;
	or.pred  	%p407, %p405, %p406;
	mov.u32 	%r985, %r986;
	mov.u32 	%r986, %r96;
	@%p407 bra 	$L__BB6_92;
	cvt.rzi.s32.f64 	%r806, %fd48;
	cvt.u16.u32 	%rs384, %r806;
	add.s16 	%rs385, %rs384, 48;
	st.local.u8 	[%rd42+6], %rs385;
	cvt.rn.f64.s32 	%fd375, %r806;
	sub.f64 	%fd376, %fd48, %fd375;
	mul.f64 	%fd49, %fd376, 0d4024000000000000;
	add.s32 	%r986, %r984, 7;
	setp.leu.f64 	%p408, %fd49, 0d0000000000000000;
	setp.ne.s32 	%p409, %r984, 0;
	or.pred  	%p410, %p408, %p409;
	mov.u32 	%r985, %r96;
	@%p410 bra 	$L__BB6_92;
	cvt.rzi.s32.f64 	%r809, %fd49;
	cvt.u16.u32 	%rs386, %r809;
	add.s16 	%rs387, %rs386, 48;
	st.local.u8 	[%rd42+7], %rs387;
	mov.b32 	%r986, 8;
	mov.b32 	%r985, 7;
$L__BB6_92:
	cvt.u64.u32 	%rd430, %r986;
	add.s64 	%rd431, %rd8, %rd430;
	mov.b16 	%rs388, 0;
	st.local.u8 	[%rd431], %rs388;
	mov.b16 	%rs389, 46;
	st.local.u8 	[%rd42], %rs389;
	setp.ltu.f64 	%p411, %fd444, 0d4024000000000000;
	@%p411 bra 	$L__BB6_94;
$L__BB6_93:
	add.s32 	%r101, %r984, -1;
	cvt.rzi.s32.f64 	%r810, %fd444;
	mul.hi.s32 	%r811, %r810, 1717986919;
	shr.u32 	%r812, %r811, 31;
	shr.u32 	%r813, %r811, 2;
	add.s32 	%r814, %r813, %r812;
	mul.lo.s32 	%r815, %r814, 10;
	sub.s32 	%r816, %r810, %r815;
	cvt.u16.u32 	%rs390, %r816;
	add.s16 	%rs391, %rs390, 48;
	cvt.s64.s32 	%rd432, %r984;
	add.s64 	%rd433, %rd8, %rd432;
	st.local.u8 	[%rd433+-1], %rs391;
	div.rn.f64 	%fd444, %fd444, 0d4024000000000000;
	setp.ge.f64 	%p412, %fd444, 0d4024000000000000;
	mov.u32 	%r984, %r101;
	@%p412 bra 	$L__BB6_93;
$L__BB6_94:
	cvt.rzi.s32.f64 	%r818, %fd444;
	cvt.u16.u32 	%rs392, %r818;
	add.s16 	%rs393, %rs392, 48;
	st.local.u8 	[%rd8], %rs393;
	add.s32 	%r102, %r985, 1;
	and.b32  	%r103, %r102, 3;
	setp.lt.u32 	%p413, %r985, 3;
	mov.b32 	%r989, 0;
	@%p413 bra 	$L__BB6_97;
	and.b32  	%r989, %r102, -4;
	add.s32 	%r105, %r87, 2;
	mov.b32 	%r988, 0;
	cvt.s64.s32 	%rd437, %r105;
$L__BB6_96:
	cvt.s64.s32 	%rd434, %r988;
	add.s64 	%rd435, %rd8, %rd434;
	ld.local.u32 	%r820, [%rd435];
	bfe.u32 	%r821, %r820, 0, 8;
	bfe.u32 	%r822, %r820, 8, 8;
	bfe.u32 	%r823, %r820, 16, 8;
	bfe.u32 	%r824, %r820, 24, 8;
	add.s64 	%rd436, %rd41, %rd434;
	st.u8 	[%rd436+1], %r821;
	add.s64 	%rd438, %rd434, %rd437;
	add.s64 	%rd439, %rd23, %rd438;
	st.u8 	[%rd439+1], %r822;
	st.u8 	[%rd439+2], %r823;
	st.u8 	[%rd439+3], %r824;
	add.s32 	%r988, %r988, 4;
	setp.ne.s32 	%p414, %r988, %r989;
	@%p414 bra 	$L__BB6_96;
$L__BB6_97:
	setp.eq.s32 	%p415, %r103, 0;
	@%p415 bra 	$L__BB6_101;
	cvt.s64.s32 	%rd440, %r989;
	add.s64 	%rd43, %rd8, %rd440;
	ld.local.u8 	%rs394, [%rd43];
	add.s64 	%rd44, %rd41, %rd440;
	st.u8 	[%rd44+1], %rs394;
	setp.eq.s32 	%p416, %r103, 1;
	@%p416 bra 	$L__BB6_101;
	ld.local.u8 	%rs395, [%rd43+1];
	st.u8 	[%rd44+2], %rs395;
	setp.eq.s32 	%p417, %r103, 2;
	@%p417 bra 	$L__BB6_101;
	ld.local.u8 	%rs396, [%rd43+2];
	st.u8 	[%rd44+3], %rs396;
$L__BB6_101:
	cvt.s64.s32 	%rd441, %r986;
	add.s64 	%rd442, %rd41, %rd441;
	mov.b16 	%rs397, 93;
	st.u8 	[%rd442+1], %rs397;
	mov.b16 	%rs398, 44;
	st.u8 	[%rd442+2], %rs398;
	mov.b16 	%rs399, 32;
	st.u8 	[%rd442+3], %rs399;
	mov.b16 	%rs400, 91;
	st.u8 	[%rd442+4], %rs400;
	mov.b16 	%rs401, 48;
	st.u8 	[%rd442+5], %rs401;
	st.u8 	[%rd442+6], %rs398;
	st.u8 	[%rd442+7], %rs399;
	st.u8 	[%rd442+8], %rs401;
	st.u8 	[%rd442+9], %rs397;
	st.u8 	[%rd442+10], %rs397;
	mov.b16 	%rs402, 0;
	st.u8 	[%rd442+11], %rs402;
$L__BB6_102:
	add.s32 	%r109, %r1, 256;
	ld.global.u64 	%rd45, [%rd18+2048];
	setp.lt.u64 	%p418, %rd45, %rd145;
	@%p418 bra 	$L__BB6_104;
	setp.eq.s32 	%p419, %r109, 0;
	mov.b64 	%rd535, 0;
	@%p419 bra 	$L__BB6_106;
	bra.uni 	$L__BB6_409;
$L__BB6_104:
	setp.eq.s64 	%p420, %rd45, 0;
	setp.ne.s32 	%p421, %r109, 0;
	and.pred  	%p422, %p421, %p420;
	@%p422 bra 	$L__BB6_409;
	setp.eq.s32 	%p423, %r109, 0;
	add.s64 	%rd444, %rd45, 1;
	selp.b64 	%rd535, 0, %rd444, %p423;
$L__BB6_106:
	ld.global.u64 	%rd48, [%rd20+2048];
	mov.b16 	%rs403, 123;
	st.u8 	[%rd48], %rs403;
	add.s64 	%rd49, %rd48, 1;
	mov.b16 	%rs404, 34;
	st.u8 	[%rd48+1], %rs404;
	mov.b16 	%rs405, 116;
	st.u8 	[%rd48+2], %rs405;
	add.s64 	%rd50, %rd48, 3;
	mov.b16 	%rs406, 114;
	st.u8 	[%rd48+3], %rs406;
	mov.b16 	%rs407, 105;
	st.u8 	[%rd48+4], %rs407;
	mov.b16 	%rs408, 112;
	st.u8 	[%rd48+5], %rs408;
	st.u8 	[%rd48+6], %rs404;
	mov.b16 	%rs409, 58;
	st.u8 	[%rd48+7], %rs409;
	mov.b16 	%rs410, 32;
	st.u8 	[%rd48+8], %rs410;
	shl.b64 	%rd445, %rd535, 2;
	add.s64 	%rd446, %rd15, %rd445;
	ld.global.u32 	%r995, [%rd446+4];
	setp.lt.s32 	%p424, %r995, 1;
	mov.b32 	%r992, 0;
	@%p424 bra 	$L__BB6_109;
	mov.b32 	%r992, 0;
	mov.u32 	%r990, %r995;
$L__BB6_108:
	add.s32 	%r992, %r992, 1;
	mul.hi.u32 	%r827, %r990, -858993459;
	shr.u32 	%r114, %r827, 3;
	setp.gt.u32 	%p425, %r990, 9;
	mov.u32 	%r990, %r114;
	@%p425 bra 	$L__BB6_108;
$L__BB6_109:
	cvt.u64.u32 	%rd447, %r992;
	add.s64 	%rd448, %rd6, %rd447;
	mov.b16 	%rs411, 0;
	st.local.u8 	[%rd448], %rs411;
	add.s32 	%r996, %r992, -1;
	setp.lt.s32 	%p426, %r995, 10;
	@%p426 bra 	$L__BB6_112;
	mov.u32 	%r994, %r995;
$L__BB6_111:
	mul.hi.u32 	%r828, %r994, -858993459;
	shr.u32 	%r995, %r828, 3;
	mul.lo.s32 	%r829, %r995, 10;
	sub.s32 	%r830, %r994, %r829;
	cvt.u16.u32 	%rs412, %r830;
	add.s16 	%rs413, %rs412, 48;
	cvt.s64.s32 	%rd449, %r996;
	add.s64 	%rd450, %rd6, %rd449;
	st.local.u8 	[%rd450], %rs413;
	add.s32 	%r996, %r996, -1;
	setp.gt.u32 	%p427, %r994, 99;
	mov.u32 	%r994, %r995;
	@%p427 bra 	$L__BB6_111;
$L__BB6_112:
	cvt.u16.u32 	%rs414, %r995;
	add.s16 	%rs415, %rs414, 48;
	cvt.s64.s32 	%rd451, %r996;
	add.s64 	%rd452, %rd6, %rd451;
	st.local.u8 	[%rd452], %rs415;
	setp.eq.s32 	%p428, %r992, 0;
	@%p428 bra 	$L__BB6_120;
	and.b32  	%r123, %r992, 3;
	setp.lt.u32 	%p429, %r992, 4;
	mov.b32 	%r998, 0;
	@%p429 bra 	$L__BB6_116;
	and.b32  	%r998, %r992, -4;
	mov.b32 	%r997, 0;
$L__BB6_115:
	cvt.u64.u32 	%rd453, %r997;
	add.s64 	%rd454, %rd6, %rd453;
	ld.local.u32 	%r833, [%rd454];
	bfe.u32 	%r834, %r833, 0, 8;
	bfe.u32 	%r835, %r833, 8, 8;
	bfe.u32 	%r836, %r833, 16, 8;
	bfe.u32 	%r837, %r833, 24, 8;
	add.s64 	%rd455, %rd48, %rd453;
	st.u8 	[%rd455+9], %r834;
	st.u8 	[%rd455+10], %r835;
	st.u8 	[%rd455+11], %r836;
	st.u8 	[%rd455+12], %r837;
	add.s32 	%r997, %r997, 4;
	setp.ne.s32 	%p430, %r997, %r998;
	@%p430 bra 	$L__BB6_115;
$L__BB6_116:
	setp.eq.s32 	%p431, %r123, 0;
	@%p431 bra 	$L__BB6_120;
	cvt.u64.u32 	%rd456, %r998;
	add.s64 	%rd51, %rd6, %rd456;
	ld.local.u8 	%rs416, [%rd51];
	add.s64 	%rd52, %rd48, %rd456;
	st.u8 	[%rd52+9], %rs416;
	setp.eq.s32 	%p432, %r123, 1;
	@%p432 bra 	$L__BB6_120;
	ld.local.u8 	%rs417, [%rd51+1];
	st.u8 	[%rd52+10], %rs417;
	setp.eq.s32 	%p433, %r123, 2;
	@%p433 bra 	$L__BB6_120;
	ld.local.u8 	%rs418, [%rd51+2];
	st.u8 	[%rd52+11], %rs418;
$L__BB6_120:
	add.s64 	%rd458, %rd48, %rd447;
	mov.b16 	%rs419, 44;
	st.u8 	[%rd458+9], %rs419;
	mov.b16 	%rs420, 32;
	st.u8 	[%rd458+10], %rs420;
	mov.b16 	%rs421, 34;
	st.u8 	[%rd458+11], %rs421;
	mov.b16 	%rs422, 112;
	st.u8 	[%rd458+12], %rs422;
	mov.b16 	%rs423, 111;
	st.u8 	[%rd458+13], %rs423;
	mov.b16 	%rs424, 105;
	st.u8 	[%rd458+14], %rs424;
	mov.b16 	%rs425, 110;
	st.u8 	[%rd458+15], %rs425;
	mov.b16 	%rs426, 116;
	st.u8 	[%rd458+16], %rs426;
	mov.b16 	%rs427, 115;
	st.u8 	[%rd458+17], %rs427;
	st.u8 	[%rd458+18], %rs421;
	mov.b16 	%rs428, 58;
	st.u8 	[%rd458+19], %rs428;
	st.u8 	[%rd458+20], %rs420;
	mov.b16 	%rs429, 91;
	st.u8 	[%rd458+21], %rs429;
	add.s32 	%r1015, %r992, 22;
	ld.global.u64 	%rd459, [%rd18+2056];
	setp.ge.u64 	%p434, %rd535, %rd459;
	@%p434 bra 	$L__BB6_162;
$L__BB6_121:
	cvt.s64.s32 	%rd460, %r1015;
	add.s64 	%rd54, %rd48, %rd460;
	mov.b16 	%rs430, 91;
	st.u8 	[%rd54], %rs430;
	add.s32 	%r130, %r1015, 1;
	shl.b64 	%rd461, %rd535, 3;
	add.s64 	%rd462, %rd16, %rd461;
	ld.global.f64 	%fd447, [%rd462];
	setp.ltu.f64 	%p435, %fd447, 0d3FF0000000000000;
	mov.b32 	%r1001, 0;
	@%p435 bra 	$L__BB6_124;
	mov.b32 	%r1001, 0;
	mov.f64 	%fd445, %fd447;
$L__BB6_123:
	add.s32 	%r1001, %r1001, 1;
	div.rn.f64 	%fd445, %fd445, 0d4024000000000000;
	setp.ge.f64 	%p436, %fd445, 0d3FF0000000000000;
	@%p436 bra 	$L__BB6_123;
$L__BB6_124:
	cvt.rzi.s32.f64 	%r840, %fd447;
	cvt.rn.f64.s32 	%fd377, %r840;
	sub.f64 	%fd378, %fd447, %fd377;
	mul.f64 	%fd56, %fd378, 0d4024000000000000;
	add.s32 	%r1003, %r1001, 1;
	setp.leu.f64 	%p437, %fd56, 0d0000000000000000;
	setp.gt.u32 	%p438, %r1001, 6;
	cvt.u64.u32 	%rd463, %r1001;
	add.s64 	%rd55, %rd9, %rd463;
	or.pred  	%p439, %p437, %p438;
	mov.u32 	%r1002, %r1001;
	@%p439 bra 	$L__BB6_132;
	cvt.rzi.s32.f64 	%r841, %fd56;
	cvt.u16.u32 	%rs431, %r841;
	add.s16 	%rs432, %rs431, 48;
	st.local.u8 	[%rd55+1], %rs432;
	cvt.rn.f64.s32 	%fd379, %r841;
	sub.f64 	%fd380, %fd56, %fd379;
	mul.f64 	%fd57, %fd380, 0d4024000000000000;
	add.s32 	%r135, %r1001, 2;
	setp.leu.f64 	%p440, %fd57, 0d0000000000000000;
	setp.gt.u32 	%p441, %r1001, 5;
	or.pred  	%p442, %p440, %p441;
	mov.u32 	%r1002, %r1003;
	mov.u32 	%r1003, %r135;
	@%p442 bra 	$L__BB6_132;
	cvt.rzi.s32.f64 	%r842, %fd57;
	cvt.u16.u32 	%rs433, %r842;
	add.s16 	%rs434, %rs433, 48;
	st.local.u8 	[%rd55+2], %rs434;
	cvt.rn.f64.s32 	%fd381, %r842;
	sub.f64 	%fd382, %fd57, %fd381;
	mul.f64 	%fd58, %fd382, 0d4024000000000000;
	add.s32 	%r1003, %r1001, 3;
	setp.leu.f64 	%p443, %fd58, 0d0000000000000000;
	setp.gt.u32 	%p444, %r1001, 4;
	or.pred  	%p445, %p443, %p444;
	mov.u32 	%r1002, %r135;
	@%p445 bra 	$L__BB6_132;
	cvt.rzi.s32.f64 	%r843, %fd58;
	cvt.u16.u32 	%rs435, %r843;
	add.s16 	%rs436, %rs435, 48;
	st.local.u8 	[%rd55+3], %rs436;
	cvt.rn.f64.s32 	%fd383, %r843;
	sub.f64 	%fd384, %fd58, %fd383;
	mul.f64 	%fd59, %fd384, 0d4024000000000000;
	add.s32 	%r137, %r1001, 4;
	setp.leu.f64 	%p446, %fd59, 0d0000000000000000;
	setp.gt.u32 	%p447, %r1001, 3;
	or.pred  	%p448, %p446, %p447;
	mov.u32 	%r1002, %r1003;
	mov.u32 	%r1003, %r137;
	@%p448 bra 	$L__BB6_132;
	cvt.rzi.s32.f64 	%r844, %fd59;
	cvt.u16.u32 	%rs437, %r844;
	add.s16 	%rs438, %rs437, 48;
	st.local.u8 	[%rd55+4], %rs438;
	cvt.rn.f64.s32 	%fd385, %r844;
	sub.f64 	%fd386, %fd59, %fd385;
	mul.f64 	%fd60, %fd386, 0d4024000000000000;
	add.s32 	%r1003, %r1001, 5;
	setp.leu.f64 	%p449, %fd60, 0d0000000000000000;
	setp.gt.u32 	%p450, %r1001, 2;
	or.pred  	%p451, %p449, %p450;
	mov.u32 	%r1002, %r137;
	@%p451 bra 	$L__BB6_132;
	cvt.rzi.s32.f64 	%r845, %fd60;
	cvt.u16.u32 	%rs439, %r845;
	add.s16 	%rs440, %rs439, 48;
	st.local.u8 	[%rd55+5], %rs440;
	cvt.rn.f64.s32 	%fd387, %r845;
	sub.f64 	%fd388, %fd60, %fd387;
	mul.f64 	%fd61, %fd388, 0d4024000000000000;
	add.s32 	%r139, %r1001, 6;
	setp.leu.f64 	%p452, %fd61, 0d0000000000000000;
	setp.gt.u32 	%p453, %r1001, 1;
	or.pred  	%p454, %p452, %p453;
	mov.u32 	%r1002, %r1003;
	mov.u32 	%r1003, %r139;
	@%p454 bra 	$L__BB6_132;
	cvt.rzi.s32.f64 	%r846, %fd61;
	cvt.u16.u32 	%rs441, %r846;
	add.s16 	%rs442, %rs441, 48;
	st.local.u8 	[%rd55+6], %rs442;
	cvt.rn.f64.s32 	%fd389, %r846;
	sub.f64 	%fd390, %fd61, %fd389;
	mul.f64 	%fd62, %fd390, 0d4024000000000000;
	add.s32 	%r1003, %r1001, 7;
	setp.leu.f64 	%p455, %fd62, 0d0000000000000000;
	setp.ne.s32 	%p456, %r1001, 0;
	or.pred  	%p457, %p455, %p456;
	mov.u32 	%r1002, %r139;
	@%p457 bra 	$L__BB6_132;
	cvt.rzi.s32.f64 	%r849, %fd62;
	cvt.u16.u32 	%rs443, %r849;
	add.s16 	%rs444, %rs443, 48;
	st.local.u8 	[%rd55+7], %rs444;
	mov.b32 	%r1003, 8;
	mov.b32 	%r1002, 7;
$L__BB6_132:
	cvt.u64.u32 	%rd464, %r1003;
	add.s64 	%rd465, %rd9, %rd464;
	mov.b16 	%rs445, 0;
	st.local.u8 	[%rd465], %rs445;
	mov.b16 	%rs446, 46;
	st.local.u8 	[%rd55], %rs446;
	setp.ltu.f64 	%p458, %fd447, 0d4024000000000000;
	@%p458 bra 	$L__BB6_134;
$L__BB6_133:
	add.s32 	%r144, %r1001, -1;
	cvt.rzi.s32.f64 	%r850, %fd447;
	mul.hi.s32 	%r851, %r850, 1717986919;
	shr.u32 	%r852, %r851, 31;
	shr.u32 	%r853, %r851, 2;
	add.s32 	%r854, %r853, %r852;
	mul.lo.s32 	%r855, %r854, 10;
	sub.s32 	%r856, %r850, %r855;
	cvt.u16.u32 	%rs447, %r856;
	add.s16 	%rs448, %rs447, 48;
	cvt.s64.s32 	%rd466, %r1001;
	add.s64 	%rd467, %rd9, %rd466;
	st.local.u8 	[%rd467+-1], %rs448;
	div.rn.f64 	%fd447, %fd447, 0d4024000000000000;
	setp.ge.f64 	%p459, %fd447, 0d4024000000000000;
	mov.u32 	%r1001, %r144;
	@%p459 bra 	$L__BB6_133;
$L__BB6_134:
	cvt.rzi.s32.f64 	%r858, %fd447;
	cvt.u16.u32 	%rs449, %r858;
	add.s16 	%rs450, %rs449, 48;
	st.local.u8 	[%rd9], %rs450;
	add.s32 	%r145, %r1002, 1;
	and.b32  	%r146, %r145, 3;
	setp.lt.u32 	%p460, %r1002, 3;
	mov.b32 	%r1007, 0;
	@%p460 bra 	$L__BB6_137;
	cvt.s64.s32 	%rd468, %r1015;
	and.b32  	%r1007, %r145, -4;
	cvt.s64.s32 	%rd469, %r130;
	add.s64 	%rd56, %rd50, %rd469;
	add.s64 	%rd57, %rd49, %rd468;
	neg.s32 	%r1005, %r1007;
	mov.b32 	%r1006, 0;
	mov.u64 	%rd534, %rd9;
$L__BB6_136:
	cvt.s64.s32 	%rd470, %r1006;
	add.s64 	%rd471, %rd56, %rd470;
	add.s64 	%rd472, %rd57, %rd470;
	ld.local.u32 	%r860, [%rd534];
	bfe.u32 	%r861, %r860, 0, 8;
	bfe.u32 	%r862, %r860, 8, 8;
	bfe.u32 	%r863, %r860, 16, 8;
	bfe.u32 	%r864, %r860, 24, 8;
	st.u8 	[%rd472], %r861;
	st.u8 	[%rd471+-2], %r862;
	st.u8 	[%rd471+-1], %r863;
	st.u8 	[%rd471], %r864;
	add.s32 	%r1006, %r1006, 4;
	add.s32 	%r1005, %r1005, 4;
	add.s64 	%rd534, %rd534, 4;
	setp.ne.s32 	%p461, %r1005, 0;
	@%p461 bra 	$L__BB6_136;
$L__BB6_137:
	setp.eq.s32 	%p462, %r146, 0;
	@%p462 bra 	$L__BB6_141;
	cvt.s64.s32 	%rd473, %r1007;
	add.s64 	%rd60, %rd9, %rd473;
	ld.local.u8 	%rs451, [%rd60];
	add.s64 	%rd61, %rd54, %rd473;
	st.u8 	[%rd61+1], %rs451;
	setp.eq.s32 	%p463, %r146, 1;
	@%p463 bra 	$L__BB6_141;
	ld.local.u8 	%rs452, [%rd60+1];
	st.u8 	[%rd61+2], %rs452;
	setp.eq.s32 	%p464, %r146, 2;
	@%p464 bra 	$L__BB6_141;
	ld.local.u8 	%rs453, [%rd60+2];
	st.u8 	[%rd61+3], %rs453;
$L__BB6_141:
	add.s32 	%r866, %r1003, %r130;
	cvt.s64.s32 	%rd474, %r1003;
	add.s64 	%rd475, %rd54, %rd474;
	mov.b16 	%rs454, 44;
	st.u8 	[%rd475+1], %rs454;
	add.s64 	%rd62, %rd475, 2;
	mov.b16 	%rs455, 32;
	st.u8 	[%rd475+2], %rs455;
	add.s32 	%r154, %r866, 2;
	shl.b64 	%rd476, %rd535, 3;
	add.s64 	%rd477, %rd17, %rd476;
	ld.global.f64 	%fd450, [%rd477];
	setp.ltu.f64 	%p465, %fd450, 0d3FF0000000000000;
	mov.b32 	%r1009, 0;
	@%p465 bra 	$L__BB6_144;
	mov.b32 	%r1009, 0;
	mov.f64 	%fd448, %fd450;
$L__BB6_143:
	add.s32 	%r1009, %r1009, 1;
	div.rn.f64 	%fd448, %fd448, 0d4024000000000000;
	setp.ge.f64 	%p466, %fd448, 0d3FF0000000000000;
	@%p466 bra 	$L__BB6_143;
$L__BB6_144:
	cvt.rzi.s32.f64 	%r868, %fd450;
	cvt.rn.f64.s32 	%fd391, %r868;
	sub.f64 	%fd392, %fd450, %fd391;
	mul.f64 	%fd69, %fd392, 0d4024000000000000;
	add.s32 	%r1011, %r1009, 1;
	setp.leu.f64 	%p467, %fd69, 0d0000000000000000;
	setp.gt.u32 	%p468, %r1009, 6;
	cvt.u64.u32 	%rd478, %r1009;
	add.s64 	%rd63, %rd10, %rd478;
	or.pred  	%p469, %p467, %p468;
	mov.u32 	%r1010, %r1009;
	@%p469 bra 	$L__BB6_152;
	cvt.rzi.s32.f64 	%r869, %fd69;
	cvt.u16.u32 	%rs456, %r869;
	add.s16 	%rs457, %rs456, 48;
	st.local.u8 	[%rd63+1], %rs457;
	cvt.rn.f64.s32 	%fd393, %r869;
	sub.f64 	%fd394, %fd69, %fd393;
	mul.f64 	%fd70, %fd394, 0d4024000000000000;
	add.s32 	%r159, %r1009, 2;
	setp.leu.f64 	%p470, %fd70, 0d0000000000000000;
	setp.gt.u32 	%p471, %r1009, 5;
	or.pred  	%p472, %p470, %p471;
	mov.u32 	%r1010, %r1011;
	mov.u32 	%r1011, %r159;
	@%p472 bra 	$L__BB6_152;
	cvt.rzi.s32.f64 	%r870, %fd70;
	cvt.u16.u32 	%rs458, %r870;
	add.s16 	%rs459, %rs458, 48;
	st.local.u8 	[%rd63+2], %rs459;
	cvt.rn.f64.s32 	%fd395, %r870;
	sub.f64 	%fd396, %fd70, %fd395;
	mul.f64 	%fd71, %fd396, 0d4024000000000000;
	add.s32 	%r1011, %r1009, 3;
	setp.leu.f64 	%p473, %fd71, 0d0000000000000000;
	setp.gt.u32 	%p474, %r1009, 4;
	or.pred  	%p475, %p473, %p474;
	mov.u32 	%r1010, %r159;
	@%p475 bra 	$L__BB6_152;
	cvt.rzi.s32.f64 	%r871, %fd71;
	cvt.u16.u32 	%rs460, %r871;
	add.s16 	%rs461, %rs460, 48;
	st.local.u8 	[%rd63+3], %rs461;
	cvt.rn.f64.s32 	%fd397, %r871;
	sub.f64 	%fd398, %fd71, %fd397;
	mul.f64 	%fd72, %fd398, 0d4024000000000000;
	add.s32 	%r161, %r1009, 4;
	setp.leu.f64 	%p476, %fd72, 0d0000000000000000;
	setp.gt.u32 	%p477, %r1009, 3;
	or.pred  	%p478, %p476, %p477;
	mov.u32 	%r1010, %r1011;
	mov.u32 	%r1011, %r161;
	@%p478 bra 	$L__BB6_152;
	cvt.rzi.s32.f64 	%r872, %fd72;
	cvt.u16.u32 	%rs462, %r872;
	add.s16 	%rs463, %rs462, 48;
	st.local.u8 	[%rd63+4], %rs463;
	cvt.rn.f64.s32 	%fd399, %r872;
	sub.f64 	%fd400, %fd72, %fd399;
	mul.f64 	%fd73, %fd400, 0d4024000000000000;
	add.s32 	%r1011, %r1009, 5;
	setp.leu.f64 	%p479, %fd73, 0d0000000000000000;
	setp.gt.u32 	%p480, %r1009, 2;
	or.pred  	%p481, %p479, %p480;
	mov.u32 	%r1010, %r161;
	@%p481 bra 	$L__BB6_152;
	cvt.rzi.s32.f64 	%r873, %fd73;
	cvt.u16.u32 	%rs464, %r873;
	add.s16 	%rs465, %rs464, 48;
	st.local.u8 	[%rd63+5], %rs465;
	cvt.rn.f64.s32 	%fd401, %r873;
	sub.f64 	%fd402, %fd73, %fd401;
	mul.f64 	%fd74, %fd402, 0d4024000000000000;
	add.s32 	%r163, %r1009, 6;
	setp.leu.f64 	%p482, %fd74, 0d0000000000000000;
	setp.gt.u32 	%p483, %r1009, 1;
	or.pred  	%p484, %p482, %p483;
	mov.u32 	%r1010, %r1011;
	mov.u32 	%r1011, %r163;
	@%p484 bra 	$L__BB6_152;
	cvt.rzi.s32.f64 	%r874, %fd74;
	cvt.u16.u32 	%rs466, %r874;
	add.s16 	%rs467, %rs466, 48;
	st.local.u8 	[%rd63+6], %rs467;
	cvt.rn.f64.s32 	%fd403, %r874;
	sub.f64 	%fd404, %fd74, %fd403;
	mul.f64 	%fd75, %fd404, 0d4024000000000000;
	add.s32 	%r1011, %r1009, 7;
	setp.leu.f64 	%p485, %fd75, 0d0000000000000000;
	setp.ne.s32 	%p486, %r1009, 0;
	or.pred  	%p487, %p485, %p486;
	mov.u32 	%r1010, %r163;
	@%p487 bra 	$L__BB6_152;
	cvt.rzi.s32.f64 	%r877, %fd75;
	cvt.u16.u32 	%rs468, %r877;
	add.s16 	%rs469, %rs468, 48;
	st.local.u8 	[%rd63+7], %rs469;
	mov.b32 	%r1011, 8;
	mov.b32 	%r1010, 7;
$L__BB6_152:
	cvt.u64.u32 	%rd479, %r1011;
	add.s64 	%rd480, %rd10, %rd479;
	mov.b16 	%rs470, 0;
	st.local.u8 	[%rd480], %rs470;
	mov.b16 	%rs471, 46;
	st.local.u8 	[%rd63], %rs471;
	setp.ltu.f64 	%p488, %fd450, 0d4024000000000000;
	@%p488 bra 	$L__BB6_154;
$L__BB6_153:
	add.s32 	%r168, %r1009, -1;
	cvt.rzi.s32.f64 	%r878, %fd450;
	mul.hi.s32 	%r879, %r878, 1717986919;
	shr.u32 	%r880, %r879, 31;
	shr.u32 	%r881, %r879, 2;
	add.s32 	%r882, %r881, %r880;
	mul.lo.s32 	%r883, %r882, 10;
	sub.s32 	%r884, %r878, %r883;
	cvt.u16.u32 	%rs472, %r884;
	add.s16 	%rs473, %rs472, 48;
	cvt.s64.s32 	%rd481, %r1009;
	add.s64 	%rd482, %rd10, %rd481;
	st.local.u8 	[%rd482+-1], %rs473;
	div.rn.f64 	%fd450, %fd450, 0d4024000000000000;
	setp.ge.f64 	%p489, %fd450, 0d4024000000000000;
	mov.u32 	%r1009, %r168;
	@%p489 bra 	$L__BB6_153;
$L__BB6_154:
	cvt.rzi.s32.f64 	%r886, %fd450;
	cvt.u16.u32 	%rs474, %r886;
	add.s16 	%rs475, %rs474, 48;
	st.local.u8 	[%rd10], %rs475;
	add.s32 	%r169, %r1010, 1;
	and.b32  	%r170, %r169, 3;
	setp.lt.u32 	%p490, %r1010, 3;
	mov.b32 	%r1014, 0;
	@%p490 bra 	$L__BB6_157;
	and.b32  	%r1014, %r169, -4;
	mov.b32 	%r1013, 0;
$L__BB6_156:
	cvt.s64.s32 	%rd483, %r1013;
	add.s64 	%rd484, %rd10, %rd483;
	ld.local.u32 	%r888, [%rd484];
	bfe.u32 	%r889, %r888, 0, 8;
	bfe.u32 	%r890, %r888, 8, 8;
	bfe.u32 	%r891, %r888, 16, 8;
	bfe.u32 	%r892, %r888, 24, 8;
	add.s64 	%rd485, %rd62, %rd483;
	st.u8 	[%rd485+1], %r889;
	cvt.s64.s32 	%rd486, %r154;
	add.s64 	%rd487, %rd483, %rd486;
	add.s64 	%rd488, %rd48, %rd487;
	st.u8 	[%rd488+1], %r890;
	st.u8 	[%rd488+2], %r891;
	st.u8 	[%rd488+3], %r892;
	add.s32 	%r1013, %r1013, 4;
	setp.ne.s32 	%p491, %r1013, %r1014;
	@%p491 bra 	$L__BB6_156;
$L__BB6_157:
	setp.eq.s32 	%p492, %r170, 0;
	@%p492 bra 	$L__BB6_161;
	cvt.s64.s32 	%rd489, %r1014;
	add.s64 	%rd64, %rd10, %rd489;
	ld.local.u8 	%rs476, [%rd64];
	add.s64 	%rd65, %rd62, %rd489;
	st.u8 	[%rd65+1], %rs476;
	setp.eq.s32 	%p493, %r170, 1;
	@%p493 bra 	$L__BB6_161;
	ld.local.u8 	%rs477, [%rd64+1];
	st.u8 	[%rd65+2], %rs477;
	setp.eq.s32 	%p494, %r170, 2;
	@%p494 bra 	$L__BB6_161;
	ld.local.u8 	%rs478, [%rd64+2];
	st.u8 	[%rd65+3], %rs478;
$L__BB6_161:
	add.s32 	%r893, %r1011, %r154;
	cvt.s64.s32 	%rd490, %r1011;
	add.s64 	%rd491, %rd62, %rd490;
	mov.b16 	%rs479, 93;
	st.u8 	[%rd491+1], %rs479;
	mov.b16 	%rs480, 44;
	st.u8 	[%rd491+2], %rs480;
	mov.b16 	%rs481, 32;
	st.u8 	[%rd491+3], %rs481;
	add.s32 	%r1015, %r893, 3;
	add.s64 	%rd535, %rd535, 1;
	ld.global.u64 	%rd492, [%rd18+2056];
	setp.lt.u64 	%p495, %rd535, %rd492;
	@%p495 bra 	$L__BB6_121;
$L__BB6_162:
	cvt.s64.s32 	%rd68, %r1015;
	add.s64 	%rd69, %rd48, %rd68;
	mov.b16 	%rs482, 91;
	st.u8 	[%rd69], %rs482;
	add.s32 	%r177, %r1015, 1;
	shl.b64 	%rd493, %rd535, 3;
	add.s64 	%rd494, %rd16, %rd493;
	ld.global.f64 	%fd79, [%rd494];
	setp.ltu.f64 	%p496, %fd79, 0d3FF0000000000000;
	mov.b32 	%r1017, 0;
	@%p496 bra 	$L__BB6_165;
	mov.b32 	%r1017, 0;
	mov.f64 	%fd451, %fd79;
$L__BB6_164:
	add.s32 	%r1017, %r1017, 1;
	div.rn.f64 	%fd451, %fd451, 0d4024000000000000;
	setp.ge.f64 	%p497, %fd451, 0d3FF0000000000000;
	@%p497 bra 	$L__BB6_164;
$L__BB6_165:
	cvt.rzi.s32.f64 	%r896, %fd79;
	cvt.rn.f64.s32 	%fd405, %r896;
	sub.f64 	%fd406, %fd79, %fd405;
	mul.f64 	%fd82, %fd406, 0d4024000000000000;
	add.s32 	%r1019, %r1017, 1;
	setp.leu.f64 	%p498, %fd82, 0d0000000000000000;
	setp.gt.u32 	%p499, %r1017, 6;
	cvt.u64.u32 	%rd495, %r1017;
	add.s64 	%rd70, %rd7, %rd495;
	or.pred  	%p500, %p498, %p499;
	mov.u32 	%r1018, %r1017;
	@%p500 bra 	$L__BB6_173;
	cvt.rzi.s32.f64 	%r897, %fd82;
	cvt.u16.u32 	%rs483, %r897;
	add.s16 	%rs484, %rs483, 48;
	st.local.u8 	[%rd70+1], %rs484;
	cvt.rn.f64.s32 	%fd407, %r897;
	sub.f64 	%fd408, %fd82, %fd407;
	mul.f64 	%fd83, %fd408, 0d4024000000000000;
	add.s32 	%r182, %r1017, 2;
	setp.leu.f64 	%p501, %fd83, 0d0000000000000000;
	setp.gt.u32 	%p502, %r1017, 5;
	or.pred  	%p503, %p501, %p502;
	mov.u32 	%r1018, %r1019;
	mov.u32 	%r1019, %r182;
	@%p503 bra 	$L__BB6_173;
	cvt.rzi.s32.f64 	%r898, %fd83;
	cvt.u16.u32 	%rs485, %r898;
	add.s16 	%rs486, %rs485, 48;
	st.local.u8 	[%rd70+2], %rs486;
	cvt.rn.f64.s32 	%fd409, %r898;
	sub.f64 	%fd410, %fd83, %fd409;
	mul.f64 	%fd84, %fd410, 0d4024000000000000;
	add.s32 	%r1019, %r1017, 3;
	setp.leu.f64 	%p504, %fd84, 0d0000000000000000;
	setp.gt.u32 	%p505, %r1017, 4;
	or.pred  	%p506, %p504, %p505;
	mov.u32 	%r1018, %r182;
	@%p506 bra 	$L__BB6_173;
	cvt.rzi.s32.f64 	%r899, %fd84;
	cvt.u16.u32 	%rs487, %r899;
	add.s16 	%rs488, %rs487, 48;
	st.local.u8 	[%rd70+3], %rs488;
	cvt.rn.f64.s32 	%fd411, %r899;
	sub.f64 	%fd412, %fd84, %fd411;
	mul.f64 	%fd85, %fd412, 0d4024000000000000;
	add.s32 	%r184, %r1017, 4;
	setp.leu.f64 	%p507, %fd85, 0d0000000000000000;
	setp.gt.u32 	%p508, %r1017, 3;
	or.pred  	%p509, %p507, %p508;
	mov.u32 	%r1018, %r1019;
	mov.u32 	%r1019, %r184;
	@%p509 bra 	$L__BB6_173;
	cvt.rzi.s32.f64 	%r900, %fd85;
	cvt.u16.u32 	%rs489, %r900;
	add.s16 	%rs490, %rs489, 48;
	st.local.u8 	[%rd70+4], %rs490;
	cvt.rn.f64.s32 	%fd413, %r900;
	sub.f64 	%fd414, %fd85, %fd413;
	mul.f64 	%fd86, %fd414, 0d4024000000000000;
	add.s32 	%r1019, %r1017, 5;
	setp.leu.f64 	%p510, %fd86, 0d0000000000000000;
	setp.gt.u32 	%p511, %r1017, 2;
	or.pred  	%p512, %p510, %p511;
	mov.u32 	%r1018, %r184;
	@%p512 bra 	$L__BB6_173;
	cvt.rzi.s32.f64 	%r901, %fd86;
	cvt.u16.u32 	%rs491, %r901;
	add.s16 	%rs492, %rs491, 48;
	st.local.u8 	[%rd70+5], %rs492;
	cvt.rn.f64.s32 	%fd415, %r901;
	sub.f64 	%fd416, %fd86, %fd415;
	mul.f64 	%fd87, %fd416, 0d4024000000000000;
	add.s32 	%r186, %r1017, 6;
	setp.leu.f64 	%p513, %fd87, 0d0000000000000000;
	setp.gt.u32 	%p514, %r1017, 1;
	or.pred  	%p515, %p513, %p514;
	mov.u32 	%r1018, %r1019;
	mov.u32 	%r1019, %r186;
	@%p515 bra 	$L__BB6_173;
	cvt.rzi.s32.f64 	%r902, %fd87;
	cvt.u16.u32 	%rs493, %r902;
	add.s16 	%rs494, %rs493, 48;
	st.local.u8 	[%rd70+6], %rs494;
	cvt.rn.f64.s32 	%fd417, %r902;
	sub.f64 	%fd418, %fd87, %fd417;
	mul.f64 	%fd88, %fd418, 0d4024000000000000;
	add.s32 	%r1019, %r1017, 7;
	setp.leu.f64 	%p516, %fd88, 0d0000000000000000;
	setp.ne.s32 	%p517, %r1017, 0;
	or.pred  	%p518, %p516, %p517;
	mov.u32 	%r1018, %r186;
	@%p518 bra 	$L__BB6_173;
	cvt.rzi.s32.f64 	%r905, %fd88;
	cvt.u16.u32 	%rs495, %r905;
	add.s16 	%rs496, %rs495, 48;
	st.local.u8 	[%rd70+7], %rs496;
	mov.b32 	%r1019, 8;
	mov.b32 	%r1018, 7;
$L__BB6_173:
	cvt.u64.u32 	%rd496, %r1019;
	add.s64 	%rd497, %rd7, %rd496;
	mov.b16 	%rs497, 0;
	st.local.u8 	[%rd497], %rs497;
	mov.b16 	%rs498, 46;
	st.local.u8 	[%rd70], %rs498;
	setp.ltu.f64 	%p519, %fd79, 0d4024000000000000;
	mov.f64 	%fd453, %fd79;
	@%p519 bra 	$L__BB6_176;
	mov.f64 	%fd453, %fd79;
$L__BB6_175:
	add.s32 	%r191, %r1017, -1;
	cvt.rzi.s32.f64 	%r906, %fd453;
	mul.hi.s32 	%r907, %r906, 1717986919;
	shr.u32 	%r908, %r907, 31;
	shr.u32 	%r909, %r907, 2;
	add.s32 	%r910, %r909, %r908;
	mul.lo.s32 	%r911, %r910, 10;
	sub.s32 	%r912, %r906, %r911;
	cvt.u16.u32 	%rs499, %r912;
	add.s16 	%rs500, %rs499, 48;
	cvt.s64.s32 	%rd498, %r1017;
	add.s64 	%rd499, %rd7, %rd498;
	st.local.u8 	[%rd499+-1], %rs500;
	div.rn.f64 	%fd453, %fd453, 0d4024000000000000;
	setp.ge.f64 	%p520, %fd453, 0d4024000000000000;
	mov.u32 	%r1017, %r191;
	@%p520 bra 	$L__BB6_175;
$L__BB6_176:
	cvt.rzi.s32.f64 	%r914, %fd453;
	cvt.u16.u32 	%rs501, %r914;
	add.s16 	%rs502, %rs501, 48;
	st.local.u8 	[%rd7], %rs502;
	mov.b64 	%rd500, %fd79;
	st.local.v2.u64 	[%rd11], {%rd535, %rd500};
	mov.u64 	%rd501, $str$4;
	cvta.global.u64 	%rd502, %rd501;
	add.u64 	%rd503, %SP, 112;
	{ // callseq 3, 0
	.param .b64 param0;
	st.param.b64 	[param0], %rd502;
	.param .b64 param1;
	st.param.b64 	[param1], %rd503;
	.param .b32 retval0;
	call.uni (retval0), 
	vprintf, 
	(
	param0, 
	param1
	);
	ld.param.b32 	%r915, [retval0];
	} // callseq 3
	add.s32 	%r192, %r1018, 1;
	and.b32  	%r193, %r192, 3;
	setp.lt.u32 	%p521, %r1018, 3;
	mov.b32 	%r1023, 0;
	@%p521 bra 	$L__BB6_179;
	and.b32  	%r1023, %r192, -4;
	cvt.s64.s32 	%rd504, %r177;
	add.s64 	%rd505, %rd504, %rd48;
	add.s64 	%rd71, %rd505, 3;
	add.s64 	%rd506, %rd68, %rd48;
	add.s64 	%rd72, %rd506, 1;
	neg.s32 	%r1021, %r1023;
	mov.b32 	%r1022, 0;
	mov.u64 	%rd536, %rd7;
$L__BB6_178:
	cvt.s64.s32 	%rd507, %r1022;
	add.s64 	%rd508, %rd71, %rd507;
	add.s64 	%rd509, %rd72, %rd507;
	ld.local.u32 	%r918, [%rd536];
	bfe.u32 	%r919, %r918, 0, 8;
	bfe.u32 	%r920, %r918, 8, 8;
	bfe.u32 	%r921, %r918, 16, 8;
	bfe.u32 	%r922, %r918, 24, 8;
	st.u8 	[%rd509], %r919;
	st.u8 	[%rd508+-2], %r920;
	st.u8 	[%rd508+-1], %r921;
	st.u8 	[%rd508], %r922;
	add.s32 	%r1022, %r1022, 4;
	add.s32 	%r1021, %r1021, 4;
	add.s64 	%rd536, %rd536, 4;
	setp.ne.s32 	%p522, %r1021, 0;
	@%p522 bra 	$L__BB6_178;
$L__BB6_179:
	setp.eq.s32 	%p523, %r193, 0;
	@%p523 bra 	$L__BB6_183;
	cvt.s64.s32 	%rd510, %r1023;
	add.s64 	%rd75, %rd7, %rd510;
	ld.local.u8 	%rs503, [%rd75];
	add.s64 	%rd76, %rd69, %rd510;
	st.u8 	[%rd76+1], %rs503;
	setp.eq.s32 	%p524, %r193, 1;
	@%p524 bra 	$L__BB6_183;
	ld.local.u8 	%rs504, [%rd75+1];
	st.u8 	[%rd76+2], %rs504;
	setp.eq.s32 	%p525, %r193, 2;
	@%p525 bra 	$L__BB6_183;
	ld.local.u8 	%rs505, [%rd75+2];
	st.u8 	[%rd76+3], %rs505;
$L__BB6_183:
	add.s32 	%r201, %r1019, %r177;
	cvt.s64.s32 	%rd77, %r1019;
	add.s64 	%rd511, %rd69, %rd77;
	mov.b16 	%rs506, 44;
	st.u8 	[%rd511+1], %rs506;
	add.s64 	%rd78, %rd511, 2;
	mov.b16 	%rs507, 32;
	st.u8 	[%rd511+2], %rs507;
	add.s64 	%rd513, %rd17, %rd493;
	ld.global.f64 	%fd456, [%rd513];
	setp.ltu.f64 	%p526, %fd456, 0d3FF0000000000000;
	mov.b32 	%r1025, 0;
	@%p526 bra 	$L__BB6_186;
	mov.b32 	%r1025, 0;
	mov.f64 	%fd454, %fd456;
$L__BB6_185:
	add.s32 	%r1025, %r1025, 1;
	div.rn.f64 	%fd454, %fd454, 0d4024000000000000;
	setp.ge.f64 	%p527, %fd454, 0d3FF0000000000000;
	@%p527 bra 	$L__BB6_185;
$L__BB6_186:
	cvt.rzi.s32.f64 	%r925, %fd456;
	cvt.rn.f64.s32 	%fd419, %r925;
	sub.f64 	%fd420, %fd456, %fd419;
	mul.f64 	%fd95, %fd420, 0d4024000000000000;
	add.s32 	%r1027, %r1025, 1;
	setp.leu.f64 	%p528, %fd95, 0d0000000000000000;
	setp.gt.u32 	%p529, %r1025, 6;
	cvt.u64.u32 	%rd514, %r1025;
	add.s64 	%rd79, %rd8, %rd514;
	or.pred  	%p530, %p528, %p529;
	mov.u32 	%r1026, %r1025;
	@%p530 bra 	$L__BB6_194;
	cvt.rzi.s32.f64 	%r926, %fd95;
	cvt.u16.u32 	%rs508, %r926;
	add.s16 	%rs509, %rs508, 48;
	st.local.u8 	[%rd79+1], %rs509;
	cvt.rn.f64.s32 	%fd421, %r926;
	sub.f64 	%fd422, %fd95, %fd421;
	mul.f64 	%fd96, %fd422, 0d4024000000000000;
	add.s32 	%r206, %r1025, 2;
	setp.leu.f64 	%p531, %fd96, 0d0000000000000000;
	setp.gt.u32 	%p532, %r1025, 5;
	or.pred  	%p533, %p531, %p532;
	mov.u32 	%r1026, %r1027;
	mov.u32 	%r1027, %r206;
	@%p533 bra 	$L__BB6_194;
	cvt.rzi.s32.f64 	%r927, %fd96;
	cvt.u16.u32 	%rs510, %r927;
	add.s16 	%rs511, %rs510, 48;
	st.local.u8 	[%rd79+2], %rs511;
	cvt.rn.f64.s32 	%fd423, %r927;
	sub.f64 	%fd424, %fd96, %fd423;
	mul.f64 	%fd97, %fd424, 0d4024000000000000;
	add.s32 	%r1027, %r1025, 3;
	setp.leu.f64 	%p534, %fd97, 0d0000000000000000;
	setp.gt.u32 	%p535, %r1025, 4;
	or.pred  	%p536, %p534, %p535;
	mov.u32 	%r1026, %r206;
	@%p536 bra 	$L__BB6_194;
	cvt.rzi.s32.f64 	%r928, %fd97;
	cvt.u16.u32 	%rs512, %r928;
	add.s16 	%rs513, %rs512, 48;
	st.local.u8 	[%rd79+3], %rs513;
	cvt.rn.f64.s32 	%fd425, %r928;
	sub.f64 	%fd426, %fd97, %fd425;
	mul.f64 	%fd98, %fd426, 0d4024000000000000;
	add.s32 	%r208, %r1025, 4;
	setp.leu.f64 	%p537, %fd98, 0d0000000000000000;
	setp.gt.u32 	%p538, %r1025, 3;
	or.pred  	%p539, %p537, %p538;
	mov.u32 	%r1026, %r1027;
	mov.u32 	%r1027, %r208;
	@%p539 bra 	$L__BB6_194;
	cvt.rzi.s32.f64 	%r929, %fd98;
	cvt.u16.u32 	%rs514, %r929;
	add.s16 	%rs515, %rs514, 48;
	st.local.u8 	[%rd79+4], %rs515;
	cvt.rn.f64.s32 	%fd427, %r929;
	sub.f64 	%fd428, %fd98, %fd427;
	mul.f64 	%fd99, %fd428, 0d4024000000000000;
	add.s32 	%r1027, %r1025, 5;
	setp.leu.f64 	%p540, %fd99, 0d0000000000000000;
	setp.gt.u32 	%p541, %r1025, 2;
	or.pred  	%p542, %p540, %p541;
	mov.u32 	%r1026, %r208;
	@%p542 bra 	$L__BB6_194;
	cvt.rzi.s32.f64 	%r930, %fd99;
	cvt.u16.u32 	%rs516, %r930;
	add.s16 	%rs517, %rs516, 48;
	st.local.u8 	[%rd79+5], %rs517;
	cvt.rn.f64.s32 	%fd429, %r930;
	sub.f64 	%fd430, %fd99, %fd429;
	mul.f64 	%fd100, %fd430, 0d4024000000000000;
	add.s32 	%r210, %r1025, 6;
	setp.leu.f64 	%p543, %fd100, 0d0000000000000000;
	setp.gt.u32 	%p544, %r1025, 1;
	or.pred  	%p545, %p543, %p544;
	mov.u32 	%r1026, %r1027;
	mov.u32 	%r1027, %r210;
	@%p545 bra 	$L__BB6_194;
	cvt.rzi.s32.f64 	%r931, %fd100;
	cvt.u16.u32 	%rs518, %r931;
	add.s16 	%rs519, %rs518, 48;
	st.local.u8 	[%rd79+6], %rs519;
	cvt.rn.f64.s32 	%fd431, %r931;
	sub.f64 	%fd432, %fd100, %fd431;
	mul.f64 	%fd101, %fd432, 0d4024000000000000;
	add.s32 	%r1027, %r1025, 7;
	setp.leu.f64 	%p546, %fd101, 0d0000000000000000;
	setp.ne.s32 	%p547, %r1025, 0;
	or.pred  	%p548, %p546, %p547;
	mov.u32 	%r1026, %r210;
	@%p548 bra 	$L__BB6_194;
	cvt.rzi.s32.f64 	%r934, %fd101;
	cvt.u16.u32 	%rs520, %r934;
	add.s16 	%rs521, %rs520, 48;
	st.local.u8 	[%rd79+7], %rs521;
	mov.b32 	%r1027, 8;
	mov.b32 	%r1026, 7;
$L__BB6_194:
	cvt.u64.u32 	%rd515, %r1027;
	add.s64 	%rd516, %rd8, %rd515;
	mov.b16 	%rs522, 0;
	st.local.u8 	[%rd516], %rs522;
	mov.b16 	%rs523, 46;
	st.local.u8 	[%rd79], %rs523;
	setp.ltu.f64 	%p549, %fd456, 0d4024000000000000;
	@%p549 bra 	$L__BB6_196;
$L__BB6_195:
	add.s32 	%r215, %r1025, -1;
	cvt.rzi.s32.f64 	%r935, %fd456;
	mul.hi.s32 	%r936, %r935, 1717986919;
	shr.u32 	%r937, %r936, 31;
	shr.u32 	%r938, %r936, 2;
	add.s32 	%r939, %r938, %r937;
	mul.lo.s32 	%r940, %r939, 10;
	sub.s32 	%r941, %r935, %r940;
	cvt.u16.u32 	%rs524, %r941;
	add.s16 	%rs525, %rs524, 48;
	cvt.s64.s32 	%rd517, %r1025;
	add.s64 	%rd518, %rd8, %rd517;
	st.local.u8 	[%rd518+-1], %rs525;
	div.rn.f64 	%fd456, %fd456, 0d4024000000000000;
	setp.ge.f64 	%p550, %fd456, 0d4024000000000000;
	mov.u32 	%r1025, %r215;
	@%p550 bra 	$L__BB6_195;
$L__BB6_196:
	cvt.rzi.s32.f64 	%r943, %fd456;
	cvt.u16.u32 	%rs526, %r943;
	add.s16 	%rs527, %rs526, 48;
	st.local.u8 	[%rd8], %rs527;
	add.s32 	%r216, %r1026, 1;
	and.b32  	%r217, %r216, 3;
	setp.lt.u32 	%p551, %r1026, 3;
	mov.b32 	%r1031, 0;
	@%p551 bra 	$L__BB6_199;
	and.b32  	%r1031, %r216, -4;
	add.s64 	%rd519, %rd77, %rd68;
	add.s64 	%rd520, %rd519, %rd48;
	add.s64 	%rd80, %rd520, 3;
	add.s32 	%r945, %r201, 2;
	cvt.s64.s32 	%rd521, %r945;
	add.s64 	%rd522, %rd521, %rd48;
	add.s64 	%rd81, %rd522, 3;
	neg.s32 	%r1029, %r1031;
	mov.b32 	%r1030, 0;
	mov.u64 	%rd537, %rd8;
$L__BB6_198:
	cvt.s64.s32 	%rd523, %r1030;
	add.s64 	%rd524, %rd80, %rd523;
	add.s64 	%rd525, %rd81, %rd523;
	ld.local.u32 	%r946, [%rd537];
	bfe.u32 	%r947, %r946, 0, 8;
	bfe.u32 	%r948, %r946, 8, 8;
	bfe.u32 	%r949, %r946, 16, 8;
	bfe.u32 	%r950, %r946, 24, 8;
	st.u8 	[%rd524], %r947;
	st.u8 	[%rd525+-2], %r948;
	st.u8 	[%rd525+-1], %r949;
	st.u8 	[%rd525], %r950;
	add.s32 	%r1030, %r1030, 4;
	add.s32 	%r1029, %r1029, 4;
	add.s64 	%rd537, %rd537, 4;
	setp.ne.s32 	%p552, %r1029, 0;
	@%p552 bra 	$L__BB6_198;
$L__BB6_199:
	setp.eq.s32 	%p553, %r217, 0;
	@%p553 bra 	$L__BB6_203;
	cvt.s64.s32 	%rd526, %r1031;
	add.s64 	%rd84, %rd8, %rd526;
	ld.local.u8 	%rs528, [%rd84];
	add.s64 	%rd85, %rd78, %rd526;
	st.u8 	[%rd85+1], %rs528;
	setp.eq.s32 	%p554, %r217, 1;
	@%p554 bra 	$L__BB6_203;
	ld.local.u8 	%rs529, [%rd84+1];
	st.u8 	[%rd85+2], %rs529;
	setp.eq.s32 	%p555, %r217, 2;
	@%p555 bra 	$L__BB6_203;
	ld.local.u8 	%rs530, [%rd84+2];
	st.u8 	[%rd85+3], %rs530;
$L__BB6_203:
	cvt.s64.s32 	%rd527, %r1027;
	add.s64 	%rd528, %rd78, %rd527;
	mov.b16 	%rs531, 93;
	st.u8 	[%rd528+1], %rs531;
	mov.b16 	%rs532, 44;
	st.u8 	[%rd528+2], %rs532;
	mov.b16 	%rs533, 32;
	st.u8 	[%rd528+3], %rs533;
	mov.b16 	%rs534, 91;
	st.u8 	[%rd528+4], %rs534;
	mov.b16 	%rs535, 48;
	st.u8 	[%rd528+5], %rs535;
	st.u8 	[%rd528+6], %rs532;
	st.u8 	[%rd528+7], %rs533;
	st.u8 	[%rd528+8], %rs535;
	st.u8 	[%rd528+9], %rs531;
	st.u8 	[%rd528+10], %rs531;
	mov.b16 	%rs536, 0;
	st.u8 	[%rd528+11], %rs536;
	bra.uni 	$L__BB6_409;
$L__BB6_204:
	cvta.to.global.u64 	%rd87, %rd146;
	cvta.to.global.u64 	%rd88, %rd147;
	cvta.to.global.u64 	%rd89, %rd148;
	cvta.to.global.u64 	%rd90, %rd149;
	cvta.to.global.u64 	%rd91, %rd150;
	mov.u32 	%r225, %tid.x;
	cvt.s64.s32 	%rd92, %rd13;
	cvt.u32.u64 	%r446, %rd12;
	add.s32 	%r226, %r444, %r446;
	cvt.u64.u32 	%rd163, %r225;
	setp.le.s64 	%p2, %rd92, %rd163;
	@%p2 bra 	$L__BB6_306;
	add.s32 	%r227, %r226, %r225;
	mul.wide.s32 	%rd164, %r227, 8;
	add.s64 	%rd93, %rd87, %rd164;
	ld.global.u64 	%rd94, [%rd93];
	setp.ge.u64 	%p3, %rd94, %rd145;
	@%p3 bra 	$L__BB6_411;
	setp.ne.s64 	%p5, %rd94, 0;
	setp.eq.s32 	%p6, %r227, 0;
	or.pred  	%p7, %p6, %p5;
	@%p7 bra 	$L__BB6_207;
	bra.uni 	$L__BB6_306;
$L__BB6_207:
	add.s64 	%rd166, %rd94, 1;
	selp.b64 	%rd540, 0, %rd166, %p6;
$L__BB6_208:
	add.s64 	%rd168, %rd91, %rd164;
	ld.global.u64 	%rd97, [%rd168];
	mov.b16 	%rs1, 123;
	st.u8 	[%rd97], %rs1;
	mov.b16 	%rs2, 34;
	st.u8 	[%rd97+1], %rs2;
	mov.b16 	%rs3, 116;
	st.u8 	[%rd97+2], %rs3;
	mov.b16 	%rs4, 114;
	st.u8 	[%rd97+3], %rs4;
	mov.b16 	%rs5, 105;
	st.u8 	[%rd97+4], %rs5;
	mov.b16 	%rs6, 112;
	st.u8 	[%rd97+5], %rs6;
	st.u8 	[%rd97+6], %rs2;
	mov.b16 	%rs7, 58;
	st.u8 	[%rd97+7], %rs7;
	mov.b16 	%rs8, 32;
	st.u8 	[%rd97+8], %rs8;
	shl.b64 	%rd169, %rd540, 2;
	add.s64 	%rd170, %rd88, %rd169;
	ld.global.u32 	%r1037, [%rd170+4];
	setp.lt.s32 	%p9, %r1037, 1;
	mov.b32 	%r1034, 0;
	@%p9 bra 	$L__BB6_211;
	mov.b32 	%r1034, 0;
	mov.u32 	%r1032, %r1037;
$L__BB6_210:
	add.s32 	%r1034, %r1034, 1;
	mul.hi.u32 	%r449, %r1032, -858993459;
	shr.u32 	%r232, %r449, 3;
	setp.gt.u32 	%p10, %r1032, 9;
	mov.u32 	%r1032, %r232;
	@%p10 bra 	$L__BB6_210;
$L__BB6_211:
	cvt.u64.u32 	%rd171, %r1034;
	add.s64 	%rd172, %rd1, %rd171;
	mov.b16 	%rs9, 0;
	st.local.u8 	[%rd172], %rs9;
	add.s32 	%r1038, %r1034, -1;
	setp.lt.s32 	%p11, %r1037, 10;
	@%p11 bra 	$L__BB6_214;
	mov.u32 	%r1036, %r1037;
$L__BB6_213:
	mul.hi.u32 	%r450, %r1036, -858993459;
	shr.u32 	%r1037, %r450, 3;
	mul.lo.s32 	%r451, %r1037, 10;
	sub.s32 	%r452, %r1036, %r451;
	cvt.u16.u32 	%rs10, %r452;
	add.s16 	%rs11, %rs10, 48;
	cvt.s64.s32 	%rd173, %r1038;
	add.s64 	%rd174, %rd1, %rd173;
	st.local.u8 	[%rd174], %rs11;
	add.s32 	%r1038, %r1038, -1;
	setp.gt.u32 	%p12, %r1036, 99;
	mov.u32 	%r1036, %r1037;
	@%p12 bra 	$L__BB6_213;
$L__BB6_214:
	cvt.u16.u32 	%rs12, %r1037;
	add.s16 	%rs13, %rs12, 48;
	cvt.s64.s32 	%rd175, %r1038;
	add.s64 	%rd176, %rd1, %rd175;
	st.local.u8 	[%rd176], %rs13;
	setp.eq.s32 	%p13, %r1034, 0;
	@%p13 bra 	$L__BB6_222;
	and.b32  	%r241, %r1034, 3;
	setp.lt.u32 	%p14, %r1034, 4;
	mov.b32 	%r1040, 0;
	@%p14 bra 	$L__BB6_218;
	and.b32  	%r1040, %r1034, -4;
	mov.b32 	%r1039, 0;
$L__BB6_217:
	cvt.u64.u32 	%rd177, %r1039;
	add.s64 	%rd178, %rd1, %rd177;
	ld.local.u32 	%r455, [%rd178];
	bfe.u32 	%r456, %r455, 0, 8;
	bfe.u32 	%r457, %r455, 8, 8;
	bfe.u32 	%r458, %r455, 16, 8;
	bfe.u32 	%r459, %r455, 24, 8;
	add.s64 	%rd179, %rd97, %rd177;
	st.u8 	[%rd179+9], %r456;
	st.u8 	[%rd179+10], %r457;
	st.u8 	[%rd179+11], %r458;
	st.u8 	[%rd179+12], %r459;
	add.s32 	%r1039, %r1039, 4;
	setp.ne.s32 	%p15, %r1039, %r1040;
	@%p15 bra 	$L__BB6_217;
$L__BB6_218:
	setp.eq.s32 	%p16, %r241, 0;
	@%p16 bra 	$L__BB6_222;
	cvt.u64.u32 	%rd180, %r1040;
	add.s64 	%rd98, %rd1, %rd180;
	ld.local.u8 	%rs14, [%rd98];
	add.s64 	%rd99, %rd97, %rd180;
	st.u8 	[%rd99+9], %rs14;
	setp.eq.s32 	%p17, %r241, 1;
	@%p17 bra 	$L__BB6_222;
	ld.local.u8 	%rs15, [%rd98+1];
	st.u8 	[%rd99+10], %rs15;
	setp.eq.s32 	%p18, %r241, 2;
	@%p18 bra 	$L__BB6_222;
	ld.local.u8 	%rs16, [%rd98+2];
	st.u8 	[%rd99+11], %rs16;
$L__BB6_222:
	cvt.u64.u32 	%rd181, %r1034;
	add.s64 	%rd182, %rd97, %rd181;
	mov.b16 	%rs17, 44;
	st.u8 	[%rd182+9], %rs17;
	mov.b16 	%rs18, 32;
	st.u8 	[%rd182+10], %rs18;
	mov.b16 	%rs19, 34;
	st.u8 	[%rd182+11], %rs19;
	mov.b16 	%rs20, 112;
	st.u8 	[%rd182+12], %rs20;
	mov.b16 	%rs21, 111;
	st.u8 	[%rd182+13], %rs21;
	mov.b16 	%rs22, 105;
	st.u8 	[%rd182+14], %rs22;
	mov.b16 	%rs23, 110;
	st.u8 	[%rd182+15], %rs23;
	mov.b16 	%rs24, 116;
	st.u8 	[%rd182+16], %rs24;
	mov.b16 	%rs25, 115;
	st.u8 	[%rd182+17], %rs25;
	st.u8 	[%rd182+18], %rs19;
	mov.b16 	%rs26, 58;
	st.u8 	[%rd182+19], %rs26;
	st.u8 	[%rd182+20], %rs18;
	mov.b16 	%rs27, 91;
	st.u8 	[%rd182+21], %rs27;
	add.s32 	%r1056, %r1034, 22;
	ld.global.u64 	%rd183, [%rd93+8];
	setp.ge.u64 	%p19, %rd540, %rd183;
	@%p19 bra 	$L__BB6_264;
$L__BB6_223:
	cvt.s64.s32 	%rd184, %r1056;
	add.s64 	%rd101, %rd97, %rd184;
	mov.b16 	%rs28, 91;
	st.u8 	[%rd101], %rs28;
	add.s32 	%r248, %r1056, 1;
	shl.b64 	%rd185, %rd540, 3;
	add.s64 	%rd186, %rd89, %rd185;
	ld.global.f64 	%fd459, [%rd186];
	setp.ltu.f64 	%p20, %fd459, 0d3FF0000000000000;
	mov.b32 	%r1043, 0;
	@%p20 bra 	$L__BB6_226;
	mov.b32 	%r1043, 0;
	mov.f64 	%fd457, %fd459;
$L__BB6_225:
	add.s32 	%r1043, %r1043, 1;
	div.rn.f64 	%fd457, %fd457, 0d4024000000000000;
	setp.ltu.f64 	%p21, %fd457, 0d3FF0000000000000;
	@%p21 bra 	$L__BB6_226;
	bra.uni 	$L__BB6_225;
$L__BB6_226:
	cvt.rzi.s32.f64 	%r462, %fd459;
	cvt.rn.f64.s32 	%fd209, %r462;
	sub.f64 	%fd210, %fd459, %fd209;
	mul.f64 	%fd106, %fd210, 0d4024000000000000;
	add.s32 	%r1045, %r1043, 1;
	setp.gt.f64 	%p22, %fd106, 0d0000000000000000;
	setp.lt.u32 	%p23, %r1043, 7;
	and.pred  	%p24, %p22, %p23;
	cvt.u64.u32 	%rd187, %r1043;
	add.s64 	%rd102, %rd4, %rd187;
	mov.u32 	%r1044, %r1043;
	@%p24 bra 	$L__BB6_227;
	bra.uni 	$L__BB6_234;
$L__BB6_227:
	cvt.rzi.s32.f64 	%r463, %fd106;
	cvt.u16.u32 	%rs29, %r463;
	add.s16 	%rs30, %rs29, 48;
	st.local.u8 	[%rd102+1], %rs30;
	cvt.rn.f64.s32 	%fd211, %r463;
	sub.f64 	%fd212, %fd106, %fd211;
	mul.f64 	%fd109, %fd212, 0d4024000000000000;
	add.s32 	%r253, %r1043, 2;
	setp.leu.f64 	%p25, %fd109, 0d0000000000000000;
	setp.gt.u32 	%p26, %r1043, 5;
	or.pred  	%p27, %p25, %p26;
	mov.u32 	%r1044, %r1045;
	mov.u32 	%r1045, %r253;
	@%p27 bra 	$L__BB6_234;
	cvt.rzi.s32.f64 	%r464, %fd109;
	cvt.u16.u32 	%rs31, %r464;
	add.s16 	%rs32, %rs31, 48;
	st.local.u8 	[%rd102+2], %rs32;
	cvt.rn.f64.s32 	%fd213, %r464;
	sub.f64 	%fd214, %fd109, %fd213;
	mul.f64 	%fd110, %fd214, 0d4024000000000000;
	add.s32 	%r1045, %r1043, 3;
	setp.leu.f64 	%p28, %fd110, 0d0000000000000000;
	setp.gt.u32 	%p29, %r1043, 4;
	or.pred  	%p30, %p28, %p29;
	mov.u32 	%r1044, %r253;
	@%p30 bra 	$L__BB6_234;
	cvt.rzi.s32.f64 	%r465, %fd110;
	cvt.u16.u32 	%rs33, %r465;
	add.s16 	%rs34, %rs33, 48;
	st.local.u8 	[%rd102+3], %rs34;
	cvt.rn.f64.s32 	%fd215, %r465;
	sub.f64 	%fd216, %fd110, %fd215;
	mul.f64 	%fd111, %fd216, 0d4024000000000000;
	add.s32 	%r255, %r1043, 4;
	setp.leu.f64 	%p31, %fd111, 0d0000000000000000;
	setp.gt.u32 	%p32, %r1043, 3;
	or.pred  	%p33, %p31, %p32;
	mov.u32 	%r1044, %r1045;
	mov.u32 	%r1045, %r255;
	@%p33 bra 	$L__BB6_234;
	cvt.rzi.s32.f64 	%r466, %fd111;
	cvt.u16.u32 	%rs35, %r466;
	add.s16 	%rs36, %rs35, 48;
	st.local.u8 	[%rd102+4], %rs36;
	cvt.rn.f64.s32 	%fd217, %r466;
	sub.f64 	%fd218, %fd111, %fd217;
	mul.f64 	%fd112, %fd218, 0d4024000000000000;
	add.s32 	%r1045, %r1043, 5;
	setp.leu.f64 	%p34, %fd112, 0d0000000000000000;
	setp.gt.u32 	%p35, %r1043, 2;
	or.pred  	%p36, %p34, %p35;
	mov.u32 	%r1044, %r255;
	@%p36 bra 	$L__BB6_234;
	cvt.rzi.s32.f64 	%r467, %fd112;
	cvt.u16.u32 	%rs37, %r467;
	add.s16 	%rs38, %rs37, 48;
	st.local.u8 	[%rd102+5], %rs38;
	cvt.rn.f64.s32 	%fd219, %r467;
	sub.f64 	%fd220, %fd112, %fd219;
	mul.f64 	%fd113, %fd220, 0d4024000000000000;
	add.s32 	%r257, %r1043, 6;
	setp.leu.f64 	%p37, %fd113, 0d0000000000000000;
	setp.gt.u32 	%p38, %r1043, 1;
	or.pred  	%p39, %p37, %p38;
	mov.u32 	%r1044, %r1045;
	mov.u32 	%r1045, %r257;
	@%p39 bra 	$L__BB6_234;
	cvt.rzi.s32.f64 	%r468, %fd113;
	cvt.u16.u32 	%rs39, %r468;
	add.s16 	%rs40, %rs39, 48;
	st.local.u8 	[%rd102+6], %rs40;
	cvt.rn.f64.s32 	%fd221, %r468;
	sub.f64 	%fd222, %fd113, %fd221;
	mul.f64 	%fd114, %fd222, 0d4024000000000000;
	add.s32 	%r1045, %r1043, 7;
	setp.leu.f64 	%p40, %fd114, 0d0000000000000000;
	setp.ne.s32 	%p41, %r1043, 0;
	or.pred  	%p42, %p40, %p41;
	mov.u32 	%r1044, %r257;
	@%p42 bra 	$L__BB6_234;
	cvt.rzi.s32.f64 	%r471, %fd114;
	cvt.u16.u32 	%rs41, %r471;
	add.s16 	%rs42, %rs41, 48;
	st.local.u8 	[%rd102+7], %rs42;
	mov.b32 	%r1045, 8;
	mov.b32 	%r1044, 7;
$L__BB6_234:
	cvt.u64.u32 	%rd188, %r1045;
	add.s64 	%rd189, %rd4, %rd188;
	mov.b16 	%rs43, 0;
	st.local.u8 	[%rd189], %rs43;
	mov.b16 	%rs44, 46;
	st.local.u8 	[%rd102], %rs44;
	setp.ltu.f64 	%p43, %fd459, 0d4024000000000000;
	@%p43 bra 	$L__BB6_236;
$L__BB6_235:
	add.s32 	%r262, %r1043, -1;
	cvt.rzi.s32.f64 	%r472, %fd459;
	mul.hi.s32 	%r473, %r472, 1717986919;
	shr.u32 	%r474, %r473, 31;
	shr.u32 	%r475, %r473, 2;
	add.s32 	%r476, %r475, %r474;
	mul.lo.s32 	%r477, %r476, 10;
	sub.s32 	%r478, %r472, %r477;
	cvt.u16.u32 	%rs45, %r478;
	add.s16 	%rs46, %rs45, 48;
	cvt.s64.s32 	%rd190, %r1043;
	add.s64 	%rd191, %rd4, %rd190;
	st.local.u8 	[%rd191+-1], %rs46;
	div.rn.f64 	%fd459, %fd459, 0d4024000000000000;
	setp.ge.f64 	%p44, %fd459, 0d4024000000000000;
	mov.u32 	%r1043, %r262;
	@%p44 bra 	$L__BB6_235;
$L__BB6_236:
	cvt.rzi.s32.f64 	%r480, %fd459;
	cvt.u16.u32 	%rs47, %r480;
	add.s16 	%rs48, %rs47, 48;
	st.local.u8 	[%rd4], %rs48;
	add.s32 	%r263, %r1044, 1;
	and.b32  	%r264, %r263, 3;
	setp.lt.u32 	%p45, %r1044, 3;
	mov.b32 	%r1048, 0;
	@%p45 bra 	$L__BB6_239;
	and.b32  	%r1048, %r263, -4;
	mov.b32 	%r1047, 0;
$L__BB6_238:
	cvt.s64.s32 	%rd192, %r1047;
	add.s64 	%rd193, %rd4, %rd192;
	ld.local.u32 	%r482, [%rd193];
	bfe.u32 	%r483, %r482, 0, 8;
	bfe.u32 	%r484, %r482, 8, 8;
	bfe.u32 	%r485, %r482, 16, 8;
	bfe.u32 	%r486, %r482, 24, 8;
	add.s64 	%rd194, %rd101, %rd192;
	st.u8 	[%rd194+1], %r483;
	cvt.s64.s32 	%rd195, %r248;
	add.s64 	%rd196, %rd192, %rd195;
	add.s64 	%rd197, %rd97, %rd196;
	st.u8 	[%rd197+1], %r484;
	st.u8 	[%rd197+2], %r485;
	st.u8 	[%rd197+3], %r486;
	add.s32 	%r1047, %r1047, 4;
	setp.ne.s32 	%p46, %r1047, %r1048;
	@%p46 bra 	$L__BB6_238;
$L__BB6_239:
	setp.eq.s32 	%p47, %r264, 0;
	@%p47 bra 	$L__BB6_243;
	cvt.s64.s32 	%rd198, %r1048;
	add.s64 	%rd103, %rd4, %rd198;
	ld.local.u8 	%rs49, [%rd103];
	add.s64 	%rd104, %rd101, %rd198;
	st.u8 	[%rd104+1], %rs49;
	setp.eq.s32 	%p48, %r264, 1;
	@%p48 bra 	$L__BB6_243;
	ld.local.u8 	%rs50, [%rd103+1];
	st.u8 	[%rd104+2], %rs50;
	setp.eq.s32 	%p49, %r264, 2;
	@%p49 bra 	$L__BB6_243;
	ld.local.u8 	%rs51, [%rd103+2];
	st.u8 	[%rd104+3], %rs51;
$L__BB6_243:
	add.s32 	%r488, %r1045, %r248;
	cvt.s64.s32 	%rd199, %r1045;
	add.s64 	%rd200, %rd101, %rd199;
	mov.b16 	%rs52, 44;
	st.u8 	[%rd200+1], %rs52;
	add.s64 	%rd105, %rd200, 2;
	mov.b16 	%rs53, 32;
	st.u8 	[%rd200+2], %rs53;
	add.s32 	%r269, %r488, 2;
	shl.b64 	%rd201, %rd540, 3;
	add.s64 	%rd202, %rd90, %rd201;
	ld.global.f64 	%fd462, [%rd202];
	setp.ltu.f64 	%p50, %fd462, 0d3FF0000000000000;
	mov.b32 	%r1050, 0;
	@%p50 bra 	$L__BB6_246;
	mov.b32 	%r1050, 0;
	mov.f64 	%fd460, %fd462;
$L__BB6_245:
	add.s32 	%r1050, %r1050, 1;
	div.rn.f64 	%fd460, %fd460, 0d4024000000000000;
	setp.ltu.f64 	%p51, %fd460, 0d3FF0000000000000;
	@%p51 bra 	$L__BB6_246;
	bra.uni 	$L__BB6_245;
$L__BB6_246:
	cvt.rzi.s32.f64 	%r490, %fd462;
	cvt.rn.f64.s32 	%fd223, %r490;
	sub.f64 	%fd224, %fd462, %fd223;
	mul.f64 	%fd119, %fd224, 0d4024000000000000;
	add.s32 	%r1052, %r1050, 1;
	setp.gt.f64 	%p52, %fd119, 0d0000000000000000;
	setp.lt.u32 	%p53, %r1050, 7;
	and.pred  	%p54, %p52, %p53;
	cvt.u64.u32 	%rd203, %r1050;
	add.s64 	%rd106, %rd5, %rd203;
	mov.u32 	%r1051, %r1050;
	@%p54 bra 	$L__BB6_247;
	bra.uni 	$L__BB6_254;
$L__BB6_247:
	cvt.rzi.s32.f64 	%r491, %fd119;
	cvt.u16.u32 	%rs54, %r491;
	add.s16 	%rs55, %rs54, 48;
	st.local.u8 	[%rd106+1], %rs55;
	cvt.rn.f64.s32 	%fd225, %r491;
	sub.f64 	%fd226, %fd119, %fd225;
	mul.f64 	%fd122, %fd226, 0d4024000000000000;
	add.s32 	%r274, %r1050, 2;
	setp.leu.f64 	%p55, %fd122, 0d0000000000000000;
	setp.gt.u32 	%p56, %r1050, 5;
	or.pred  	%p57, %p55, %p56;
	mov.u32 	%r1051, %r1052;
	mov.u32 	%r1052, %r274;
	@%p57 bra 	$L__BB6_254;
	cvt.rzi.s32.f64 	%r492, %fd122;
	cvt.u16.u32 	%rs56, %r492;
	add.s16 	%rs57, %rs56, 48;
	st.local.u8 	[%rd106+2], %rs57;
	cvt.rn.f64.s32 	%fd227, %r492;
	sub.f64 	%fd228, %fd122, %fd227;
	mul.f64 	%fd123, %fd228, 0d4024000000000000;
	add.s32 	%r1052, %r1050, 3;
	setp.leu.f64 	%p58, %fd123, 0d0000000000000000;
	setp.gt.u32 	%p59, %r1050, 4;
	or.pred  	%p60, %p58, %p59;
	mov.u32 	%r1051, %r274;
	@%p60 bra 	$L__BB6_254;
	cvt.rzi.s32.f64 	%r493, %fd123;
	cvt.u16.u32 	%rs58, %r493;
	add.s16 	%rs59, %rs58, 48;
	st.local.u8 	[%rd106+3], %rs59;
	cvt.rn.f64.s32 	%fd229, %r493;
	sub.f64 	%fd230, %fd123, %fd229;
	mul.f64 	%fd124, %fd230, 0d4024000000000000;
	add.s32 	%r276, %r1050, 4;
	setp.leu.f64 	%p61, %fd124, 0d0000000000000000;
	setp.gt.u32 	%p62, %r1050, 3;
	or.pred  	%p63, %p61, %p62;
	mov.u32 	%r1051, %r1052;
	mov.u32 	%r1052, %r276;
	@%p63 bra 	$L__BB6_254;
	cvt.rzi.s32.f64 	%r494, %fd124;
	cvt.u16.u32 	%rs60, %r494;
	add.s16 	%rs61, %rs60, 48;
	st.local.u8 	[%rd106+4], %rs61;
	cvt.rn.f64.s32 	%fd231, %r494;
	sub.f64 	%fd232, %fd124, %fd231;
	mul.f64 	%fd125, %fd232, 0d4024000000000000;
	add.s32 	%r1052, %r1050, 5;
	setp.leu.f64 	%p64, %fd125, 0d0000000000000000;
	setp.gt.u32 	%p65, %r1050, 2;
	or.pred  	%p66, %p64, %p65;
	mov.u32 	%r1051, %r276;
	@%p66 bra 	$L__BB6_254;
	cvt.rzi.s32.f64 	%r495, %fd125;
	cvt.u16.u32 	%rs62, %r495;
	add.s16 	%rs63, %rs62, 48;
	st.local.u8 	[%rd106+5], %rs63;
	cvt.rn.f64.s32 	%fd233, %r495;
	sub.f64 	%fd234, %fd125, %fd233;
	mul.f64 	%fd126, %fd234, 0d4024000000000000;
	add.s32 	%r278, %r1050, 6;
	setp.leu.f64 	%p67, %fd126, 0d0000000000000000;
	setp.gt.u32 	%p68, %r1050, 1;
	or.pred  	%p69, %p67, %p68;
	mov.u32 	%r1051, %r1052;
	mov.u32 	%r1052, %r278;
	@%p69 bra 	$L__BB6_254;
	cvt.rzi.s32.f64 	%r496, %fd126;
	cvt.u16.u32 	%rs64, %r496;
	add.s16 	%rs65, %rs64, 48;
	st.local.u8 	[%rd106+6], %rs65;
	cvt.rn.f64.s32 	%fd235, %r496;
	sub.f64 	%fd236, %fd126, %fd235;
	mul.f64 	%fd127, %fd236, 0d4024000000000000;
	add.s32 	%r1052, %r1050, 7;
	setp.leu.f64 	%p70, %fd127, 0d0000000000000000;
	setp.ne.s32 	%p71, %r1050, 0;
	or.pred  	%p72, %p70, %p71;
	mov.u32 	%r1051, %r278;
	@%p72 bra 	$L__BB6_254;
	cvt.rzi.s32.f64 	%r499, %fd127;
	cvt.u16.u32 	%rs66, %r499;
	add.s16 	%rs67, %rs66, 48;
	st.local.u8 	[%rd106+7], %rs67;
	mov.b32 	%r1052, 8;
	mov.b32 	%r1051, 7;
$L__BB6_254:
	cvt.u64.u32 	%rd204, %r1052;
	add.s64 	%rd205, %rd5, %rd204;
	mov.b16 	%rs68, 0;
	st.local.u8 	[%rd205], %rs68;
	mov.b16 	%rs69, 46;
	st.local.u8 	[%rd106], %rs69;
	setp.ltu.f64 	%p73, %fd462, 0d4024000000000000;
	@%p73 bra 	$L__BB6_256;
$L__BB6_255:
	add.s32 	%r283, %r1050, -1;
	cvt.rzi.s32.f64 	%r500, %fd462;
	mul.hi.s32 	%r501, %r500, 1717986919;
	shr.u32 	%r502, %r501, 31;
	shr.u32 	%r503, %r501, 2;
	add.s32 	%r504, %r503, %r502;
	mul.lo.s32 	%r505, %r504, 10;
	sub.s32 	%r506, %r500, %r505;
	cvt.u16.u32 	%rs70, %r506;
	add.s16 	%rs71, %rs70, 48;
	cvt.s64.s32 	%rd206, %r1050;
	add.s64 	%rd207, %rd5, %rd206;
	st.local.u8 	[%rd207+-1], %rs71;
	div.rn.f64 	%fd462, %fd462, 0d4024000000000000;
	setp.ge.f64 	%p74, %fd462, 0d4024000000000000;
	mov.u32 	%r1050, %r283;
	@%p74 bra 	$L__BB6_255;
$L__BB6_256:
	cvt.rzi.s32.f64 	%r508, %fd462;
	cvt.u16.u32 	%rs72, %r508;
	add.s16 	%rs73, %rs72, 48;
	st.local.u8 	[%rd5], %rs73;
	add.s32 	%r284, %r1051, 1;
	and.b32  	%r285, %r284, 3;
	setp.lt.u32 	%p75, %r1051, 3;
	mov.b32 	%r1055, 0;
	@%p75 bra 	$L__BB6_259;
	and.b32  	%r1055, %r284, -4;
	mov.b32 	%r1054, 0;
$L__BB6_258:
	cvt.s64.s32 	%rd208, %r1054;
	add.s64 	%rd209, %rd5, %rd208;
	ld.local.u32 	%r510, [%rd209];
	bfe.u32 	%r511, %r510, 0, 8;
	bfe.u32 	%r512, %r510, 8, 8;
	bfe.u32 	%r513, %r510, 16, 8;
	bfe.u32 	%r514, %r510, 24, 8;
	add.s64 	%rd210, %rd105, %rd208;
	st.u8 	[%rd210+1], %r511;
	cvt.s64.s32 	%rd211, %r269;
	add.s64 	%rd212, %rd208, %rd211;
	add.s64 	%rd213, %rd97, %rd212;
	st.u8 	[%rd213+1], %r512;
	st.u8 	[%rd213+2], %r513;
	st.u8 	[%rd213+3], %r514;
	add.s32 	%r1054, %r1054, 4;
	setp.ne.s32 	%p76, %r1054, %r1055;
	@%p76 bra 	$L__BB6_258;
$L__BB6_259:
	setp.eq.s32 	%p77, %r285, 0;
	@%p77 bra 	$L__BB6_263;
	cvt.s64.s32 	%rd214, %r1055;
	add.s64 	%rd107, %rd5, %rd214;
	ld.local.u8 	%rs74, [%rd107];
	add.s64 	%rd108, %rd105, %rd214;
	st.u8 	[%rd108+1], %rs74;
	setp.eq.s32 	%p78, %r285, 1;
	@%p78 bra 	$L__BB6_263;
	ld.local.u8 	%rs75, [%rd107+1];
	st.u8 	[%rd108+2], %rs75;
	setp.eq.s32 	%p79, %r285, 2;
	@%p79 bra 	$L__BB6_263;
	ld.local.u8 	%rs76, [%rd107+2];
	st.u8 	[%rd108+3], %rs76;
$L__BB6_263:
	add.s32 	%r515, %r1052, %r269;
	cvt.s64.s32 	%rd215, %r1052;
	add.s64 	%rd216, %rd105, %rd215;
	mov.b16 	%rs77, 93;
	st.u8 	[%rd216+1], %rs77;
	mov.b16 	%rs78, 44;
	st.u8 	[%rd216+2], %rs78;
	mov.b16 	%rs79, 32;
	st.u8 	[%rd216+3], %rs79;
	add.s32 	%r1056, %r515, 3;
	add.s64 	%rd540, %rd540, 1;
	ld.global.u64 	%rd217, [%rd93+8];
	setp.lt.u64 	%p80, %rd540, %rd217;
	@%p80 bra 	$L__BB6_223;
$L__BB6_264:
	cvt.s64.s32 	%rd218, %r1056;
	add.s64 	%rd111, %rd97, %rd218;
	mov.b16 	%rs80, 91;
	st.u8 	[%rd111], %rs80;
	add.s32 	%r292, %r1056, 1;
	shl.b64 	%rd219, %rd540, 3;
	add.s64 	%rd220, %rd89, %rd219;
	ld.global.f64 	%fd131, [%rd220];
	setp.ltu.f64 	%p81, %fd131, 0d3FF0000000000000;
	mov.b32 	%r1058, 0;
	@%p81 bra 	$L__BB6_267;
	mov.b32 	%r1058, 0;
	mov.f64 	%fd463, %fd131;
$L__BB6_266:
	add.s32 	%r1058, %r1058, 1;
	div.rn.f64 	%fd463, %fd463, 0d4024000000000000;
	setp.ltu.f64 	%p82, %fd463, 0d3FF0000000000000;
	@%p82 bra 	$L__BB6_267;
	bra.uni 	$L__BB6_266;
$L__BB6_267:
	cvt.rzi.s32.f64 	%r518, %fd131;
	cvt.rn.f64.s32 	%fd237, %r518;
	sub.f64 	%fd238, %fd131, %fd237;
	mul.f64 	%fd132, %fd238, 0d4024000000000000;
	add.s32 	%r1060, %r1058, 1;
	setp.gt.f64 	%p83, %fd132, 0d0000000000000000;
	setp.lt.u32 	%p84, %r1058, 7;
	and.pred  	%p85, %p83, %p84;
	cvt.u64.u32 	%rd221, %r1058;
	add.s64 	%rd112, %rd2, %rd221;
	mov.u32 	%r1059, %r1058;
	@%p85 bra 	$L__BB6_268;
	bra.uni 	$L__BB6_275;
$L__BB6_268:
	cvt.rzi.s32.f64 	%r519, %fd132;
	cvt.u16.u32 	%rs81, %r519;
	add.s16 	%rs82, %rs81, 48;
	st.local.u8 	[%rd112+1], %rs82;
	cvt.rn.f64.s32 	%fd239, %r519;
	sub.f64 	%fd240, %fd132, %fd239;
	mul.f64 	%fd135, %fd240, 0d4024000000000000;
	add.s32 	%r297, %r1058, 2;
	setp.leu.f64 	%p86, %fd135, 0d0000000000000000;
	setp.gt.u32 	%p87, %r1058, 5;
	or.pred  	%p88, %p86, %p87;
	mov.u32 	%r1059, %r1060;
	mov.u32 	%r1060, %r297;
	@%p88 bra 	$L__BB6_275;
	cvt.rzi.s32.f64 	%r520, %fd135;
	cvt.u16.u32 	%rs83, %r520;
	add.s16 	%rs84, %rs83, 48;
	st.local.u8 	[%rd112+2], %rs84;
	cvt.rn.f64.s32 	%fd241, %r520;
	sub.f64 	%fd242, %fd135, %fd241;
	mul.f64 	%fd136, %fd242, 0d4024000000000000;
	add.s32 	%r1060, %r1058, 3;
	setp.leu.f64 	%p89, %fd136, 0d0000000000000000;
	setp.gt.u32 	%p90, %r1058, 4;
	or.pred  	%p91, %p89, %p90;
	mov.u32 	%r1059, %r297;
	@%p91 bra 	$L__BB6_275;
	cvt.rzi.s32.f64 	%r521, %fd136;
	cvt.u16.u32 	%rs85, %r521;
	add.s16 	%rs86, %rs85, 48;
	st.local.u8 	[%rd112+3], %rs86;
	cvt.rn.f64.s32 	%fd243, %r521;
	sub.f64 	%fd244, %fd136, %fd243;
	mul.f64 	%fd137, %fd244, 0d4024000000000000;
	add.s32 	%r299, %r1058, 4;
	setp.leu.f64 	%p92, %fd137, 0d0000000000000000;
	setp.gt.u32 	%p93, %r1058, 3;
	or.pred  	%p94, %p92, %p93;
	mov.u32 	%r1059, %r1060;
	mov.u32 	%r1060, %r299;
	@%p94 bra 	$L__BB6_275;
	cvt.rzi.s32.f64 	%r522, %fd137;
	cvt.u16.u32 	%rs87, %r522;
	add.s16 	%rs88, %rs87, 48;
	st.local.u8 	[%rd112+4], %rs88;
	cvt.rn.f64.s32 	%fd245, %r522;
	sub.f64 	%fd246, %fd137, %fd245;
	mul.f64 	%fd138, %fd246, 0d4024000000000000;
	add.s32 	%r1060, %r1058, 5;
	setp.leu.f64 	%p95, %fd138, 0d0000000000000000;
	setp.gt.u32 	%p96, %r1058, 2;
	or.pred  	%p97, %p95, %p96;
	mov.u32 	%r1059, %r299;
	@%p97 bra 	$L__BB6_275;
	cvt.rzi.s32.f64 	%r523, %fd138;
	cvt.u16.u32 	%rs89, %r523;
	add.s16 	%rs90, %rs89, 48;
	st.local.u8 	[%rd112+5], %rs90;
	cvt.rn.f64.s32 	%fd247, %r523;
	sub.f64 	%fd248, %fd138, %fd247;
	mul.f64 	%fd139, %fd248, 0d4024000000000000;
	add.s32 	%r301, %r1058, 6;
	setp.leu.f64 	%p98, %fd139, 0d0000000000000000;
	setp.gt.u32 	%p99, %r1058, 1;
	or.pred  	%p100, %p98, %p99;
	mov.u32 	%r1059, %r1060;
	mov.u32 	%r1060, %r301;
	@%p100 bra 	$L__BB6_275;
	cvt.rzi.s32.f64 	%r524, %fd139;
	cvt.u16.u32 	%rs91, %r524;
	add.s16 	%rs92, %rs91, 48;
	st.local.u8 	[%rd112+6], %rs92;
	cvt.rn.f64.s32 	%fd249, %r524;
	sub.f64 	%fd250, %fd139, %fd249;
	mul.f64 	%fd140, %fd250, 0d4024000000000000;
	add.s32 	%r1060, %r1058, 7;
	setp.leu.f64 	%p101, %fd140, 0d0000000000000000;
	setp.ne.s32 	%p102, %r1058, 0;
	or.pred  	%p103, %p101, %p102;
	mov.u32 	%r1059, %r301;
	@%p103 bra 	$L__BB6_275;
	cvt.rzi.s32.f64 	%r527, %fd140;
	cvt.u16.u32 	%rs93, %r527;
	add.s16 	%rs94, %rs93, 48;
	st.local.u8 	[%rd112+7], %rs94;
	mov.b32 	%r1060, 8;
	mov.b32 	%r1059, 7;
$L__BB6_275:
	cvt.u64.u32 	%rd222, %r1060;
	add.s64 	%rd223, %rd2, %rd222;
	mov.b16 	%rs95, 0;
	st.local.u8 	[%rd223], %rs95;
	mov.b16 	%rs96, 46;
	st.local.u8 	[%rd112], %rs96;
	setp.ltu.f64 	%p104, %fd131, 0d4024000000000000;
	mov.f64 	%fd465, %fd131;
	@%p104 bra 	$L__BB6_278;
	mov.f64 	%fd465, %fd131;
$L__BB6_277:
	add.s32 	%r306, %r1058, -1;
	cvt.rzi.s32.f64 	%r528, %fd465;
	mul.hi.s32 	%r529, %r528, 1717986919;
	shr.u32 	%r530, %r529, 31;
	shr.u32 	%r531, %r529, 2;
	add.s32 	%r532, %r531, %r530;
	mul.lo.s32 	%r533, %r532, 10;
	sub.s32 	%r534, %r528, %r533;
	cvt.u16.u32 	%rs97, %r534;
	add.s16 	%rs98, %rs97, 48;
	cvt.s64.s32 	%rd224, %r1058;
	add.s64 	%rd225, %rd2, %rd224;
	st.local.u8 	[%rd225+-1], %rs98;
	div.rn.f64 	%fd465, %fd465, 0d4024000000000000;
	setp.ge.f64 	%p105, %fd465, 0d4024000000000000;
	mov.u32 	%r1058, %r306;
	@%p105 bra 	$L__BB6_277;
$L__BB6_278:
	cvt.rzi.s32.f64 	%r536, %fd465;
	cvt.u16.u32 	%rs99, %r536;
	add.s16 	%rs100, %rs99, 48;
	st.local.u8 	[%rd2], %rs100;
	mov.b64 	%rd226, %fd131;
	add.u64 	%rd227, %SP, 112;
	add.u64 	%rd228, %SPL, 112;
	st.local.v2.u64 	[%rd228], {%rd540, %rd226};
	mov.u64 	%rd229, $str$4;
	cvta.global.u64 	%rd230, %rd229;
	{ // callseq 0, 0
	.param .b64 param0;
	st.param.b64 	[param0], %rd230;
	.param .b64 param1;
	st.param.b64 	[param1], %rd227;
	.param .b32 retval0;
	call.uni (retval0), 
	vprintf, 
	(
	param0, 
	param1
	);
	ld.param.b32 	%r537, [retval0];
	} // callseq 0
	add.s32 	%r307, %r1059, 1;
	and.b32  	%r308, %r307, 3;
	setp.lt.u32 	%p106, %r1059, 3;
	mov.b32 	%r1063, 0;
	@%p106 bra 	$L__BB6_281;
	and.b32  	%r1063, %r307, -4;
	mov.b32 	%r1062, 0;
	cvt.s64.s32 	%rd234, %r292;
$L__BB6_280:
	cvt.s64.s32 	%rd231, %r1062;
	add.s64 	%rd232, %rd2, %rd231;
	ld.local.u32 	%r540, [%rd232];
	bfe.u32 	%r541, %r540, 0, 8;
	bfe.u32 	%r542, %r540, 8, 8;
	bfe.u32 	%r543, %r540, 16, 8;
	bfe.u32 	%r544, %r540, 24, 8;
	add.s64 	%rd233, %rd111, %rd231;
	st.u8 	[%rd233+1], %r541;
	add.s64 	%rd235, %rd231, %rd234;
	add.s64 	%rd236, %rd97, %rd235;
	st.u8 	[%rd236+1], %r542;
	st.u8 	[%rd236+2], %r543;
	st.u8 	[%rd236+3], %r544;
	add.s32 	%r1062, %r1062, 4;
	setp.ne.s32 	%p107, %r1062, %r1063;
	@%p107 bra 	$L__BB6_280;
$L__BB6_281:
	setp.eq.s32 	%p108, %r308, 0;
	@%p108 bra 	$L__BB6_285;
	cvt.s64.s32 	%rd237, %r1063;
	add.s64 	%rd113, %rd2, %rd237;
	ld.local.u8 	%rs101, [%rd113];
	add.s64 	%rd114, %rd111, %rd237;
	st.u8 	[%rd114+1], %rs101;
	setp.eq.s32 	%p109, %r308, 1;
	@%p109 bra 	$L__BB6_285;
	ld.local.u8 	%rs102, [%rd113+1];
	st.u8 	[%rd114+2], %rs102;
	setp.eq.s32 	%p110, %r308, 2;
	@%p110 bra 	$L__BB6_285;
	ld.local.u8 	%rs103, [%rd113+2];
	st.u8 	[%rd114+3], %rs103;
$L__BB6_285:
	add.s32 	%r313, %r1060, %r292;
	cvt.s64.s32 	%rd238, %r1060;
	add.s64 	%rd239, %rd111, %rd238;
	mov.b16 	%rs104, 44;
	st.u8 	[%rd239+1], %rs104;
	add.s64 	%rd115, %rd239, 2;
	mov.b16 	%rs105, 32;
	st.u8 	[%rd239+2], %rs105;
	shl.b64 	%rd240, %rd540, 3;
	add.s64 	%rd241, %rd90, %rd240;
	ld.global.f64 	%fd468, [%rd241];
	setp.ltu.f64 	%p111, %fd468, 0d3FF0000000000000;
	mov.b32 	%r1065, 0;
	@%p111 bra 	$L__BB6_288;
	mov.b32 	%r1065, 0;
	mov.f64 	%fd466, %fd468;
$L__BB6_287:
	add.s32 	%r1065, %r1065, 1;
	div.rn.f64 	%fd466, %fd466, 0d4024000000000000;
	setp.ltu.f64 	%p112, %fd466, 0d3FF0000000000000;
	@%p112 bra 	$L__BB6_288;
	bra.uni 	$L__BB6_287;
$L__BB6_288:
	cvt.rzi.s32.f64 	%r547, %fd468;
	cvt.rn.f64.s32 	%fd251, %r547;
	sub.f64 	%fd252, %fd468, %fd251;
	mul.f64 	%fd145, %fd252, 0d4024000000000000;
	add.s32 	%r1067, %r1065, 1;
	setp.gt.f64 	%p113, %fd145, 0d0000000000000000;
	setp.lt.u32 	%p114, %r1065, 7;
	and.pred  	%p115, %p113, %p114;
	cvt.u64.u32 	%rd242, %r1065;
	add.s64 	%rd116, %rd3, %rd242;
	mov.u32 	%r1066, %r1065;
	@%p115 bra 	$L__BB6_289;
	bra.uni 	$L__BB6_296;
$L__BB6_289:
	cvt.rzi.s32.f64 	%r548, %fd145;
	cvt.u16.u32 	%rs106, %r548;
	add.s16 	%rs107, %rs106, 48;
	st.local.u8 	[%rd116+1], %rs107;
	cvt.rn.f64.s32 	%fd253, %r548;
	sub.f64 	%fd254, %fd145, %fd253;
	mul.f64 	%fd148, %fd254, 0d4024000000000000;
	add.s32 	%r318, %r1065, 2;
	setp.leu.f64 	%p116, %fd148, 0d0000000000000000;
	setp.gt.u32 	%p117, %r1065, 5;
	or.pred  	%p118, %p116, %p117;
	mov.u32 	%r1066, %r1067;
	mov.u32 	%r1067, %r318;
	@%p118 bra 	$L__BB6_296;
	cvt.rzi.s32.f64 	%r549, %fd148;
	cvt.u16.u32 	%rs108, %r549;
	add.s16 	%rs109, %rs108, 48;
	st.local.u8 	[%rd116+2], %rs109;
	cvt.rn.f64.s32 	%fd255, %r549;
	sub.f64 	%fd256, %fd148, %fd255;
	mul.f64 	%fd149, %fd256, 0d4024000000000000;
	add.s32 	%r1067, %r1065, 3;
	setp.leu.f64 	%p119, %fd149, 0d0000000000000000;
	setp.gt.u32 	%p120, %r1065, 4;
	or.pred  	%p121, %p119, %p120;
	mov.u32 	%r1066, %r318;
	@%p121 bra 	$L__BB6_296;
	cvt.rzi.s32.f64 	%r550, %fd149;
	cvt.u16.u32 	%rs110, %r550;
	add.s16 	%rs111, %rs110, 48;
	st.local.u8 	[%rd116+3], %rs111;
	cvt.rn.f64.s32 	%fd257, %r550;
	sub.f64 	%fd258, %fd149, %fd257;
	mul.f64 	%fd150, %fd258, 0d4024000000000000;
	add.s32 	%r320, %r1065, 4;
	setp.leu.f64 	%p122, %fd150, 0d0000000000000000;
	setp.gt.u32 	%p123, %r1065, 3;
	or.pred  	%p124, %p122, %p123;
	mov.u32 	%r1066, %r1067;
	mov.u32 	%r1067, %r320;
	@%p124 bra 	$L__BB6_296;
	cvt.rzi.s32.f64 	%r551, %fd150;
	cvt.u16.u32 	%rs112, %r551;
	add.s16 	%rs113, %rs112, 48;
	st.local.u8 	[%rd116+4], %rs113;
	cvt.rn.f64.s32 	%fd259, %r551;
	sub.f64 	%fd260, %fd150, %fd259;
	mul.f64 	%fd151, %fd260, 0d4024000000000000;
	add.s32 	%r1067, %r1065, 5;
	setp.leu.f64 	%p125, %fd151, 0d0000000000000000;
	setp.gt.u32 	%p126, %r1065, 2;
	or.pred  	%p127, %p125, %p126;
	mov.u32 	%r1066, %r320;
	@%p127 bra 	$L__BB6_296;
	cvt.rzi.s32.f64 	%r552, %fd151;
	cvt.u16.u32 	%rs114, %r552;
	add.s16 	%rs115, %rs114, 48;
	st.local.u8 	[%rd116+5], %rs115;
	cvt.rn.f64.s32 	%fd261, %r552;
	sub.f64 	%fd262, %fd151, %fd261;
	mul.f64 	%fd152, %fd262, 0d4024000000000000;
	add.s32 	%r322, %r1065, 6;
	setp.leu.f64 	%p128, %fd152, 0d0000000000000000;
	setp.gt.u32 	%p129, %r1065, 1;
	or.pred  	%p130, %p128, %p129;
	mov.u32 	%r1066, %r1067;
	mov.u32 	%r1067, %r322;
	@%p130 bra 	$L__BB6_296;
	cvt.rzi.s32.f64 	%r553, %fd152;
	cvt.u16.u32 	%rs116, %r553;
	add.s16 	%rs117, %rs116, 48;
	st.local.u8 	[%rd116+6], %rs117;
	cvt.rn.f64.s32 	%fd263, %r553;
	sub.f64 	%fd264, %fd152, %fd263;
	mul.f64 	%fd153, %fd264, 0d4024000000000000;
	add.s32 	%r1067, %r1065, 7;
	setp.leu.f64 	%p131, %fd153, 0d0000000000000000;
	setp.ne.s32 	%p132, %r1065, 0;
	or.pred  	%p133, %p131, %p132;
	mov.u32 	%r1066, %r322;
	@%p133 bra 	$L__BB6_296;
	cvt.rzi.s32.f64 	%r556, %fd153;
	cvt.u16.u32 	%rs118, %r556;
	add.s16 	%rs119, %rs118, 48;
	st.local.u8 	[%rd116+7], %rs119;
	mov.b32 	%r1067, 8;
	mov.b32 	%r1066, 7;
$L__BB6_296:
	cvt.u64.u32 	%rd243, %r1067;
	add.s64 	%rd244, %rd3, %rd243;
	mov.b16 	%rs120, 0;
	st.local.u8 	[%rd244], %rs120;
	mov.b16 	%rs121, 46;
	st.local.u8 	[%rd116], %rs121;
	setp.ltu.f64 	%p134, %fd468, 0d4024000000000000;
	@%p134 bra 	$L__BB6_298;
$L__BB6_297:
	add.s32 	%r327, %r1065, -1;
	cvt.rzi.s32.f64 	%r557, %fd468;
	mul.hi.s32 	%r558, %r557, 1717986919;
	shr.u32 	%r559, %r558, 31;
	shr.u32 	%r560, %r558, 2;
	add.s32 	%r561, %r560, %r559;
	mul.lo.s32 	%r562, %r561, 10;
	sub.s32 	%r563, %r557, %r562;
	cvt.u16.u32 	%rs122, %r563;
	add.s16 	%rs123, %rs122, 48;
	cvt.s64.s32 	%rd245, %r1065;
	add.s64 	%rd246, %rd3, %rd245;
	st.local.u8 	[%rd246+-1], %rs123;
	div.rn.f64 	%fd468, %fd468, 0d4024000000000000;
	setp.ge.f64 	%p135, %fd468, 0d4024000000000000;
	mov.u32 	%r1065, %r327;
	@%p135 bra 	$L__BB6_297;
$L__BB6_298:
	cvt.rzi.s32.f64 	%r565, %fd468;
	cvt.u16.u32 	%rs124, %r565;
	add.s16 	%rs125, %rs124, 48;
	st.local.u8 	[%rd3], %rs125;
	add.s32 	%r328, %r1066, 1;
	and.b32  	%r329, %r328, 3;
	setp.lt.u32 	%p136, %r1066, 3;
	mov.b32 	%r1070, 0;
	@%p136 bra 	$L__BB6_301;
	and.b32  	%r1070, %r328, -4;
	add.s32 	%r331, %r313, 2;
	mov.b32 	%r1069, 0;
	cvt.s64.s32 	%rd250, %r331;
$L__BB6_300:
	cvt.s64.s32 	%rd247, %r1069;
	add.s64 	%rd248, %rd3, %rd247;
	ld.local.u32 	%r567, [%rd248];
	bfe.u32 	%r568, %r567, 0, 8;
	bfe.u32 	%r569, %r567, 8, 8;
	bfe.u32 	%r570, %r567, 16, 8;
	bfe.u32 	%r571, %r567, 24, 8;
	add.s64 	%rd249, %rd115, %rd247;
	st.u8 	[%rd249+1], %r568;
	add.s64 	%rd251, %rd247, %rd250;
	add.s64 	%rd252, %rd97, %rd251;
	st.u8 	[%rd252+1], %r569;
	st.u8 	[%rd252+2], %r570;
	st.u8 	[%rd252+3], %r571;
	add.s32 	%r1069, %r1069, 4;
	setp.ne.s32 	%p137, %r1069, %r1070;
	@%p137 bra 	$L__BB6_300;
$L__BB6_301:
	setp.eq.s32 	%p138, %r329, 0;
	@%p138 bra 	$L__BB6_305;
	cvt.s64.s32 	%rd253, %r1070;
	add.s64 	%rd117, %rd3, %rd253;
	ld.local.u8 	%rs126, [%rd117];
	add.s64 	%rd118, %rd115, %rd253;
	st.u8 	[%rd118+1], %rs126;
	setp.eq.s32 	%p139, %r329, 1;
	@%p139 bra 	$L__BB6_305;
	ld.local.u8 	%rs127, [%rd117+1];
	st.u8 	[%rd118+2], %rs127;
	setp.eq.s32 	%p140, %r329, 2;
	@%p140 bra 	$L__BB6_305;
	ld.local.u8 	%rs128, [%rd117+2];
	st.u8 	[%rd118+3], %rs128;
$L__BB6_305:
	cvt.s64.s32 	%rd254, %r1067;
	add.s64 	%rd255, %rd115, %rd254;
	mov.b16 	%rs129, 93;
	st.u8 	[%rd255+1], %rs129;
	mov.b16 	%rs130, 44;
	st.u8 	[%rd255+2], %rs130;
	mov.b16 	%rs131, 32;
	st.u8 	[%rd255+3], %rs131;
	mov.b16 	%rs132, 91;
	st.u8 	[%rd255+4], %rs132;
	mov.b16 	%rs133, 48;
	st.u8 	[%rd255+5], %rs133;
	st.u8 	[%rd255+6], %rs130;
	st.u8 	[%rd255+7], %rs131;
	st.u8 	[%rd255+8], %rs133;
	st.u8 	[%rd255+9], %rs129;
	st.u8 	[%rd255+10], %rs129;
	mov.b16 	%rs134, 0;
	st.u8 	[%rd255+11], %rs134;
$L__BB6_306:
	add.s32 	%r335, %r225, 256;
	cvt.u64.u32 	%rd256, %r335;
	setp.le.s64 	%p141, %rd92, %rd256;
	@%p141 bra 	$L__BB6_409;
	add.s32 	%r336, %r226, %r335;
	cvta.to.global.u64 	%rd257, %rd146;
	mul.wide.s32 	%rd258, %r336, 8;
	add.s64 	%rd119, %rd257, %rd258;
	ld.global.u64 	%rd120, [%rd119];
	setp.lt.u64 	%p142, %rd120, %rd145;
	@%p142 bra 	$L__BB6_309;
	setp.eq.s32 	%p143, %r336, 0;
	mov.b64 	%rd543, 0;
	@%p143 bra 	$L__BB6_311;
	bra.uni 	$L__BB6_409;
$L__BB6_309:
	setp.eq.s64 	%p144, %rd120, 0;
	setp.ne.s32 	%p145, %r336, 0;
	and.pred  	%p146, %p145, %p144;
	@%p146 bra 	$L__BB6_409;
	setp.eq.s32 	%p147, %r336, 0;
	add.s64 	%rd260, %rd120, 1;
	selp.b64 	%rd543, 0, %rd260, %p147;
$L__BB6_311:
	cvta.to.global.u64 	%rd261, %rd150;
	add.s64 	%rd263, %rd261, %rd258;
	ld.global.u64 	%rd123, [%rd263];
	mov.b16 	%rs135, 123;
	st.u8 	[%rd123], %rs135;
	mov.b16 	%rs136, 34;
	st.u8 	[%rd123+1], %rs136;
	mov.b16 	%rs137, 116;
	st.u8 	[%rd123+2], %rs137;
	mov.b16 	%rs138, 114;
	st.u8 	[%rd123+3], %rs138;
	mov.b16 	%rs139, 105;
	st.u8 	[%rd123+4], %rs139;
	mov.b16 	%rs140, 112;
	st.u8 	[%rd123+5], %rs140;
	st.u8 	[%rd123+6], %rs136;
	mov.b16 	%rs141, 58;
	st.u8 	[%rd123+7], %rs141;
	mov.b16 	%rs142, 32;
	st.u8 	[%rd123+8], %rs142;
	cvta.to.global.u64 	%rd264, %rd147;
	shl.b64 	%rd265, %rd543, 2;
	add.s64 	%rd266, %rd264, %rd265;
	ld.global.u32 	%r1076, [%rd266+4];
	setp.lt.s32 	%p148, %r1076, 1;
	mov.b32 	%r1073, 0;
	@%p148 bra 	$L__BB6_314;
	mov.b32 	%r1073, 0;
	mov.u32 	%r1071, %r1076;
$L__BB6_313:
	add.s32 	%r1073, %r1073, 1;
	mul.hi.u32 	%r574, %r1071, -858993459;
	shr.u32 	%r341, %r574, 3;
	setp.gt.u32 	%p149, %r1071, 9;
	mov.u32 	%r1071, %r341;
	@%p149 bra 	$L__BB6_313;
$L__BB6_314:
	cvt.u64.u32 	%rd267, %r1073;
	add.s64 	%rd268, %rd1, %rd267;
	mov.b16 	%rs143, 0;
	st.local.u8 	[%rd268], %rs143;
	add.s32 	%r1077, %r1073, -1;
	setp.lt.s32 	%p150, %r1076, 10;
	@%p150 bra 	$L__BB6_317;
	mov.u32 	%r1075, %r1076;
$L__BB6_316:
	mul.hi.u32 	%r575, %r1075, -858993459;
	shr.u32 	%r1076, %r575, 3;
	mul.lo.s32 	%r576, %r1076, 10;
	sub.s32 	%r577, %r1075, %r576;
	cvt.u16.u32 	%rs144, %r577;
	add.s16 	%rs145, %rs144, 48;
	cvt.s64.s32 	%rd269, %r1077;
	add.s64 	%rd270, %rd1, %rd269;
	st.local.u8 	[%rd270], %rs145;
	add.s32 	%r1077, %r1077, -1;
	setp.gt.u32 	%p151, %r1075, 99;
	mov.u32 	%r1075, %r1076;
	@%p151 bra 	$L__BB6_316;
$L__BB6_317:
	cvt.u16.u32 	%rs146, %r1076;
	add.s16 	%rs147, %rs146, 48;
	cvt.s64.s32 	%rd271, %r1077;
	add.s64 	%rd272, %rd1, %rd271;
	st.local.u8 	[%rd272], %rs147;
	setp.eq.s32 	%p152, %r1073, 0;
	@%p152 bra 	$L__BB6_325;
	and.b32  	%r350, %r1073, 3;
	setp.lt.u32 	%p153, %r1073, 4;
	mov.b32 	%r1079, 0;
	@%p153 bra 	$L__BB6_321;
	and.b32  	%r1079, %r1073, -4;
	mov.b32 	%r1078, 0;
$L__BB6_320:
	cvt.u64.u32 	%rd273, %r1078;
	add.s64 	%rd274, %rd1, %rd273;
	ld.local.u32 	%r580, [%rd274];
	bfe.u32 	%r581, %r580, 0, 8;
	bfe.u32 	%r582, %r580, 8, 8;
	bfe.u32 	%r583, %r580, 16, 8;
	bfe.u32 	%r584, %r580, 24, 8;
	add.s64 	%rd275, %rd123, %rd273;
	st.u8 	[%rd275+9], %r581;
	st.u8 	[%rd275+10], %r582;
	st.u8 	[%rd275+11], %r583;
	st.u8 	[%rd275+12], %r584;
	add.s32 	%r1078, %r1078, 4;
	setp.ne.s32 	%p154, %r1078, %r1079;
	@%p154 bra 	$L__BB6_320;
$L__BB6_321:
	setp.eq.s32 	%p155, %r350, 0;
	@%p155 bra 	$L__BB6_325;
	cvt.u64.u32 	%rd276, %r1079;
	add.s64 	%rd124, %rd1, %rd276;
	ld.local.u8 	%rs148, [%rd124];
	add.s64 	%rd125, %rd123, %rd276;
	st.u8 	[%rd125+9], %rs148;
	setp.eq.s32 	%p156, %r350, 1;
	@%p156 bra 	$L__BB6_325;
	ld.local.u8 	%rs149, [%rd124+1];
	st.u8 	[%rd125+10], %rs149;
	setp.eq.s32 	%p157, %r350, 2;
	@%p157 bra 	$L__BB6_325;
	ld.local.u8 	%rs150, [%rd124+2];
	st.u8 	[%rd125+11], %rs150;
$L__BB6_325:
	add.s64 	%rd278, %rd123, %rd267;
	mov.b16 	%rs151, 44;
	st.u8 	[%rd278+9], %rs151;
	mov.b16 	%rs152, 32;
	st.u8 	[%rd278+10], %rs152;
	mov.b16 	%rs153, 34;
	st.u8 	[%rd278+11], %rs153;
	mov.b16 	%rs154, 112;
	st.u8 	[%rd278+12], %rs154;
	mov.b16 	%rs155, 111;
	st.u8 	[%rd278+13], %rs155;
	mov.b16 	%rs156, 105;
	st.u8 	[%rd278+14], %rs156;
	mov.b16 	%rs157, 110;
	st.u8 	[%rd278+15], %rs157;
	mov.b16 	%rs158, 116;
	st.u8 	[%rd278+16], %rs158;
	mov.b16 	%rs159, 115;
	st.u8 	[%rd278+17], %rs159;
	st.u8 	[%rd278+18], %rs153;
	mov.b16 	%rs160, 58;
	st.u8 	[%rd278+19], %rs160;
	st.u8 	[%rd278+20], %rs152;
	mov.b16 	%rs161, 91;
	st.u8 	[%rd278+21], %rs161;
	add.s32 	%r1095, %r1073, 22;
	ld.global.u64 	%rd279, [%rd119+8];
	setp.ge.u64 	%p158, %rd543, %rd279;
	@%p158 bra 	$L__BB6_367;
$L__BB6_326:
	cvt.s64.s32 	%rd280, %r1095;
	add.s64 	%rd127, %rd123, %rd280;
	mov.b16 	%rs162, 91;
	st.u8 	[%rd127], %rs162;
	add.s32 	%r357, %r1095, 1;
	shl.b64 	%rd281, %rd543, 3;
	add.s64 	%rd282, %rd89, %rd281;
	ld.global.f64 	%fd471, [%rd282];
	setp.ltu.f64 	%p159, %fd471, 0d3FF0000000000000;
	mov.b32 	%r1082, 0;
	@%p159 bra 	$L__BB6_329;
	mov.b32 	%r1082, 0;
	mov.f64 	%fd469, %fd471;
$L__BB6_328:
	add.s32 	%r1082, %r1082, 1;
	div.rn.f64 	%fd469, %fd469, 0d4024000000000000;
	setp.ge.f64 	%p160, %fd469, 0d3FF0000000000000;
	@%p160 bra 	$L__BB6_328;
$L__BB6_329:
	cvt.rzi.s32.f64 	%r587, %fd471;
	cvt.rn.f64.s32 	%fd265, %r587;
	sub.f64 	%fd266, %fd471, %fd265;
	mul.f64 	%fd160, %fd266, 0d4024000000000000;
	add.s32 	%r1084, %r1082, 1;
	setp.leu.f64 	%p161, %fd160, 0d0000000000000000;
	setp.gt.u32 	%p162, %r1082, 6;
	cvt.u64.u32 	%rd283, %r1082;
	add.s64 	%rd128, %rd4, %rd283;
	or.pred  	%p163, %p161, %p162;
	mov.u32 	%r1083, %r1082;
	@%p163 bra 	$L__BB6_337;
	cvt.rzi.s32.f64 	%r588, %fd160;
	cvt.u16.u32 	%rs163, %r588;
	add.s16 	%rs164, %rs163, 48;
	st.local.u8 	[%rd128+1], %rs164;
	cvt.rn.f64.s32 	%fd267, %r588;
	sub.f64 	%fd268, %fd160, %fd267;
	mul.f64 	%fd161, %fd268, 0d4024000000000000;
	add.s32 	%r362, %r1082, 2;
	setp.leu.f64 	%p164, %fd161, 0d0000000000000000;
	setp.gt.u32 	%p165, %r1082, 5;
	or.pred  	%p166, %p164, %p165;
	mov.u32 	%r1083, %r1084;
	mov.u32 	%r1084, %r362;
	@%p166 bra 	$L__BB6_337;
	cvt.rzi.s32.f64 	%r589, %fd161;
	cvt.u16.u32 	%rs165, %r589;
	add.s16 	%rs166, %rs165, 48;
	st.local.u8 	[%rd128+2], %rs166;
	cvt.rn.f64.s32 	%fd269, %r589;
	sub.f64 	%fd270, %fd161, %fd269;
	mul.f64 	%fd162, %fd270, 0d4024000000000000;
	add.s32 	%r1084, %r1082, 3;
	setp.leu.f64 	%p167, %fd162, 0d0000000000000000;
	setp.gt.u32 	%p168, %r1082, 4;
	or.pred  	%p169, %p167, %p168;
	mov.u32 	%r1083, %r362;
	@%p169 bra 	$L__BB6_337;
	cvt.rzi.s32.f64 	%r590, %fd162;
	cvt.u16.u32 	%rs167, %r590;
	add.s16 	%rs168, %rs167, 48;
	st.local.u8 	[%rd128+3], %rs168;
	cvt.rn.f64.s32 	%fd271, %r590;
	sub.f64 	%fd272, %fd162, %fd271;
	mul.f64 	%fd163, %fd272, 0d4024000000000000;
	add.s32 	%r364, %r1082, 4;
	setp.leu.f64 	%p170, %fd163, 0d0000000000000000;
	setp.gt.u32 	%p171, %r1082, 3;
	or.pred  	%p172, %p170, %p171;
	mov.u32 	%r1083, %r1084;
	mov.u32 	%r1084, %r364;
	@%p172 bra 	$L__BB6_337;
	cvt.rzi.s32.f64 	%r591, %fd163;
	cvt.u16.u32 	%rs169, %r591;
	add.s16 	%rs170, %rs169, 48;
	st.local.u8 	[%rd128+4], %rs170;
	cvt.rn.f64.s32 	%fd273, %r591;
	sub.f64 	%fd274, %fd163, %fd273;
	mul.f64 	%fd164, %fd274, 0d4024000000000000;
	add.s32 	%r1084, %r1082, 5;
	setp.leu.f64 	%p173, %fd164, 0d0000000000000000;
	setp.gt.u32 	%p174, %r1082, 2;
	or.pred  	%p175, %p173, %p174;
	mov.u32 	%r1083, %r364;
	@%p175 bra 	$L__BB6_337;
	cvt.rzi.s32.f64 	%r592, %fd164;
	cvt.u16.u32 	%rs171, %r592;
	add.s16 	%rs172, %rs171, 48;
	st.local.u8 	[%rd128+5], %rs172;
	cvt.rn.f64.s32 	%fd275, %r592;
	sub.f64 	%fd276, %fd164, %fd275;
	mul.f64 	%fd165, %fd276, 0d4024000000000000;
	add.s32 	%r366, %r1082, 6;
	setp.leu.f64 	%p176, %fd165, 0d0000000000000000;
	setp.gt.u32 	%p177, %r1082, 1;
	or.pred  	%p178, %p176, %p177;
	mov.u32 	%r1083, %r1084;
	mov.u32 	%r1084, %r366;
	@%p178 bra 	$L__BB6_337;
	cvt.rzi.s32.f64 	%r593, %fd165;
	cvt.u16.u32 	%rs173, %r593;
	add.s16 	%rs174, %rs173, 48;
	st.local.u8 	[%rd128+6], %rs174;
	cvt.rn.f64.s32 	%fd277, %r593;
	sub.f64 	%fd278, %fd165, %fd277;
	mul.f64 	%fd166, %fd278, 0d4024000000000000;
	add.s32 	%r1084, %r1082, 7;
	setp.leu.f64 	%p179, %fd166, 0d0000000000000000;
	setp.ne.s32 	%p180, %r1082, 0;
	or.pred  	%p181, %p179, %p180;
	mov.u32 	%r1083, %r366;
	@%p181 bra 	$L__BB6_337;
	cvt.rzi.s32.f64 	%r596, %fd166;
	cvt.u16.u32 	%rs175, %r596;
	add.s16 	%rs176, %rs175, 48;
	st.local.u8 	[%rd128+7], %rs176;
	mov.b32 	%r1084, 8;
	mov.b32 	%r1083, 7;
$L__BB6_337:
	cvt.u64.u32 	%rd284, %r1084;
	add.s64 	%rd285, %rd4, %rd284;
	mov.b16 	%rs177, 0;
	st.local.u8 	[%rd285], %rs177;
	mov.b16 	%rs178, 46;
	st.local.u8 	[%rd128], %rs178;
	setp.ltu.f64 	%p182, %fd471, 0d4024000000000000;
	@%p182 bra 	$L__BB6_339;
$L__BB6_338:
	add.s32 	%r371, %r1082, -1;
	cvt.rzi.s32.f64 	%r597, %fd471;
	mul.hi.s32 	%r598, %r597, 1717986919;
	shr.u32 	%r599, %r598, 31;
	shr.u32 	%r600, %r598, 2;
	add.s32 	%r601, %r600, %r599;
	mul.lo.s32 	%r602, %r601, 10;
	sub.s32 	%r603, %r597, %r602;
	cvt.u16.u32 	%rs179, %r603;
	add.s16 	%rs180, %rs179, 48;
	cvt.s64.s32 	%rd286, %r1082;
	add.s64 	%rd287, %rd4, %rd286;
	st.local.u8 	[%rd287+-1], %rs180;
	div.rn.f64 	%fd471, %fd471, 0d4024000000000000;
	setp.ge.f64 	%p183, %fd471, 0d4024000000000000;
	mov.u32 	%r1082, %r371;
	@%p183 bra 	$L__BB6_338;
$L__BB6_339:
	cvt.rzi.s32.f64 	%r605, %fd471;
	cvt.u16.u32 	%rs181, %r605;
	add.s16 	%rs182, %rs181, 48;
	st.local.u8 	[%rd4], %rs182;
	add.s32 	%r372, %r1083, 1;
	and.b32  	%r373, %r372, 3;
	setp.lt.u32 	%p184, %r1083, 3;
	mov.b32 	%r1087, 0;
	@%p184 bra 	$L__BB6_342;
	and.b32  	%r1087, %r372, -4;
	mov.b32 	%r1086, 0;
$L__BB6_341:
	cvt.s64.s32 	%rd288, %r1086;
	add.s64 	%rd289, %rd4, %rd288;
	ld.local.u32 	%r607, [%rd289];
	bfe.u32 	%r608, %r607, 0, 8;
	bfe.u32 	%r609, %r607, 8, 8;
	bfe.u32 	%r610, %r607, 16, 8;
	bfe.u32 	%r611, %r607, 24, 8;
	add.s64 	%rd290, %rd127, %rd288;
	st.u8 	[%rd290+1], %r608;
	cvt.s64.s32 	%rd291, %r357;
	add.s64 	%rd292, %rd288, %rd291;
	add.s64 	%rd293, %rd123, %rd292;
	st.u8 	[%rd293+1], %r609;
	st.u8 	[%rd293+2], %r610;
	st.u8 	[%rd293+3], %r611;
	add.s32 	%r1086, %r1086, 4;
	setp.ne.s32 	%p185, %r1086, %r1087;
	@%p185 bra 	$L__BB6_341;
$L__BB6_342:
	setp.eq.s32 	%p186, %r373, 0;
	@%p186 bra 	$L__BB6_346;
	cvt.s64.s32 	%rd294, %r1087;
	add.s64 	%rd129, %rd4, %rd294;
	ld.local.u8 	%rs183, [%rd129];
	add.s64 	%rd130, %rd127, %rd294;
	st.u8 	[%rd130+1], %rs183;
	setp.eq.s32 	%p187, %r373, 1;
	@%p187 bra 	$L__BB6_346;
	ld.local.u8 	%rs184, [%rd129+1];
	st.u8 	[%rd130+2], %rs184;
	setp.eq.s32 	%p188, %r373, 2;
	@%p188 bra 	$L__BB6_346;
	ld.local.u8 	%rs185, [%rd129+2];
	st.u8 	[%rd130+3], %rs185;
$L__BB6_346:
	add.s32 	%r613, %r1084, %r357;
	cvt.s64.s32 	%rd295, %r1084;
	add.s64 	%rd296, %rd127, %rd295;
	mov.b16 	%rs186, 44;
	st.u8 	[%rd296+1], %rs186;
	add.s64 	%rd131, %rd296, 2;
	mov.b16 	%rs187, 32;
	st.u8 	[%rd296+2], %rs187;
	add.s32 	%r378, %r613, 2;
	add.s64 	%rd298, %rd90, %rd281;
	ld.global.f64 	%fd474, [%rd298];
	setp.ltu.f64 	%p189, %fd474, 0d3FF0000000000000;
	mov.b32 	%r1089, 0;
	@%p189 bra 	$L__BB6_349;
	mov.b32 	%r1089, 0;
	mov.f64 	%fd472, %fd474;
$L__BB6_348:
	add.s32 	%r1089, %r1089, 1;
	div.rn.f64 	%fd472, %fd472, 0d4024000000000000;
	setp.ge.f64 	%p190, %fd472, 0d3FF0000000000000;
	@%p190 bra 	$L__BB6_348;
$L__BB6_349:
	cvt.rzi.s32.f64 	%r615, %fd474;
	cvt.rn.f64.s32 	%fd279, %r615;
	sub.f64 	%fd280, %fd474, %fd279;
	mul.f64 	%fd173, %fd280, 0d4024000000000000;
	add.s32 	%r1091, %r1089, 1;
	setp.leu.f64 	%p191, %fd173, 0d0000000000000000;
	setp.gt.u32 	%p192, %r1089, 6;
	cvt.u64.u32 	%rd299, %r1089;
	add.s64 	%rd132, %rd5, %rd299;
	or.pred  	%p193, %p191, %p192;
	mov.u32 	%r1090, %r1089;
	@%p193 bra 	$L__BB6_357;
	cvt.rzi.s32.f64 	%r616, %fd173;
	cvt.u16.u32 	%rs188, %r616;
	add.s16 	%rs189, %rs188, 48;
	st.local.u8 	[%rd132+1], %rs189;
	cvt.rn.f64.s32 	%fd281, %r616;
	sub.f64 	%fd282, %fd173, %fd281;
	mul.f64 	%fd174, %fd282, 0d4024000000000000;
	add.s32 	%r383, %r1089, 2;
	setp.leu.f64 	%p194, %fd174, 0d0000000000000000;
	setp.gt.u32 	%p195, %r1089, 5;
	or.pred  	%p196, %p194, %p195;
	mov.u32 	%r1090, %r1091;
	mov.u32 	%r1091, %r383;
	@%p196 bra 	$L__BB6_357;
	cvt.rzi.s32.f64 	%r617, %fd174;
	cvt.u16.u32 	%rs190, %r617;
	add.s16 	%rs191, %rs190, 48;
	st.local.u8 	[%rd132+2], %rs191;
	cvt.rn.f64.s32 	%fd283, %r617;
	sub.f64 	%fd284, %fd174, %fd283;
	mul.f64 	%fd175, %fd284, 0d4024000000000000;
	add.s32 	%r1091, %r1089, 3;
	setp.leu.f64 	%p197, %fd175, 0d0000000000000000;
	setp.gt.u32 	%p198, %r1089, 4;
	or.pred  	%p199, %p197, %p198;
	mov.u32 	%r1090, %r383;
	@%p199 bra 	$L__BB6_357;
	cvt.rzi.s32.f64 	%r618, %fd175;
	cvt.u16.u32 	%rs192, %r618;
	add.s16 	%rs193, %rs192, 48;
	st.local.u8 	[%rd132+3], %rs193;
	cvt.rn.f64.s32 	%fd285, %r618;
	sub.f64 	%fd286, %fd175, %fd285;
	mul.f64 	%fd176, %fd286, 0d4024000000000000;
	add.s32 	%r385, %r1089, 4;
	setp.leu.f64 	%p200, %fd176, 0d0000000000000000;
	setp.gt.u32 	%p201, %r1089, 3;
	or.pred  	%p202, %p200, %p201;
	mov.u32 	%r1090, %r1091;
	mov.u32 	%r1091, %r385;
	@%p202 bra 	$L__BB6_357;
	cvt.rzi.s32.f64 	%r619, %fd176;
	cvt.u16.u32 	%rs194, %r619;
	add.s16 	%rs195, %rs194, 48;
	st.local.u8 	[%rd132+4], %rs195;
	cvt.rn.f64.s32 	%fd287, %r619;
	sub.f64 	%fd288, %fd176, %fd287;
	mul.f64 	%fd177, %fd288, 0d4024000000000000;
	add.s32 	%r1091, %r1089, 5;
	setp.leu.f64 	%p203, %fd177, 0d0000000000000000;
	setp.gt.u32 	%p204, %r1089, 2;
	or.pred  	%p205, %p203, %p204;
	mov.u32 	%r1090, %r385;
	@%p205 bra 	$L__BB6_357;
	cvt.rzi.s32.f64 	%r620, %fd177;
	cvt.u16.u32 	%rs196, %r620;
	add.s16 	%rs197, %rs196, 48;
	st.local.u8 	[%rd132+5], %rs197;
	cvt.rn.f64.s32 	%fd289, %r620;
	sub.f64 	%fd290, %fd177, %fd289;
	mul.f64 	%fd178, %fd290, 0d4024000000000000;
	add.s32 	%r387, %r1089, 6;
	setp.leu.f64 	%p206, %fd178, 0d0000000000000000;
	setp.gt.u32 	%p207, %r1089, 1;
	or.pred  	%p208, %p206, %p207;
	mov.u32 	%r1090, %r1091;
	mov.u32 	%r1091, %r387;
	@%p208 bra 	$L__BB6_357;
	cvt.rzi.s32.f64 	%r621, %fd178;
	cvt.u16.u32 	%rs198, %r621;
	add.s16 	%rs199, %rs198, 48;
	st.local.u8 	[%rd132+6], %rs199;
	cvt.rn.f64.s32 	%fd291, %r621;
	sub.f64 	%fd292, %fd178, %fd291;
	mul.f64 	%fd179, %fd292, 0d4024000000000000;
	add.s32 	%r1091, %r1089, 7;
	setp.leu.f64 	%p209, %fd179, 0d0000000000000000;
	setp.ne.s32 	%p210, %r1089, 0;
	or.pred  	%p211, %p209, %p210;
	mov.u32 	%r1090, %r387;
	@%p211 bra 	$L__BB6_357;
	cvt.rzi.s32.f64 	%r624, %fd179;
	cvt.u16.u32 	%rs200, %r624;
	add.s16 	%rs201, %rs200, 48;
	st.local.u8 	[%rd132+7], %rs201;
	mov.b32 	%r1091, 8;
	mov.b32 	%r1090, 7;
$L__BB6_357:
	cvt.u64.u32 	%rd300, %r1091;
	add.s64 	%rd301, %rd5, %rd300;
	mov.b16 	%rs202, 0;
	st.local.u8 	[%rd301], %rs202;
	mov.b16 	%rs203, 46;
	st.local.u8 	[%rd132], %rs203;
	setp.ltu.f64 	%p212, %fd474, 0d4024000000000000;
	@%p212 bra 	$L__BB6_359;
$L__BB6_358:
	add.s32 	%r392, %r1089, -1;
	cvt.rzi.s32.f64 	%r625, %fd474;
	mul.hi.s32 	%r626, %r625, 1717986919;
	shr.u32 	%r627, %r626, 31;
	shr.u32 	%r628, %r626, 2;
	add.s32 	%r629, %r628, %r627;
	mul.lo.s32 	%r630, %r629, 10;
	sub.s32 	%r631, %r625, %r630;
	cvt.u16.u32 	%rs204, %r631;
	add.s16 	%rs205, %rs204, 48;
	cvt.s64.s32 	%rd302, %r1089;
	add.s64 	%rd303, %rd5, %rd302;
	st.local.u8 	[%rd303+-1], %rs205;
	div.rn.f64 	%fd474, %fd474, 0d4024000000000000;
	setp.ge.f64 	%p213, %fd474, 0d4024000000000000;
	mov.u32 	%r1089, %r392;
	@%p213 bra 	$L__BB6_358;
$L__BB6_359:
	cvt.rzi.s32.f64 	%r633, %fd474;
	cvt.u16.u32 	%rs206, %r633;
	add.s16 	%rs207, %rs206, 48;
	st.local.u8 	[%rd5], %rs207;
	add.s32 	%r393, %r1090, 1;
	and.b32  	%r394, %r393, 3;
	setp.lt.u32 	%p214, %r1090, 3;
	mov.b32 	%r1094, 0;
	@%p214 bra 	$L__BB6_362;
	and.b32  	%r1094, %r393, -4;
	mov.b32 	%r1093, 0;
$L__BB6_361:
	cvt.s64.s32 	%rd304, %r1093;
	add.s64 	%rd305, %rd5, %rd304;
	ld.local.u32 	%r635, [%rd305];
	bfe.u32 	%r636, %r635, 0, 8;
	bfe.u32 	%r637, %r635, 8, 8;
	bfe.u32 	%r638, %r635, 16, 8;
	bfe.u32 	%r639, %r635, 24, 8;
	add.s64 	%rd306, %rd131, %rd304;
	st.u8 	[%rd306+1], %r636;
	cvt.s64.s32 	%rd307, %r378;
	add.s64 	%rd308, %rd304, %rd307;
	add.s64 	%rd309, %rd123, %rd308;
	st.u8 	[%rd309+1], %r637;
	st.u8 	[%rd309+2], %r638;
	st.u8 	[%rd309+3], %r639;
	add.s32 	%r1093, %r1093, 4;
	setp.ne.s32 	%p215, %r1093, %r1094;
	@%p215 bra 	$L__BB6_361;
$L__BB6_362:
	setp.eq.s32 	%p216, %r394, 0;
	@%p216 bra 	$L__BB6_366;
	cvt.s64.s32 	%rd310, %r1094;
	add.s64 	%rd133, %rd5, %rd310;
	ld.local.u8 	%rs208, [%rd133];
	add.s64 	%rd134, %rd131, %rd310;
	st.u8 	[%rd134+1], %rs208;
	setp.eq.s32 	%p217, %r394, 1;
	@%p217 bra 	$L__BB6_366;
	ld.local.u8 	%rs209, [%rd133+1];
	st.u8 	[%rd134+2], %rs209;
	setp.eq.s32 	%p218, %r394, 2;
	@%p218 bra 	$L__BB6_366;
	ld.local.u8 	%rs210, [%rd133+2];
	st.u8 	[%rd134+3], %rs210;
$L__BB6_366:
	add.s32 	%r640, %r1091, %r378;
	cvt.s64.s32 	%rd311, %r1091;
	add.s64 	%rd312, %rd131, %rd311;
	mov.b16 	%rs211, 93;
	st.u8 	[%rd312+1], %rs211;
	mov.b16 	%rs212, 44;
	st.u8 	[%rd312+2], %rs212;
	mov.b16 	%rs213, 32;
	st.u8 	[%rd312+3], %rs213;
	add.s32 	%r1095, %r640, 3;
	add.s64 	%rd543, %rd543, 1;
	ld.global.u64 	%rd313, [%rd119+8];
	setp.lt.u64 	%p219, %rd543, %rd313;
	@%p219 bra 	$L__BB6_326;
$L__BB6_367:
	cvt.s64.s32 	%rd314, %r1095;
	add.s64 	%rd137, %rd123, %rd314;
	mov.b16 	%rs214, 91;
	st.u8 	[%rd137], %rs214;
	add.s32 	%r401, %r1095, 1;
	shl.b64 	%rd315, %rd543, 3;
	add.s64 	%rd316, %rd89, %rd315;
	ld.global.f64 	%fd183, [%rd316];
	setp.ltu.f64 	%p220, %fd183, 0d3FF0000000000000;
	mov.b32 	%r1097, 0;
	@%p220 bra 	$L__BB6_370;
	mov.b32 	%r1097, 0;
	mov.f64 	%fd475, %fd183;
$L__BB6_369:
	add.s32 	%r1097, %r1097, 1;
	div.rn.f64 	%fd475, %fd475, 0d4024000000000000;
	setp.ge.f64 	%p221, %fd475, 0d3FF0000000000000;
	@%p221 bra 	$L__BB6_369;
$L__BB6_370:
	cvt.rzi.s32.f64 	%r643, %fd183;
	cvt.rn.f64.s32 	%fd293, %r643;
	sub.f64 	%fd294, %fd183, %fd293;
	mul.f64 	%fd186, %fd294, 0d4024000000000000;
	add.s32 	%r1099, %r1097, 1;
	setp.leu.f64 	%p222, %fd186, 0d0000000000000000;
	setp.gt.u32 	%p223, %r1097, 6;
	cvt.u64.u32 	%rd317, %r1097;
	add.s64 	%rd138, %rd2, %rd317;
	or.pred  	%p224, %p222, %p223;
	mov.u32 	%r1098, %r1097;
	@%p224 bra 	$L__BB6_378;
	cvt.rzi.s32.f64 	%r644, %fd186;
	cvt.u16.u32 	%rs215, %r644;
	add.s16 	%rs216, %rs215, 48;
	st.local.u8 	[%rd138+1], %rs216;
	cvt.rn.f64.s32 	%fd295, %r644;
	sub.f64 	%fd296, %fd186, %fd295;
	mul.f64 	%fd187, %fd296, 0d4024000000000000;
	add.s32 	%r406, %r1097, 2;
	setp.leu.f64 	%p225, %fd187, 0d0000000000000000;
	setp.gt.u32 	%p226, %r1097, 5;
	or.pred  	%p227, %p225, %p226;
	mov.u32 	%r1098, %r1099;
	mov.u32 	%r1099, %r406;
	@%p227 bra 	$L__BB6_378;
	cvt.rzi.s32.f64 	%r645, %fd187;
	cvt.u16.u32 	%rs217, %r645;
	add.s16 	%rs218, %rs217, 48;
	st.local.u8 	[%rd138+2], %rs218;
	cvt.rn.f64.s32 	%fd297, %r645;
	sub.f64 	%fd298, %fd187, %fd297;
	mul.f64 	%fd188, %fd298, 0d4024000000000000;
	add.s32 	%r1099, %r1097, 3;
	setp.leu.f64 	%p228, %fd188, 0d0000000000000000;
	setp.gt.u32 	%p229, %r1097, 4;
	or.pred  	%p230, %p228, %p229;
	mov.u32 	%r1098, %r406;
	@%p230 bra 	$L__BB6_378;
	cvt.rzi.s32.f64 	%r646, %fd188;
	cvt.u16.u32 	%rs219, %r646;
	add.s16 	%rs220, %rs219, 48;
	st.local.u8 	[%rd138+3], %rs220;
	cvt.rn.f64.s32 	%fd299, %r646;
	sub.f64 	%fd300, %fd188, %fd299;
	mul.f64 	%fd189, %fd300, 0d4024000000000000;
	add.s32 	%r408, %r1097, 4;
	setp.leu.f64 	%p231, %fd189, 0d0000000000000000;
	setp.gt.u32 	%p232, %r1097, 3;
	or.pred  	%p233, %p231, %p232;
	mov.u32 	%r1098, %r1099;
	mov.u32 	%r1099, %r408;
	@%p233 bra 	$L__BB6_378;
	cvt.rzi.s32.f64 	%r647, %fd189;
	cvt.u16.u32 	%rs221, %r647;
	add.s16 	%rs222, %rs221, 48;
	st.local.u8 	[%rd138+4], %rs222;
	cvt.rn.f64.s32 	%fd301, %r647;
	sub.f64 	%fd302, %fd189, %fd301;
	mul.f64 	%fd190, %fd302, 0d4024000000000000;
	add.s32 	%r1099, %r1097, 5;
	setp.leu.f64 	%p234, %fd190, 0d0000000000000000;
	setp.gt.u32 	%p235, %r1097, 2;
	or.pred  	%p236, %p234, %p235;
	mov.u32 	%r1098, %r408;
	@%p236 bra 	$L__BB6_378;
	cvt.rzi.s32.f64 	%r648, %fd190;
	cvt.u16.u32 	%rs223, %r648;
	add.s16 	%rs224, %rs223, 48;
	st.local.u8 	[%rd138+5], %rs224;
	cvt.rn.f64.s32 	%fd303, %r648;
	sub.f64 	%fd304, %fd190, %fd303;
	mul.f64 	%fd191, %fd304, 0d4024000000000000;
	add.s32 	%r410, %r1097, 6;
	setp.leu.f64 	%p237, %fd191, 0d0000000000000000;
	setp.gt.u32 	%p238, %r1097, 1;
	or.pred  	%p239, %p237, %p238;
	mov.u32 	%r1098, %r1099;
	mov.u32 	%r1099, %r410;
	@%p239 bra 	$L__BB6_378;
	cvt.rzi.s32.f64 	%r649, %fd191;
	cvt.u16.u32 	%rs225, %r649;
	add.s16 	%rs226, %rs225, 48;
	st.local.u8 	[%rd138+6], %rs226;
	cvt.rn.f64.s32 	%fd305, %r649;
	sub.f64 	%fd306, %fd191, %fd305;
	mul.f64 	%fd192, %fd306, 0d4024000000000000;
	add.s32 	%r1099, %r1097, 7;
	setp.leu.f64 	%p240, %fd192, 0d0000000000000000;
	setp.ne.s32 	%p241, %r1097, 0;
	or.pred  	%p242, %p240, %p241;
	mov.u32 	%r1098, %r410;
	@%p242 bra 	$L__BB6_378;
	cvt.rzi.s32.f64 	%r652, %fd192;
	cvt.u16.u32 	%rs227, %r652;
	add.s16 	%rs228, %rs227, 48;
	st.local.u8 	[%rd138+7], %rs228;
	mov.b32 	%r1099, 8;
	mov.b32 	%r1098, 7;
$L__BB6_378:
	cvt.u64.u32 	%rd318, %r1099;
	add.s64 	%rd319, %rd2, %rd318;
	mov.b16 	%rs229, 0;
	st.local.u8 	[%rd319], %rs229;
	mov.b16 	%rs230, 46;
	st.local.u8 	[%rd138], %rs230;
	setp.ltu.f64 	%p243, %fd183, 0d4024000000000000;
	mov.f64 	%fd477, %fd183;
	@%p243 bra 	$L__BB6_381;
	mov.f64 	%fd477, %fd183;
$L__BB6_380:
	add.s32 	%r415, %r1097, -1;
	cvt.rzi.s32.f64 	%r653, %fd477;
	mul.hi.s32 	%r654, %r653, 1717986919;
	shr.u32 	%r655, %r654, 31;
	shr.u32 	%r656, %r654, 2;
	add.s32 	%r657, %r656, %r655;
	mul.lo.s32 	%r658, %r657, 10;
	sub.s32 	%r659, %r653, %r658;
	cvt.u16.u32 	%rs231, %r659;
	add.s16 	%rs232, %rs231, 48;
	cvt.s64.s32 	%rd320, %r1097;
	add.s64 	%rd321, %rd2, %rd320;
	st.local.u8 	[%rd321+-1], %rs232;
	div.rn.f64 	%fd477, %fd477, 0d4024000000000000;
	setp.ge.f64 	%p244, %fd477, 0d4024000000000000;
	mov.u32 	%r1097, %r415;
	@%p244 bra 	$L__BB6_380;
$L__BB6_381:
	cvt.rzi.s32.f64 	%r661, %fd477;
	cvt.u16.u32 	%rs233, %r661;
	add.s16 	%rs234, %rs233, 48;
	st.local.u8 	[%rd2], %rs234;
	mov.b64 	%rd322, %fd183;
	add.u64 	%rd323, %SP, 112;
	add.u64 	%rd324, %SPL, 112;
	st.local.v2.u64 	[%rd324], {%rd543, %rd322};
	mov.u64 	%rd325, $str$4;
	cvta.global.u64 	%rd326, %rd325;
	{ // callseq 1, 0
	.param .b64 param0;
	st.param.b64 	[param0], %rd326;
	.param .b64 param1;
	st.param.b64 	[param1], %rd323;
	.param .b32 retval0;
	call.uni (retval0), 
	vprintf, 
	(
	param0, 
	param1
	);
	ld.param.b32 	%r662, [retval0];
	} // callseq 1
	add.s32 	%r416, %r1098, 1;
	and.b32  	%r417, %r416, 3;
	setp.lt.u32 	%p245, %r1098, 3;
	mov.b32 	%r1102, 0;
	@%p245 bra 	$L__BB6_384;
	and.b32  	%r1102, %r416, -4;
	mov.b32 	%r1101, 0;
	cvt.s64.s32 	%rd330, %r401;
$L__BB6_383:
	cvt.s64.s32 	%rd327, %r1101;
	add.s64 	%rd328, %rd2, %rd327;
	ld.local.u32 	%r665, [%rd328];
	bfe.u32 	%r666, %r665, 0, 8;
	bfe.u32 	%r667, %r665, 8, 8;
	bfe.u32 	%r668, %r665, 16, 8;
	bfe.u32 	%r669, %r665, 24, 8;
	add.s64 	%rd329, %rd137, %rd327;
	st.u8 	[%rd329+1], %r666;
	add.s64 	%rd331, %rd327, %rd330;
	add.s64 	%rd332, %rd123, %rd331;
	st.u8 	[%rd332+1], %r667;
	st.u8 	[%rd332+2], %r668;
	st.u8 	[%rd332+3], %r669;
	add.s32 	%r1101, %r1101, 4;
	setp.ne.s32 	%p246, %r1101, %r1102;
	@%p246 bra 	$L__BB6_383;
$L__BB6_384:
	setp.eq.s32 	%p247, %r417, 0;
	@%p247 bra 	$L__BB6_388;
	cvt.s64.s32 	%rd333, %r1102;
	add.s64 	%rd139, %rd2, %rd333;
	ld.local.u8 	%rs235, [%rd139];
	add.s64 	%rd140, %rd137, %rd333;
	st.u8 	[%rd140+1], %rs235;
	setp.eq.s32 	%p248, %r417, 1;
	@%p248 bra 	$L__BB6_388;
	ld.local.u8 	%rs236, [%rd139+1];
	st.u8 	[%rd140+2], %rs236;
	setp.eq.s32 	%p249, %r417, 2;
	@%p249 bra 	$L__BB6_388;
	ld.local.u8 	%rs237, [%rd139+2];
	st.u8 	[%rd140+3], %rs237;
$L__BB6_388:
	add.s32 	%r422, %r1099, %r401;
	cvt.s64.s32 	%rd334, %r1099;
	add.s64 	%rd335, %rd137, %rd334;
	mov.b16 	%rs238, 44;
	st.u8 	[%rd335+1], %rs238;
	add.s64 	%rd141, %rd335, 2;
	mov.b16 	%rs239, 32;
	st.u8 	[%rd335+2], %rs239;
	add.s64 	%rd337, %rd90, %rd315;
	ld.global.f64 	%fd480, [%rd337];
	setp.ltu.f64 	%p250, %fd480, 0d3FF0000000000000;
	mov.b32 	%r1104, 0;
	@%p250 bra 	$L__BB6_391;
	mov.b32 	%r1104, 0;
	mov.f64 	%fd478, %fd480;
$L__BB6_390:
	add.s32 	%r1104, %r1104, 1;
	div.rn.f64 	%fd478, %fd478, 0d4024000000000000;
	setp.ge.f64 	%p251, %fd478, 0d3FF0000000000000;
	@%p251 bra 	$L__BB6_390;
$L__BB6_391:
	cvt.rzi.s32.f64 	%r672, %fd480;
	cvt.rn.f64.s32 	%fd307, %r672;
	sub.f64 	%fd308, %fd480, %fd307;
	mul.f64 	%fd199, %fd308, 0d4024000000000000;
	add.s32 	%r1106, %r1104, 1;
	setp.leu.f64 	%p252, %fd199, 0d0000000000000000;
	setp.gt.u32 	%p253, %r1104, 6;
	cvt.u64.u32 	%rd338, %r1104;
	add.s64 	%rd142, %rd3, %rd338;
	or.pred  	%p254, %p252, %p253;
	mov.u32 	%r1105, %r1104;
	@%p254 bra 	$L__BB6_399;
	cvt.rzi.s32.f64 	%r673, %fd199;
	cvt.u16.u32 	%rs240, %r673;
	add.s16 	%rs241, %rs240, 48;
	st.local.u8 	[%rd142+1], %rs241;
	cvt.rn.f64.s32 	%fd309, %r673;
	sub.f64 	%fd310, %fd199, %fd309;
	mul.f64 	%fd200, %fd310, 0d4024000000000000;
	add.s32 	%r427, %r1104, 2;
	setp.leu.f64 	%p255, %fd200, 0d0000000000000000;
	setp.gt.u32 	%p256, %r1104, 5;
	or.pred  	%p257, %p255, %p256;
	mov.u32 	%r1105, %r1106;
	mov.u32 	%r1106, %r427;
	@%p257 bra 	$L__BB6_399;
	cvt.rzi.s32.f64 	%r674, %fd200;
	cvt.u16.u32 	%rs242, %r674;
	add.s16 	%rs243, %rs242, 48;
	st.local.u8 	[%rd142+2], %rs243;
	cvt.rn.f64.s32 	%fd311, %r674;
	sub.f64 	%fd312, %fd200, %fd311;
	mul.f64 	%fd201, %fd312, 0d4024000000000000;
	add.s32 	%r1106, %r1104, 3;
	setp.leu.f64 	%p258, %fd201, 0d0000000000000000;
	setp.gt.u32 	%p259, %r1104, 4;
	or.pred  	%p260, %p258, %p259;
	mov.u32 	%r1105, %r427;
	@%p260 bra 	$L__BB6_399;
	cvt.rzi.s32.f64 	%r675, %fd201;
	cvt.u16.u32 	%rs244, %r675;
	add.s16 	%rs245, %rs244, 48;
	st.local.u8 	[%rd142+3], %rs245;
	cvt.rn.f64.s32 	%fd313, %r675;
	sub.f64 	%fd314, %fd201, %fd313;
	mul.f64 	%fd202, %fd314, 0d4024000000000000;
	add.s32 	%r429, %r1104, 4;
	setp.leu.f64 	%p261, %fd202, 0d0000000000000000;
	setp.gt.u32 	%p262, %r1104, 3;
	or.pred  	%p263, %p261, %p262;
	mov.u32 	%r1105, %r1106;
	mov.u32 	%r1106, %r429;
	@%p263 bra 	$L__BB6_399;
	cvt.rzi.s32.f64 	%r676, %fd202;
	cvt.u16.u32 	%rs246, %r676;
	add.s16 	%rs247, %rs246, 48;
	st.local.u8 	[%rd142+4], %rs247;
	cvt.rn.f64.s32 	%fd315, %r676;
	sub.f64 	%fd316, %fd202, %fd315;
	mul.f64 	%fd203, %fd316, 0d4024000000000000;
	add.s32 	%r1106, %r1104, 5;
	setp.leu.f64 	%p264, %fd203, 0d0000000000000000;
	setp.gt.u32 	%p265, %r1104, 2;
	or.pred  	%p266, %p264, %p265;
	mov.u32 	%r1105, %r429;
	@%p266 bra 	$L__BB6_399;
	cvt.rzi.s32.f64 	%r677, %fd203;
	cvt.u16.u32 	%rs248, %r677;
	add.s16 	%rs249, %rs248, 48;
	st.local.u8 	[%rd142+5], %rs249;
	cvt.rn.f64.s32 	%fd317, %r677;
	sub.f64 	%fd318, %fd203, %fd317;
	mul.f64 	%fd204, %fd318, 0d4024000000000000;
	add.s32 	%r431, %r1104, 6;
	setp.leu.f64 	%p267, %fd204, 0d0000000000000000;
	setp.gt.u32 	%p268, %r1104, 1;
	or.pred  	%p269, %p267, %p268;
	mov.u32 	%r1105, %r1106;
	mov.u32 	%r1106, %r431;
	@%p269 bra 	$L__BB6_399;
	cvt.rzi.s32.f64 	%r678, %fd204;
	cvt.u16.u32 	%rs250, %r678;
	add.s16 	%rs251, %rs250, 48;
	st.local.u8 	[%rd142+6], %rs251;
	cvt.rn.f64.s32 	%fd319, %r678;
	sub.f64 	%fd320, %fd204, %fd319;
	mul.f64 	%fd205, %fd320, 0d4024000000000000;
	add.s32 	%r1106, %r1104, 7;
	setp.leu.f64 	%p270, %fd205, 0d0000000000000000;
	setp.ne.s32 	%p271, %r1104, 0;
	or.pred  	%p272, %p270, %p271;
	mov.u32 	%r1105, %r431;
	@%p272 bra 	$L__BB6_399;
	cvt.rzi.s32.f64 	%r681, %fd205;
	cvt.u16.u32 	%rs252, %r681;
	add.s16 	%rs253, %rs252, 48;
	st.local.u8 	[%rd142+7], %rs253;
	mov.b32 	%r1106, 8;
	mov.b32 	%r1105, 7;
$L__BB6_399:
	cvt.u64.u32 	%rd339, %r1106;
	add.s64 	%rd340, %rd3, %rd339;
	mov.b16 	%rs254, 0;
	st.local.u8 	[%rd340], %rs254;
	mov.b16 	%rs255, 46;
	st.local.u8 	[%rd142], %rs255;
	setp.ltu.f64 	%p273, %fd480, 0d4024000000000000;
	@%p273 bra 	$L__BB6_401;
$L__BB6_400:
	add.s32 	%r436, %r1104, -1;
	cvt.rzi.s32.f64 	%r682, %fd480;
	mul.hi.s32 	%r683, %r682, 1717986919;
	shr.u32 	%r684, %r683, 31;
	shr.u32 	%r685, %r683, 2;
	add.s32 	%r686, %r685, %r684;
	mul.lo.s32 	%r687, %r686, 10;
	sub.s32 	%r688, %r682, %r687;
	cvt.u16.u32 	%rs256, %r688;
	add.s16 	%rs257, %rs256, 48;
	cvt.s64.s32 	%rd341, %r1104;
	add.s64 	%rd342, %rd3, %rd341;
	st.local.u8 	[%rd342+-1], %rs257;
	div.rn.f64 	%fd480, %fd480, 0d4024000000000000;
	setp.ge.f64 	%p274, %fd480, 0d4024000000000000;
	mov.u32 	%r1104, %r436;
	@%p274 bra 	$L__BB6_400;
$L__BB6_401:
	cvt.rzi.s32.f64 	%r690, %fd480;
	cvt.u16.u32 	%rs258, %r690;
	add.s16 	%rs259, %rs258, 48;
	st.local.u8 	[%rd3], %rs259;
	add.s32 	%r437, %r1105, 1;
	and.b32  	%r438, %r437, 3;
	setp.lt.u32 	%p275, %r1105, 3;
	mov.b32 	%r1109, 0;
	@%p275 bra 	$L__BB6_404;
	and.b32  	%r1109, %r437, -4;
	add.s32 	%r440, %r422, 2;
	mov.b32 	%r1108, 0;
	cvt.s64.s32 	%rd346, %r440;
$L__BB6_403:
	cvt.s64.s32 	%rd343, %r1108;
	add.s64 	%rd344, %rd3, %rd343;
	ld.local.u32 	%r692, [%rd344];
	bfe.u32 	%r693, %r692, 0, 8;
	bfe.u32 	%r694, %r692, 8, 8;
	bfe.u32 	%r695, %r692, 16, 8;
	bfe.u32 	%r696, %r692, 24, 8;
	add.s64 	%rd345, %rd141, %rd343;
	st.u8 	[%rd345+1], %r693;
	add.s64 	%rd347, %rd343, %rd346;
	add.s64 	%rd348, %rd123, %rd347;
	st.u8 	[%rd348+1], %r694;
	st.u8 	[%rd348+2], %r695;
	st.u8 	[%rd348+3], %r696;
	add.s32 	%r1108, %r1108, 4;
	setp.ne.s32 	%p276, %r1108, %r1109;
	@%p276 bra 	$L__BB6_403;
$L__BB6_404:
	setp.eq.s32 	%p277, %r438, 0;
	@%p277 bra 	$L__BB6_408;
	cvt.s64.s32 	%rd349, %r1109;
	add.s64 	%rd143, %rd3, %rd349;
	ld.local.u8 	%rs260, [%rd143];
	add.s64 	%rd144, %rd141, %rd349;
	st.u8 	[%rd144+1], %rs260;
	setp.eq.s32 	%p278, %r438, 1;
	@%p278 bra 	$L__BB6_408;
	ld.local.u8 	%rs261, [%rd143+1];
	st.u8 	[%rd144+2], %rs261;
	setp.eq.s32 	%p279, %r438, 2;
	@%p279 bra 	$L__BB6_408;
	ld.local.u8 	%rs262, [%rd143+2];
	st.u8 	[%rd144+3], %rs262;
$L__BB6_408:
	cvt.s64.s32 	%rd350, %r1106;
	add.s64 	%rd351, %rd141, %rd350;
	mov.b16 	%rs263, 93;
	st.u8 	[%rd351+1], %rs263;
	mov.b16 	%rs264, 44;
	st.u8 	[%rd351+2], %rs264;
	mov.b16 	%rs265, 32;
	st.u8 	[%rd351+3], %rs265;
	mov.b16 	%rs266, 91;
	st.u8 	[%rd351+4], %rs266;
	mov.b16 	%rs267, 48;
	st.u8 	[%rd351+5], %rs267;
	st.u8 	[%rd351+6], %rs264;
	st.u8 	[%rd351+7], %rs265;
	st.u8 	[%rd351+8], %rs267;
	st.u8 	[%rd351+9], %rs263;
	st.u8 	[%rd351+10], %rs263;
	mov.b16 	%rs268, 0;
	st.u8 	[%rd351+11], %rs268;
$L__BB6_409:
	ret;
$L__BB6_410:
	setp.eq.s32 	%p281, %r1, 0;
	mov.b64 	%rd531, 0;
	@%p281 bra 	$L__BB6_4;
	bra.uni 	$L__BB6_102;
$L__BB6_411:
	setp.eq.s32 	%p4, %r227, 0;
	mov.b64 	%rd540, 0;
	@%p4 bra 	$L__BB6_208;
	bra.uni 	$L__BB6_306;

}
	// .globl	_ZN3cub18CUB_300001_SM_10006detail4scan23DeviceCompactInitKernelINS0_13ScanTileStateIiLb1EEEPlEEvT_iT0_
.visible .entry _ZN3cub18CUB_300001_SM_10006detail4scan23DeviceCompactInitKernelINS0_13ScanTileStateIiLb1EEEPlEEvT_iT0_(
	.param .align 8 .b8 _ZN3cub18CUB_300001_SM_10006detail4scan23DeviceCompactInitKernelINS0_13ScanTileStateIiLb1EEEPlEEvT_iT0__param_0[8],
	.param .u32 _ZN3cub18CUB_300001_SM_10006detail4scan23DeviceCompactInitKernelINS0_13ScanTileStateIiLb1EEEPlEEvT_iT0__param_1,
	.param .u64 .ptr .align 1 _ZN3cub18CUB_300001_SM_10006detail4scan23DeviceCompactInitKernelINS0_13ScanTileStateIiLb1EEEPlEEvT_iT0__param_2
)
{
	.reg .pred 	%p<6>;
	.reg .b32 	%r<11>;
	.reg .b64 	%rd<10>;

	ld.param.u64 	%rd3, [_ZN3cub18CUB_300001_SM_10006detail4scan23DeviceCompactInitKernelINS0_13ScanTileStateIiLb1EEEPlEEvT_iT0__param_0];
	ld.param.u32 	%r4, [_ZN3cub18CUB_300001_SM_10006detail4scan23DeviceCompactInitKernelINS0_13ScanTileStateIiLb1EEEPlEEvT_iT0__param_1];
	ld.param.u64 	%rd2, [_ZN3cub18CUB_300001_SM_10006detail4scan23DeviceCompactInitKernelINS0_13ScanTileStateIiLb1EEEPlEEvT_iT0__param_2];
	cvta.to.global.u64 	%rd1, %rd3;
	mov.u32 	%r1, %ctaid.x;
	mov.u32 	%r5, %ntid.x;
	mov.u32 	%r2, %tid.x;
	mad.lo.s32 	%r3, %r1, %r5, %r2;
	setp.ge.s32 	%p1, %r3, %r4;
	@%p1 bra 	$L__BB7_2;
	mul.wide.s32 	%rd4, %r3, 8;
	add.s64 	%rd5, %rd1, %rd4;
	mov.b32 	%r6, 0;
	mov.b32 	%r7, 99;
	st.global.v2.u32 	[%rd5+256], {%r7, %r6};
$L__BB7_2:
	setp.ne.s32 	%p2, %r1, 0;
	setp.gt.u32 	%p3, %r2, 31;
	or.pred  	%p4, %p2, %p3;
	@%p4 bra 	$L__BB7_4;
	mul.wide.u32 	%rd6, %r2, 8;
	add.s64 	%rd7, %rd1, %rd6;
	mov.b32 	%r9, 0;
	st.global.v2.u32 	[%rd7], {%r9, %r9};
$L__BB7_4:
	or.b32  	%r10, %r1, %r2;
	setp.ne.s32 	%p5, %r10, 0;
	@%p5 bra 	$L__BB7_6;
	cvta.to.global.u64 	%rd8, %rd2;
	mov.b64 	%rd9, 0;
	st.global.u64 	[%rd8], %rd9;
$L__BB7_6:
	ret;

}
	// .globl	_ZN3cub18CUB_300001_SM_10006detail6select23DeviceSelectSweepKernelINS2_10policy_hubIiiiLb0ELNS0_10SelectImplE0EE10Policy1000EN6thrust24THRUST_300001_SM_1000_NS17counting_iteratorIiNS9_11use_defaultESB_SB_EENS9_6detail15normal_iteratorINS9_10device_ptrIiEEEENSE_INSF_ImEEEEPlNS0_13ScanTileStateIiLb1EEENSD_10functional5actorINSN_9compositeIJNSN_16operator_adaptorIN4cuda3std3__48equal_toIvEEEENSO_INSN_8argumentILj0EEEEENSO_INSN_5valueIiEEEEEEEEENS0_8NullTypeEiNS2_19streaming_context_tIlLb1EEELS5_0EEEvT0_T1_T2_T3_T4_T5_T6_T7_iT8_NS1_7vsmem_tE
.visible .entry _ZN3cub18CUB_300001_SM_10006detail6select23DeviceSelectSweepKernelINS2_10policy_hubIiiiLb0ELNS0_10SelectImplE0EE10Policy1000EN6thrust24THRUST_300001_SM_1000_NS17counting_iteratorIiNS9_11use_defaultESB_SB_EENS9_6detail15normal_iteratorINS9_10device_ptrIiEEEENSE_INSF_ImEEEEPlNS0_13ScanTileStateIiLb1EEENSD_10functional5actorINSN_9compositeIJNSN_16operator_adaptorIN4cuda3std3__48equal_toIvEEEENSO_INSN_8argumentILj0EEEEENSO_INSN_5valueIiEEEEEEEEENS0_8NullTypeEiNS2_19streaming_context_tIlLb1EEELS5_0EEEvT0_T1_T2_T3_T4_T5_T6_T7_iT8_NS1_7vsmem_tE(
	.param .align 4 .b8 _ZN3cub18CUB_300001_SM_10006detail6select23DeviceSelectSweepKernelINS2_10policy_hubIiiiLb0ELNS0_10SelectImplE0EE10Policy1000EN6thrust24THRUST_300001_SM_1000_NS17counting_iteratorIiNS9_11use_defaultESB_SB_EENS9_6detail15normal_iteratorINS9_10device_ptrIiEEEENSE_INSF_ImEEEEPlNS0_13ScanTileStateIiLb1EEENSD_10functional5actorINSN_9compositeIJNSN_16operator_adaptorIN4cuda3std3__48equal_toIvEEEENSO_INSN_8argumentILj0EEEEENSO_INSN_5valueIiEEEEEEEEENS0_8NullTypeEiNS2_19streaming_context_tIlLb1EEELS5_0EEEvT0_T1_T2_T3_T4_T5_T6_T7_iT8_NS1_7vsmem_tE_param_0[4],
	.param .align 8 .b8 _ZN3cub18CUB_300001_SM_10006detail6select23DeviceSelectSweepKernelINS2_10policy_hubIiiiLb0ELNS0_10SelectImplE0EE10Policy1000EN6thrust24THRUST_300001_SM_1000_NS17counting_iteratorIiNS9_11use_defaultESB_SB_EENS9_6detail15normal_iteratorINS9_10device_ptrIiEEEENSE_INSF_ImEEEEPlNS0_13ScanTileStateIiLb1EEENSD_10functional5actorINSN_9compositeIJNSN_16operator_adaptorIN4cuda3std3__48equal_toIvEEEENSO_INSN_8argumentILj0EEEEENSO_INSN_5valueIiEEEEEEEEENS0_8NullTypeEiNS2_19streaming_context_tIlLb1EEELS5_0EEEvT0_T1_T2_T3_T4_T5_T6_T7_iT8_NS1_7vsmem_tE_param_1[8],
	.param .align 8 .b8 _ZN3cub18CUB_300001_SM_10006detail6select23DeviceSelectSweepKernelINS2_10policy_hubIiiiLb0ELNS0_10SelectImplE0EE10Policy1000EN6thrust24THRUST_300001_SM_1000_NS17counting_iteratorIiNS9_11use_defaultESB_SB_EENS9_6detail15normal_iteratorINS9_10device_ptrIiEEEENSE_INSF_ImEEEEPlNS0_13ScanTileStateIiLb1EEENSD_10functional5actorINSN_9compositeIJNSN_16operator_adaptorIN4cuda3std3__48equal_toIvEEEENSO_INSN_8argumentILj0EEEEENSO_INSN_5valueIiEEEEEEEEENS0_8NullTypeEiNS2_19streaming_context_tIlLb1EEELS5_0EEEvT0_T1_T2_T3_T4_T5_T6_T7_iT8_NS1_7vsmem_tE_param_2[8],
	.param .u64 .ptr .align 1 _ZN3cub18CUB_300001_SM_10006detail6select23DeviceSelectSweepKernelINS2_10policy_hubIiiiLb0ELNS0_10SelectImplE0EE10Policy1000EN6thrust24THRUST_300001_SM_1000_NS17counting_iteratorIiNS9_11use_defaultESB_SB_EENS9_6detail15normal_iteratorINS9_10device_ptrIiEEEENSE_INSF_ImEEEEPlNS0_13ScanTileStateIiLb1EEENSD_10functional5actorINSN_9compositeIJNSN_16operator_adaptorIN4cuda3std3__48equal_toIvEEEENSO_INSN_8argumentILj0EEEEENSO_INSN_5valueIiEEEEEEEEENS0_8NullTypeEiNS2_19streaming_context_tIlLb1EEELS5_0EEEvT0_T1_T2_T3_T4_T5_T6_T7_iT8_NS1_7vsmem_tE_param_3,
	.param .align 8 .b8 _ZN3cub18CUB_300001_SM_10006detail6select23DeviceSelectSweepKernelINS2_10policy_hubIiiiLb0ELNS0_10SelectImplE0EE10Policy1000EN6thrust24THRUST_300001_SM_1000_NS17counting_iteratorIiNS9_11use_defaultESB_SB_EENS9_6detail15normal_iteratorINS9_10device_ptrIiEEEENSE_INSF_ImEEEEPlNS0_13ScanTileStateIiLb1EEENSD_10functional5actorINSN_9compositeIJNSN_16operator_adaptorIN4cuda3std3__48equal_toIvEEEENSO_INSN_8argumentILj0EEEEENSO_INSN_5valueIiEEEEEEEEENS0_8NullTypeEiNS2_19streaming_context_tIlLb1EEELS5_0EEEvT0_T1_T2_T3_T4_T5_T6_T7_iT8_NS1_7vsmem_tE_param_4[8],
	.param .align 4 .b8 _ZN3cub18CUB_300001_SM_10006detail6select23DeviceSelectSweepKernelINS2_10policy_hubIiiiLb0ELNS0_10SelectImplE0EE10Policy1000EN6thrust24THRUST_300001_SM_1000_NS17counting_iteratorIiNS9_11use_defaultESB_SB_EENS9_6detail15normal_iteratorINS9_10device_ptrIiEEEENSE_INSF_ImEEEEPlNS0_13ScanTileStateIiLb1EEENSD_10functional5actorINSN_9compositeIJNSN_16operator_adaptorIN4cuda3std3__48equal_toIvEEEENSO_INSN_8argumentILj0EEEEENSO_INSN_5valueIiEEEEEEEEENS0_8NullTypeEiNS2_19streaming_context_tIlLb1EEELS5_0EEEvT0_T1_T2_T3_T4_T5_T6_T7_iT8_NS1_7vsmem_tE_param_5[8],
	.param .align 1 .b8 _ZN3cub18CUB_300001_SM_10006detail6select23DeviceSelectSweepKernelINS2_10policy_hubIiiiLb0ELNS0_10SelectImplE0EE10Policy1000EN6thrust24THRUST_300001_SM_1000_NS17counting_iteratorIiNS9_11use_defaultESB_SB_EENS9_6detail15normal_iteratorINS9_10device_ptrIiEEEENSE_INSF_ImEEEEPlNS0_13ScanTileStateIiLb1EEENSD_10functional5actorINSN_9compositeIJNSN_16operator_adaptorIN4cuda3std3__48equal_toIvEEEENSO_INSN_8argumentILj0EEEEENSO_INSN_5valueIiEEEEEEEEENS0_8NullTypeEiNS2_19streaming_context_tIlLb1EEELS5_0EEEvT0_T1_T2_T3_T4_T5_T6_T7_iT8_NS1_7vsmem_tE_param_6[1],
	.param .u32 _ZN3cub18CUB_300001_SM_10006detail6select23DeviceSelectSweepKernelINS2_10policy_hubIiiiLb0ELNS0_10SelectImplE0EE10Policy1000EN6thrust24THRUST_300001_SM_1000_NS17counting_iteratorIiNS9_11use_defaultESB_SB_EENS9_6detail15normal_iteratorINS9_10device_ptrIiEEEENSE_INSF_ImEEEEPlNS0_13ScanTileStateIiLb1EEENSD_10functional5actorINSN_9compositeIJNSN_16operator_adaptorIN4cuda3std3__48equal_toIvEEEENSO_INSN_8argumentILj0EEEEENSO_INSN_5valueIiEEEEEEEEENS0_8NullTypeEiNS2_19streaming_context_tIlLb1EEELS5_0EEEvT0_T1_T2_T3_T4_T5_T6_T7_iT8_NS1_7vsmem_tE_param_7,
	.param .u32 _ZN3cub18CUB_300001_SM_10006detail6select23DeviceSelectSweepKernelINS2_10policy_hubIiiiLb0ELNS0_10SelectImplE0EE10Policy1000EN6thrust24THRUST_300001_SM_1000_NS17counting_iteratorIiNS9_11use_defaultESB_SB_EENS9_6detail15normal_iteratorINS9_10device_ptrIiEEEENSE_INSF_ImEEEEPlNS0_13ScanTileStateIiLb1EEENSD_10functional5actorINSN_9compositeIJNSN_16operator_adaptorIN4cuda3std3__48equal_toIvEEEENSO_INSN_8argumentILj0EEEEENSO_INSN_5valueIiEEEEEEEEENS0_8NullTypeEiNS2_19streaming_context_tIlLb1EEELS5_0EEEvT0_T1_T2_T3_T4_T5_T6_T7_iT8_NS1_7vsmem_tE_param_8,
	.param .align 8 .b8 _ZN3cub18CUB_300001_SM_10006detail6select23DeviceSelectSweepKernelINS2_10policy_hubIiiiLb0ELNS0_10SelectImplE0EE10Policy1000EN6thrust24THRUST_300001_SM_1000_NS17counting_iteratorIiNS9_11use_defaultESB_SB_EENS9_6detail15normal_iteratorINS9_10device_ptrIiEEEENSE_INSF_ImEEEEPlNS0_13ScanTileStateIiLb1EEENSD_10functional5actorINSN_9compositeIJNSN_16operator_adaptorIN4cuda3std3__48equal_toIvEEEENSO_INSN_8argumentILj0EEEEENSO_INSN_5valueIiEEEEEEEEENS0_8NullTypeEiNS2_19streaming_context_tIlLb1EEELS5_0EEEvT0_T1_T2_T3_T4_T5_T6_T7_iT8_NS1_7vsmem_tE_param_9[40],
	.param .align 8 .b8 _ZN3cub18CUB_300001_SM_10006detail6select23DeviceSelectSweepKernelINS2_10policy_hubIiiiLb0ELNS0_10SelectImplE0EE10Policy1000EN6thrust24THRUST_300001_SM_1000_NS17counting_iteratorIiNS9_11use_defaultESB_SB_EENS9_6detail15normal_iteratorINS9_10device_ptrIiEEEENSE_INSF_ImEEEEPlNS0_13ScanTileStateIiLb1EEENSD_10functional5actorINSN_9compositeIJNSN_16operator_adaptorIN4cuda3std3__48equal_toIvEEEENSO_INSN_8argumentILj0EEEEENSO_INSN_5valueIiEEEEEEEEENS0_8NullTypeEiNS2_19streaming_context_tIlLb1EEELS5_0EEEvT0_T1_T2_T3_T4_T5_T6_T7_iT8_NS1_7vsmem_tE_param_10[8]
)
.maxntid 512
{
	.reg .pred 	%p<562>;
	.reg .b16 	%rs<92>;
	.reg .b32 	%r<1552>;
	.reg .b64 	%rd<801>;
	// demoted variable
	.shared .align 16 .b8 _ZZN3cub18CUB_300001_SM_10006detail6select23DeviceSelectSweepKernelINS2_10policy_hubIiiiLb0ELNS0_10SelectImplE0EE10Policy1000EN6thrust24THRUST_300001_SM_1000_NS17counting_iteratorIiNS9_11use_defaultESB_SB_EENS9_6detail15normal_iteratorINS9_10device_ptrIiEEEENSE_INSF_ImEEEEPlNS0_13ScanTileStateIiLb1EEENSD_10functional5actorINSN_9compositeIJNSN_16operator_adaptorIN4cuda3std3__48equal_toIvEEEENSO_INSN_8argumentILj0EEEEENSO_INSN_5valueIiEEEEEEEEENS0_8NullTypeEiNS2_19streaming_context_tIlLb1EEELS5_0EEEvT0_T1_T2_T3_T4_T5_T6_T7_iT8_NS1_7vsmem_tEE19static_temp_storage[28672];
	ld.param.u64 	%rd2, [_ZN3cub18CUB_300001_SM_10006detail6select23DeviceSelectSweepKernelINS2_10policy_hubIiiiLb0ELNS0_10SelectImplE0EE10Policy1000EN6thrust24THRUST_300001_SM_1000_NS17counting_iteratorIiNS9_11use_defaultESB_SB_EENS9_6detail15normal_iteratorINS9_10device_ptrIiEEEENSE_INSF_ImEEEEPlNS0_13ScanTileStateIiLb1EEENSD_10functional5actorINSN_9compositeIJNSN_16operator_adaptorIN4cuda3std3__48equal_toIvEEEENSO_INSN_8argumentILj0EEEEENSO_INSN_5valueIiEEEEEEEEENS0_8NullTypeEiNS2_19streaming_context_tIlLb1EEELS5_0EEEvT0_T1_T2_T3_T4_T5_T6_T7_iT8_NS1_7vsmem_tE_param_4];
	ld.param.u32 	%r1, [_ZN3cub18CUB_300001_SM_10006detail6select23DeviceSelectSweepKernelINS2_10policy_hubIiiiLb0ELNS0_10SelectImplE0EE10Policy1000EN6thrust24THRUST_300001_SM_1000_NS17counting_iteratorIiNS9_11use_defaultESB_SB_EENS9_6detail15normal_iteratorINS9_10device_ptrIiEEEENSE_INSF_ImEEEEPlNS0_13ScanTileStateIiLb1EEENSD_10functional5actorINSN_9compositeIJNSN_16operator_adaptorIN4cuda3std3__48equal_toIvEEEENSO_INSN_8argumentILj0EEEEENSO_INSN_5valueIiEEEEEEEEENS0_8NullTypeEiNS2_19streaming_context_tIlLb1EEELS5_0EEEvT0_T1_T2_T3_T4_T5_T6_T7_iT8_NS1_7vsmem_tE_param_0];
	ld.param.u32 	%r2, [_ZN3cub18CUB_300001_SM_10006detail6select23DeviceSelectSweepKernelINS2_10policy_hubIiiiLb0ELNS0_10SelectImplE0EE10Policy1000EN6thrust24THRUST_300001_SM_1000_NS17counting_iteratorIiNS9_11use_defaultESB_SB_EENS9_6detail15normal_iteratorINS9_10device_ptrIiEEEENSE_INSF_ImEEEEPlNS0_13ScanTileStateIiLb1EEENSD_10functional5actorINSN_9compositeIJNSN_16operator_adaptorIN4cuda3std3__48equal_toIvEEEENSO_INSN_8argumentILj0EEEEENSO_INSN_5valueIiEEEEEEEEENS0_8NullTypeEiNS2_19streaming_context_tIlLb1EEELS5_0EEEvT0_T1_T2_T3_T4_T5_T6_T7_iT8_NS1_7vsmem_tE_param_5+4];
	ld.param.u64 	%rd199, [_ZN3cub18CUB_300001_SM_10006detail6select23DeviceSelectSweepKernelINS2_10policy_hubIiiiLb0ELNS0_10SelectImplE0EE10Policy1000EN6thrust24THRUST_300001_SM_1000_NS17counting_iteratorIiNS9_11use_defaultESB_SB_EENS9_6detail15normal_iteratorINS9_10device_ptrIiEEEENSE_INSF_ImEEEEPlNS0_13ScanTileStateIiLb1EEENSD_10functional5actorINSN_9compositeIJNSN_16operator_adaptorIN4cuda3std3__48equal_toIvEEEENSO_INSN_8argumentILj0EEEEENSO_INSN_5valueIiEEEEEEEEENS0_8NullTypeEiNS2_19streaming_context_tIlLb1EEELS5_0EEEvT0_T1_T2_T3_T4_T5_T6_T7_iT8_NS1_7vsmem_tE_param_1];
	ld.param.u64 	%rd200, [_ZN3cub18CUB_300001_SM_10006detail6select23DeviceSelectSweepKernelINS2_10policy_hubIiiiLb0ELNS0_10SelectImplE0EE10Policy1000EN6thrust24THRUST_300001_SM_1000_NS17counting_iteratorIiNS9_11use_defaultESB_SB_EENS9_6detail15normal_iteratorINS9_10device_ptrIiEEEENSE_INSF_ImEEEEPlNS0_13ScanTileStateIiLb1EEENSD_10functional5actorINSN_9compositeIJNSN_16operator_adaptorIN4cuda3std3__48equal_toIvEEEENSO_INSN_8argumentILj0EEEEENSO_INSN_5valueIiEEEEEEEEENS0_8NullTypeEiNS2_19streaming_context_tIlLb1EEELS5_0EEEvT0_T1_T2_T3_T4_T5_T6_T7_iT8_NS1_7vsmem_tE_param_2];
	ld.param.u64 	%rd197, [_ZN3cub18CUB_300001_SM_10006detail6select23DeviceSelectSweepKernelINS2_10policy_hubIiiiLb0ELNS0_10SelectImplE0EE10Policy1000EN6thrust24THRUST_300001_SM_1000_NS17counting_iteratorIiNS9_11use_defaultESB_SB_EENS9_6detail15normal_iteratorINS9_10device_ptrIiEEEENSE_INSF_ImEEEEPlNS0_13ScanTileStateIiLb1EEENSD_10functional5actorINSN_9compositeIJNSN_16operator_adaptorIN4cuda3std3__48equal_toIvEEEENSO_INSN_8argumentILj0EEEEENSO_INSN_5valueIiEEEEEEEEENS0_8NullTypeEiNS2_19streaming_context_tIlLb1EEELS5_0EEEvT0_T1_T2_T3_T4_T5_T6_T7_iT8_NS1_7vsmem_tE_param_3];
	ld.param.u32 	%r495, [_ZN3cub18CUB_300001_SM_10006detail6select23DeviceSelectSweepKernelINS2_10policy_hubIiiiLb0ELNS0_10SelectImplE0EE10Policy1000EN6thrust24THRUST_300001_SM_1000_NS17counting_iteratorIiNS9_11use_defaultESB_SB_EENS9_6detail15normal_iteratorINS9_10device_ptrIiEEEENSE_INSF_ImEEEEPlNS0_13ScanTileStateIiLb1EEENSD_10functional5actorINSN_9compositeIJNSN_16operator_adaptorIN4cuda3std3__48equal_toIvEEEENSO_INSN_8argumentILj0EEEEENSO_INSN_5valueIiEEEEEEEEENS0_8NullTypeEiNS2_19streaming_context_tIlLb1EEELS5_0EEEvT0_T1_T2_T3_T4_T5_T6_T7_iT8_NS1_7vsmem_tE_param_7];
	ld.param.u32 	%r496, [_ZN3cub18CUB_300001_SM_10006detail6select23DeviceSelectSweepKernelINS2_10policy_hubIiiiLb0ELNS0_10SelectImplE0EE10Policy1000EN6thrust24THRUST_300001_SM_1000_NS17counting_iteratorIiNS9_11use_defaultESB_SB_EENS9_6detail15normal_iteratorINS9_10device_ptrIiEEEENSE_INSF_ImEEEEPlNS0_13ScanTileStateIiLb1EEENSD_10functional5actorINSN_9compositeIJNSN_16operator_adaptorIN4cuda3std3__48equal_toIvEEEENSO_INSN_8argumentILj0EEEEENSO_INSN_5valueIiEEEEEEEEENS0_8NullTypeEiNS2_19streaming_context_tIlLb1EEELS5_0EEEvT0_T1_T2_T3_T4_T5_T6_T7_iT8_NS1_7vsmem_tE_param_8];
	mov.b64 	%rd198, _ZN3cub18CUB_300001_SM_10006detail6select23DeviceSelectSweepKernelINS2_10policy_hubIiiiLb0ELNS0_10SelectImplE0EE10Policy1000EN6thrust24THRUST_300001_SM_1000_NS17counting_iteratorIiNS9_11use_defaultESB_SB_EENS9_6detail15normal_iteratorINS9_10device_ptrIiEEEENSE_INSF_ImEEEEPlNS0_13ScanTileStateIiLb1EEENSD_10functional5actorINSN_9compositeIJNSN_16operator_adaptorIN4cuda3std3__48equal_toIvEEEENSO_INSN_8argumentILj0EEEEENSO_INSN_5valueIiEEEEEEEEENS0_8NullTypeEiNS2_19streaming_context_tIlLb1EEELS5_0EEEvT0_T1_T2_T3_T4_T5_T6_T7_iT8_NS1_7vsmem_tE_param_9;
	mov.u64 	%rd1, %rd198;
	cvta.to.global.u64 	%rd3, %rd200;
	cvta.to.global.u64 	%rd4, %rd199;
	mov.u32 	%r497, %ctaid.x;
	mov.u32 	%r498, %nctaid.y;
	mov.u32 	%r499, %ctaid.y;
	mad.lo.s32 	%r1476, %r497, %r498, %r499;
	mul.lo.s32 	%r4, %r1476, 7168;
	add.s32 	%r500, %r496, -1;
	setp.ge.s32 	%p29, %r1476, %r500;
	@%p29 bra 	$L__BB8_228;
	setp.ne.s32 	%p343, %r1476, 0;
	@%p343 bra 	$L__BB8_108;
	ld.param.u8 	%rs72, [%rd1];
	setp.eq.s16 	%p464, %rs72, 0;
	ld.param.u64 	%rd595, [%rd1+16];
	cvt.u32.u64 	%r1280, %rd595;
	selp.b32 	%r1281, %r1280, 0, %p464;
	mov.u32 	%r5, %tid.x;
	mul.lo.s32 	%r1282, %r5, 14;
	add.s32 	%r1283, %r4, %r1282;
	add.s32 	%r1284, %r1283, %r1;
	add.s32 	%r6, %r1284, %r1281;
	add.s32 	%r7, %r6, 1;
	add.s32 	%r8, %r6, 2;
	add.s32 	%r9, %r6, 3;
	add.s32 	%r10, %r6, 4;
	add.s32 	%r11, %r6, 5;
	add.s32 	%r12, %r6, 6;
	add.s32 	%r13, %r6, 7;
	add.s32 	%r14, %r6, 8;
	add.s32 	%r15, %r6, 9;
	add.s32 	%r16, %r6, 10;
	add.s32 	%r17, %r6, 11;
	add.s32 	%r18, %r6, 12;
	add.s32 	%r19, %r6, 13;
	bar.sync 	0;
	selp.b64 	%rd596, %rd595, 0, %p464;
	cvt.u64.u32 	%rd597, %r4;
	add.s64 	%rd598, %rd596, %rd597;
	cvt.u64.u32 	%rd599, %r1282;
	add.s64 	%rd600, %rd598, %rd599;
	shl.b64 	%rd601, %rd600, 2;
	add.s64 	%rd602, %rd4, %rd601;
	ld.global.u32 	%r20, [%rd602];
	ld.global.u32 	%r21, [%rd602+4];
	ld.global.u32 	%r22, [%rd602+8];
	ld.global.u32 	%r23, [%rd602+12];
	ld.global.u32 	%r24, [%rd602+16];
	ld.global.u32 	%r25, [%rd602+20];
	ld.global.u32 	%r26, [%rd602+24];
	ld.global.u32 	%r27, [%rd602+28];
	ld.global.u32 	%r28, [%rd602+32];
	ld.global.u32 	%r29, [%rd602+36];
	ld.global.u32 	%r30, [%rd602+40];
	ld.global.u32 	%r31, [%rd602+44];
	ld.global.u32 	%r32, [%rd602+48];
	ld.global.u32 	%r33, [%rd602+52];
	setp.eq.s32 	%p465, %r20, %r2;
	selp.u32 	%r1285, 1, 0, %p465;
	setp.eq.s32 	%p466, %r21, %r2;
	selp.u32 	%r1286, 1, 0, %p466;
	setp.eq.s32 	%p467, %r22, %r2;
	selp.u32 	%r1287, 1, 0, %p467;
	setp.eq.s32 	%p468, %r23, %r2;
	selp.u32 	%r1288, 1, 0, %p468;
	setp.eq.s32 	%p469, %r24, %r2;
	selp.u32 	%r1289, 1, 0, %p469;
	setp.eq.s32 	%p470, %r25, %r2;
	selp.u32 	%r1290, 1, 0, %p470;
	setp.eq.s32 	%p471, %r26, %r2;
	selp.u32 	%r1291, 1, 0, %p471;
	setp.eq.s32 	%p472, %r27, %r2;
	selp.u32 	%r1292, 1, 0, %p472;
	setp.eq.s32 	%p473, %r28, %r2;
	selp.u32 	%r1293, 1, 0, %p473;
	setp.eq.s32 	%p474, %r29, %r2;
	selp.u32 	%r1294, 1, 0, %p474;
	setp.eq.s32 	%p475, %r30, %r2;
	selp.u32 	%r1295, 1, 0, %p475;
	setp.eq.s32 	%p476, %r31, %r2;
	selp.u32 	%r1296, 1, 0, %p476;
	setp.eq.s32 	%p477, %r32, %r2;
	selp.u32 	%r1297, 1, 0, %p477;
	setp.eq.s32 	%p478, %r33, %r2;
	selp.u32 	%r1298, 1, 0, %p478;
	bar.sync 	0;
	add.s32 	%r1299, %r1286, %r1285;
	add.s32 	%r1300, %r1299, %r1287;
	add.s32 	%r1301, %r1300, %r1288;
	add.s32 	%r1302, %r1301, %r1289;
	add.s32 	%r1303, %r1302, %r1290;
	add.s32 	%r1304, %r1303, %r1291;
	add.s32 	%r1305, %r1304, %r1292;
	add.s32 	%r1306, %r1305, %r1293;
	add.s32 	%r1307, %r1306, %r1294;
	add.s32 	%r34, %r1307, %r1295;
	add.s32 	%r35, %r34, %r1296;
	add.s32 	%r1308, %r35, %r1297;
	add.s32 	%r1254, %r1308, %r1298;
	shr.u32 	%r36, %r5, 5;
	// begin inline asm
	mov.u32 %r1249, %laneid;
	// end inline asm
	mov.b32 	%r1252, 1;
	mov.b32 	%r1277, 0;
	mov.b32 	%r1279, -1;
	// begin inline asm
	{  .reg .s32 r0;  .reg .pred p;  shfl.sync.up.b32 r0|p, %r1254, %r1252, %r1277, %r1279;  @p add.s32 r0, r0, %r1254;  mov.s32 %r1250, r0;}
	// end inline asm
	mov.b32 	%r1258, 2;
	// begin inline asm
	{  .reg .s32 r0;  .reg .pred p;  shfl.sync.up.b32 r0|p, %r1250, %r1258, %r1277, %r1279;  @p add.s32 r0, r0, %r1250;  mov.s32 %r1256, r0;}
	// end inline asm
	mov.b32 	%r1264, 4;
	// begin inline asm
	{  .reg .s32 r0;  .reg .pred p;  shfl.sync.up.b32 r0|p, %r1256, %r1264, %r1277, %r1279;  @p add.s32 r0, r0, %r1256;  mov.s32 %r1262, r0;}
	// end inline asm
	mov.b32 	%r1270, 8;
	// begin inline asm
	{  .reg .s32 r0;  .reg .pred p;  shfl.sync.up.b32 r0|p, %r1262, %r1270, %r1277, %r1279;  @p add.s32 r0, r0, %r1262;  mov.s32 %r1268, r0;}
	// end inline asm
	mov.b32 	%r1276, 16;
	// begin inline asm
	{  .reg .s32 r0;  .reg .pred p;  shfl.sync.up.b32 r0|p, %r1268, %r1276, %r1277, %r1279;  @p add.s32 r0, r0, %r1268;  mov.s32 %r1274, r0;}
	// end inline asm
	setp.ne.s32 	%p479, %r1249, 31;
	@%p479 bra 	$L__BB8_4;
	shl.b32 	%r1309, %r36, 2;
	mov.u32 	%r1310, _ZZN3cub18CUB_300001_SM_10006detail6select23DeviceSelectSweepKernelINS2_10policy_hubIiiiLb0ELNS0_10SelectImplE0EE10Policy1000EN6thrust24THRUST_300001_SM_1000_NS17counting_iteratorIiNS9_11use_defaultESB_SB_EENS9_6detail15normal_iteratorINS9_10device_ptrIiEEEENSE_INSF_ImEEEEPlNS0_13ScanTileStateIiLb1EEENSD_10functional5actorINSN_9compositeIJNSN_16operator_adaptorIN4cuda3std3__48equal_toIvEEEENSO_INSN_8argumentILj0EEEEENSO_INSN_5valueIiEEEEEEEEENS0_8NullTypeEiNS2_19streaming_context_tIlLb1EEELS5_0EEEvT0_T1_T2_T3_T4_T5_T6_T7_iT8_NS1_7vsmem_tEE19static_temp_storage;
	add.s32 	%r1311, %r1310, %r1309;
	st.shared.u32 	[%r1311], %r1274;
$L__BB8_4:
	bar.sync 	0;
	ld.shared.v4.u32 	{%r39, %r40, %r41, %r42}, [_ZZN3cub18CUB_300001_SM_10006detail6select23DeviceSelectSweepKernelINS2_10policy_hubIiiiLb0ELNS0_10SelectImplE0EE10Policy1000EN6thrust24THRUST_300001_SM_1000_NS17counting_iteratorIiNS9_11use_defaultESB_SB_EENS9_6detail15normal_iteratorINS9_10device_ptrIiEEEENSE_INSF_ImEEEEPlNS0_13ScanTileStateIiLb1EEENSD_10functional5actorINSN_9compositeIJNSN_16operator_adaptorIN4cuda3std3__48equal_toIvEEEENSO_INSN_8argumentILj0EEEEENSO_INSN_5valueIiEEEEEEEEENS0_8NullTypeEiNS2_19streaming_context_tIlLb1EEELS5_0EEEvT0_T1_T2_T3_T4_T5_T6_T7_iT8_NS1_7vsmem_tEE19static_temp_storage];
	shr.u32 	%r1312, %r5, 5;
	add.s32 	%r1313, %r40, %r39;
	setp.eq.s32 	%p480, %r1312, 2;
	selp.b32 	%r1314, %r1313, %r39, %p480;
	add.s32 	%r1315, %r1313, %r41;
	setp.eq.s32 	%p481, %r1312, 3;
	selp.b32 	%r1316, %r1315, %r1314, %p481;
	add.s32 	%r1317, %r1315, %r42;
	setp.eq.s32 	%p482, %r1312, 4;
	selp.b32 	%r1318, %r1317, %r1316, %p482;
	ld.shared.v4.u32 	{%r43, %r44, %r45, %r46}, [_ZZN3cub18CUB_300001_SM_10006detail6select23DeviceSelectSweepKernelINS2_10policy_hubIiiiLb0ELNS0_10SelectImplE0EE10Policy1000EN6thrust24THRUST_300001_SM_1000_NS17counting_iteratorIiNS9_11use_defaultESB_SB_EENS9_6detail15normal_iteratorINS9_10device_ptrIiEEEENSE_INSF_ImEEEEPlNS0_13ScanTileStateIiLb1EEENSD_10functional5actorINSN_9compositeIJNSN_16operator_adaptorIN4cuda3std3__48equal_toIvEEEENSO_INSN_8argumentILj0EEEEENSO_INSN_5valueIiEEEEEEEEENS0_8NullTypeEiNS2_19streaming_context_tIlLb1EEELS5_0EEEvT0_T1_T2_T3_T4_T5_T6_T7_iT8_NS1_7vsmem_tEE19static_temp_storage+16];
	add.s32 	%r1319, %r1317, %r43;
	setp.eq.s32 	%p483, %r1312, 5;
	selp.b32 	%r1320, %r1319, %r1318, %p483;
	add.s32 	%r1321, %r1319, %r44;
	setp.eq.s32 	%p484, %r1312, 6;
	selp.b32 	%r1322, %r1321, %r1320, %p484;
	add.s32 	%r1323, %r1321, %r45;
	setp.eq.s32 	%p485, %r1312, 7;
	selp.b32 	%r1324, %r1323, %r1322, %p485;
	add.s32 	%r1325, %r1323, %r46;
	setp.eq.s32 	%p486, %r1312, 8;
	selp.b32 	%r1326, %r1325, %r1324, %p486;
	ld.shared.v4.u32 	{%r47, %r48, %r49, %r50}, [_ZZN3cub18CUB_300001_SM_10006detail6select23DeviceSelectSweepKernelINS2_10policy_hubIiiiLb0ELNS0_10SelectImplE0EE10Policy1000EN6thrust24THRUST_300001_SM_1000_NS17counting_iteratorIiNS9_11use_defaultESB_SB_EENS9_6detail15normal_iteratorINS9_10device_ptrIiEEEENSE_INSF_ImEEEEPlNS0_13ScanTileStateIiLb1EEENSD_10functional5actorINSN_9compositeIJNSN_16operator_adaptorIN4cuda3std3__48equal_toIvEEEENSO_INSN_8argumentILj0EEEEENSO_INSN_5valueIiEEEEEEEEENS0_8NullTypeEiNS2_19streaming_context_tIlLb1EEELS5_0EEEvT0_T1_T2_T3_T4_T5_T6_T7_iT8_NS1_7vsmem_tEE19static_temp_storage+32];
	add.s32 	%r1327, %r1325, %r47;
	setp.eq.s32 	%p487, %r1312, 9;
	selp.b32 	%r1328, %r1327, %r1326, %p487;
	add.s32 	%r1329, %r1327, %r48;
	setp.eq.s32 	%p488, %r1312, 10;
	selp.b32 	%r1330, %r1329, %r1328, %p488;
	add.s32 	%r1331, %r1329, %r49;
	setp.eq.s32 	%p489, %r1312, 11;
	selp.b32 	%r1332, %r1331, %r1330, %p489;
	add.s32 	%r1333, %r1331, %r50;
	setp.eq.s32 	%p490, %r1312, 12;
	selp.b32 	%r1334, %r1333, %r1332, %p490;
	ld.shared.v4.u32 	{%r51, %r52, %r53, %r54}, [_ZZN3cub18CUB_300001_SM_10006detail6select23DeviceSelectSweepKernelINS2_10policy_hubIiiiLb0ELNS0_10SelectImplE0EE10Policy1000EN6thrust24THRUST_300001_SM_1000_NS17counting_iteratorIiNS9_11use_defaultESB_SB_EENS9_6detail15normal_iteratorINS9_10device_ptrIiEEEENSE_INSF_ImEEEEPlNS0_13ScanTileStateIiLb1EEENSD_10functional5actorINSN_9compositeIJNSN_16operator_adaptorIN4cuda3std3__48equal_toIvEEEENSO_INSN_8argumentILj0EEEEENSO_INSN_5valueIiEEEEEEEEENS0_8NullTypeEiNS2_19streaming_context_tIlLb1EEELS5_0EEEvT0_T1_T2_T3_T4_T5_T6_T7_iT8_NS1_7vsmem_tEE19static_temp_storage+48];
	add.s32 	%r1335, %r1333, %r51;
	setp.eq.s32 	%p491, %r1312, 13;
	selp.b32 	%r1336, %r1335, %r1334, %p491;
	add.s32 	%r1337, %r1335, %r52;
	setp.eq.s32 	%p492, %r1312, 14;
	selp.b32 	%r1338, %r1337, %r1336, %p492;
	add.s32 	%r1339, %r1337, %r53;
	setp.eq.s32 	%p493, %r1312, 15;
	selp.b32 	%r1340, %r1339, %r1338, %p493;
	setp.lt.u32 	%p494, %r5, 32;
	selp.b32 	%r1341, 0, %r1340, %p494;
	setp.eq.s32 	%p495, %r1249, 0;
	setp.eq.s32 	%p496, %r32, %r2;
	selp.u32 	%r1342, 1, 0, %p496;
	add.s32 	%r1343, %r35, %r1342;
	setp.eq.s32 	%p497, %r33, %r2;
	selp.u32 	%r1344, 1, 0, %p497;
	add.s32 	%r1345, %r1343, %r1344;
	sub.s32 	%r1346, %r1274, %r1345;
	selp.b32 	%r1347, 0, %r1346, %p495;
	add.s32 	%r55, %r1341, %r1347;
	setp.eq.s32 	%p498, %r20, %r2;
	selp.u32 	%r1348, 1, 0, %p498;
	add.s32 	%r56, %r55, %r1348;
	setp.eq.s32 	%p499, %r21, %r2;
	selp.u32 	%r1349, 1, 0, %p499;
	add.s32 	%r1350, %r1349, %r1348;
	add.s32 	%r57, %r1350, %r55;
	setp.eq.s32 	%p500, %r22, %r2;
	selp.u32 	%r1351, 1, 0, %p500;
	add.s32 	%r58, %r57, %r1351;
	setp.eq.s32 	%p501, %r23, %r2;
	selp.u32 	%r1352, 1, 0, %p501;
	add.s32 	%r59, %r58, %r1352;
	setp.eq.s32 	%p502, %r24, %r2;
	selp.u32 	%r1353, 1, 0, %p502;
	add.s32 	%r60, %r59, %r1353;
	setp.eq.s32 	%p503, %r25, %r2;
	selp.u32 	%r1354, 1, 0, %p503;
	add.s32 	%r61, %r60, %r1354;
	setp.eq.s32 	%p504, %r26, %r2;
	selp.u32 	%r1355, 1, 0, %p504;
	add.s32 	%r62, %r61, %r1355;
	setp.eq.s32 	%p505, %r27, %r2;
	selp.u32 	%r1356, 1, 0, %p505;
	add.s32 	%r63, %r62, %r1356;
	setp.eq.s32 	%p506, %r28, %r2;
	selp.u32 	%r1357, 1, 0, %p506;
	add.s32 	%r64, %r63, %r1357;
	setp.eq.s32 	%p507, %r29, %r2;
	selp.u32 	%r1358, 1, 0, %p507;
	add.s32 	%r65, %r64, %r1358;
	add.s32 	%r66, %r34, %r55;
	add.s32 	%r67, %r35, %r55;
	add.s32 	%r68, %r1343, %r55;
	setp.ne.s32 	%p508, %r5, 0;
	@%p508 bra 	$L__BB8_6;
	add.s64 	%rd603, %rd2, 256;
	add.s32 	%r1361, %r40, %r39;
	add.s32 	%r1362, %r1361, %r41;
	add.s32 	%r1363, %r1362, %r42;
	add.s32 	%r1364, %r1363, %r43;
	add.s32 	%r1365, %r1364, %r44;
	add.s32 	%r1366, %r1365, %r45;
	add.s32 	%r1367, %r1366, %r46;
	add.s32 	%r1368, %r1367, %r47;
	add.s32 	%r1369, %r1368, %r48;
	add.s32 	%r1370, %r1369, %r49;
	add.s32 	%r1371, %r1370, %r50;
	add.s32 	%r1372, %r1371, %r51;
	add.s32 	%r1373, %r1372, %r52;
	add.s32 	%r1374, %r1373, %r53;
	add.s32 	%r1360, %r1374, %r54;
	mov.b32 	%r1359, 101;
	// begin inline asm
	st.relaxed.gpu.v2.u32 [%rd603], {%r1359, %r1360};
	// end inline asm
$L__BB8_6:
	add.s32 	%r1375, %r40, %r39;
	add.s32 	%r1376, %r1375, %r41;
	add.s32 	%r1377, %r1376, %r42;
	add.s32 	%r1378, %r1377, %r43;
	add.s32 	%r1379, %r1378, %r44;
	add.s32 	%r1380, %r1379, %r45;
	add.s32 	%r1381, %r1380, %r46;
	add.s32 	%r1382, %r1381, %r47;
	add.s32 	%r1383, %r1382, %r48;
	add.s32 	%r1384, %r1383, %r49;
	add.s32 	%r1385, %r1384, %r50;
	add.s32 	%r1386, %r1385, %r51;
	add.s32 	%r1387, %r1386, %r52;
	add.s32 	%r1388, %r1387, %r53;
	add.s32 	%r1389, %r1388, %r54;
	setp.gt.s32 	%p509, %r1389, 512;
	@%p509 bra 	$L__BB8_63;
	setp.eq.s32 	%p510, %r20, %r2;
	mov.u64 	%rd604, %rd198;
	ld.param.u8 	%rs1, [%rd604];
	ld.param.u64 	%rd605, [%rd604+24];
	cvta.to.global.u64 	%rd5, %rd605;
	@%p510 bra 	$L__BB8_8;
	bra.uni 	$L__BB8_11;
$L__BB8_8:
	setp.ne.s16 	%p511, %rs1, 0;
	mov.b64 	%rd726, 0;
	@%p511 bra 	$L__BB8_10;
	ld.global.u64 	%rd726, [%rd5];
$L__BB8_10:
	cvt.s64.s32 	%rd607, %r55;
	add.s64 	%rd608, %rd726, %rd607;
	shl.b64 	%rd609, %rd608, 3;
	add.s64 	%rd610, %rd3, %rd609;
	cvt.s64.s32 	%rd611, %r6;
	st.global.u64 	[%rd610], %rd611;
$L__BB8_11:
	setp.ne.s32 	%p512, %r21, %r2;
	@%p512 bra 	$L__BB8_15;
	setp.ne.s16 	%p513, %rs1, 0;
	mov.b64 	%rd727, 0;
	@%p513 bra 	$L__BB8_14;
	ld.global.u64 	%rd727, [%rd5];
$L__BB8_14:
	cvt.s64.s32 	%rd613, %r56;
	add.s64 	%rd614, %rd727, %rd613;
	shl.b64 	%rd615, %rd614, 3;
	add.s64 	%rd616, %rd3, %rd615;
	cvt.s64.s32 	%rd617, %r7;
	st.global.u64 	[%rd616], %rd617;
$L__BB8_15:
	setp.ne.s32 	%p514, %r22, %r2;
	@%p514 bra 	$L__BB8_19;
	setp.ne.s16 	%p515, %rs1, 0;
	mov.b64 	%rd728, 0;
	@%p515 bra 	$L__BB8_18;
	ld.global.u64 	%rd728, [%rd5];
$L__BB8_18:
	cvt.s64.s32 	%rd619, %r57;
	add.s64 	%rd620, %rd728, %rd619;
	shl.b64 	%rd621, %rd620, 3;
	add.s64 	%rd622, %rd3, %rd621;
	cvt.s64.s32 	%rd623, %r8;
	st.global.u64 	[%rd622], %rd623;
$L__BB8_19:
	setp.ne.s32 	%p516, %r23, %r2;
	@%p516 bra 	$L__BB8_23;
	setp.ne.s16 	%p517, %rs1, 0;
	mov.b64 	%rd729, 0;
	@%p517 bra 	$L__BB8_22;
	ld.global.u64 	%rd729, [%rd5];
$L__BB8_22:
	cvt.s64.s32 	%rd625, %r58;
	add.s64 	%rd626, %rd729, %rd625;
	shl.b64 	%rd627, %rd626, 3;
	add.s64 	%rd628, %rd3, %rd627;
	cvt.s64.s32 	%rd629, %r9;
	st.global.u64 	[%rd628], %rd629;
$L__BB8_23:
	setp.ne.s32 	%p518, %r24, %r2;
	@%p518 bra 	$L__BB8_27;
	setp.ne.s16 	%p519, %rs1, 0;
	mov.b64 	%rd730, 0;
	@%p519 bra 	$L__BB8_26;
	ld.global.u64 	%rd730, [%rd5];
$L__BB8_26:
	cvt.s64.s32 	%rd631, %r59;
	add.s64 	%rd632, %rd730, %rd631;
	shl.b64 	%rd633, %rd632, 3;
	add.s64 	%rd634, %rd3, %rd633;
	cvt.s64.s32 	%rd635, %r10;
	st.global.u64 	[%rd634], %rd635;
$L__BB8_27:
	setp.ne.s32 	%p520, %r25, %r2;
	@%p520 bra 	$L__BB8_31;
	setp.ne.s16 	%p521, %rs1, 0;
	mov.b64 	%rd731, 0;
	@%p521 bra 	$L__BB8_30;
	ld.global.u64 	%rd731, [%rd5];
$L__BB8_30:
	cvt.s64.s32 	%rd637, %r60;
	add.s64 	%rd638, %rd731, %rd637;
	shl.b64 	%rd639, %rd638, 3;
	add.s64 	%rd640, %rd3, %rd639;
	cvt.s64.s32 	%rd641, %r11;
	st.global.u64 	[%rd640], %rd641;
$L__BB8_31:
	setp.ne.s32 	%p522, %r26, %r2;
	@%p522 bra 	$L__BB8_35;
	setp.ne.s16 	%p523, %rs1, 0;
	mov.b64 	%rd732, 0;
	@%p523 bra 	$L__BB8_34;
	ld.global.u64 	%rd732, [%rd5];
$L__BB8_34:
	cvt.s64.s32 	%rd643, %r61;
	add.s64 	%rd644, %rd732, %rd643;
	shl.b64 	%rd645, %rd644, 3;
	add.s64 	%rd646, %rd3, %rd645;
	cvt.s64.s32 	%rd647, %r12;
	st.global.u64 	[%rd646], %rd647;
$L__BB8_35:
	setp.ne.s32 	%p524, %r27, %r2;
	@%p524 bra 	$L__BB8_39;
	setp.ne.s16 	%p525, %rs1, 0;
	mov.b64 	%rd733, 0;
	@%p525 bra 	$L__BB8_38;
	ld.global.u64 	%rd733, [%rd5];
$L__BB8_38:
	cvt.s64.s32 	%rd649, %r62;
	add.s64 	%rd650, %rd733, %rd649;
	shl.b64 	%rd651, %rd650, 3;
	add.s64 	%rd652, %rd3, %rd651;
	cvt.s64.s32 	%rd653, %r13;
	st.global.u64 	[%rd652], %rd653;
$L__BB8_39:
	setp.ne.s32 	%p526, %r28, %r2;
	@%p526 bra 	$L__BB8_43;
	setp.ne.s16 	%p527, %rs1, 0;
	mov.b64 	%rd734, 0;
	@%p527 bra 	$L__BB8_42;
	ld.global.u64 	%rd734, [%rd5];
$L__BB8_42:
	cvt.s64.s32 	%rd655, %r63;
	add.s64 	%rd656, %rd734, %rd655;
	shl.b64 	%rd657, %rd656, 3;
	add.s64 	%rd658, %rd3, %rd657;
	cvt.s64.s32 	%rd659, %r14;
	st.global.u64 	[%rd658], %rd659;
$L__BB8_43:
	setp.ne.s32 	%p528, %r29, %r2;
	@%p528 bra 	$L__BB8_47;
	setp.ne.s16 	%p529, %rs1, 0;
	mov.b64 	%rd735, 0;
	@%p529 bra 	$L__BB8_46;
	ld.global.u64 	%rd735, [%rd5];
$L__BB8_46:
	cvt.s64.s32 	%rd661, %r64;
	add.s64 	%rd662, %rd735, %rd661;
	shl.b64 	%rd663, %rd662, 3;
	add.s64 	%rd664, %rd3, %rd663;
	cvt.s64.s32 	%rd665, %r15;
	st.global.u64 	[%rd664], %rd665;
$L__BB8_47:
	setp.ne.s32 	%p530, %r30, %r2;
	@%p530 bra 	$L__BB8_51;
	setp.ne.s16 	%p531, %rs1, 0;
	mov.b64 	%rd736, 0;
	@%p531 bra 	$L__BB8_50;
	ld.global.u64 	%rd736, [%rd5];
$L__BB8_50:
	cvt.s64.s32 	%rd667, %r65;
	add.s64 	%rd668, %rd736, %rd667;
	shl.b64 	%rd669, %rd668, 3;
	add.s64 	%rd670, %rd3, %rd669;
	cvt.s64.s32 	%rd671, %r16;
	st.global.u64 	[%rd670], %rd671;
$L__BB8_51:
	setp.ne.s32 	%p532, %r31, %r2;
	@%p532 bra 	$L__BB8_55;
	setp.ne.s16 	%p533, %rs1, 0;
	mov.b64 	%rd737, 0;
	@%p533 bra 	$L__BB8_54;
	ld.global.u64 	%rd737, [%rd5];
$L__BB8_54:
	cvt.s64.s32 	%rd673, %r66;
	add.s64 	%rd674, %rd737, %rd673;
	shl.b64 	%rd675, %rd674, 3;
	add.s64 	%rd676, %rd3, %rd675;
	cvt.s64.s32 	%rd677, %r17;
	st.global.u64 	[%rd676], %rd677;
$L__BB8_55:
	setp.ne.s32 	%p534, %r32, %r2;
	@%p534 bra 	$L__BB8_59;
	setp.ne.s16 	%p535, %rs1, 0;
	mov.b64 	%rd738, 0;
	@%p535 bra 	$L__BB8_58;
	ld.global.u64 	%rd738, [%rd5];
$L__BB8_58:
	cvt.s64.s32 	%rd679, %r67;
	add.s64 	%rd680, %rd738, %rd679;
	shl.b64 	%rd681, %rd680, 3;
	add.s64 	%rd682, %rd3, %rd681;
	cvt.s64.s32 	%rd683, %r18;
	st.global.u64 	[%rd682], %rd683;
$L__BB8_59:
	setp.ne.s32 	%p536, %r33, %r2;
	@%p536 bra 	$L__BB8_517;
	setp.ne.s16 	%p537, %rs1, 0;
	mov.b64 	%rd739, 0;
	@%p537 bra 	$L__BB8_62;
	ld.global.u64 	%rd739, [%rd5];
$L__BB8_62:
	cvt.s64.s32 	%rd685, %r68;
	add.s64 	%rd686, %rd739, %rd685;
	shl.b64 	%rd687, %rd686, 3;
	add.s64 	%rd688, %rd3, %rd687;
	cvt.s64.s32 	%rd689, %r19;
	st.global.u64 	[%rd688], %rd689;
	bra.uni 	$L__BB8_517;
$L__BB8_63:
	setp.ne.s32 	%p538, %r20, %r2;
	bar.sync 	0;
	@%p538 bra 	$L__BB8_65;
	shl.b32 	%r1390, %r55, 2;
	mov.u32 	%r1391, _ZZN3cub18CUB_300001_SM_10006detail6select23DeviceSelectSweepKernelINS2_10policy_hubIiiiLb0ELNS0_10SelectImplE0EE10Policy1000EN6thrust24THRUST_300001_SM_1000_NS17counting_iteratorIiNS9_11use_defaultESB_SB_EENS9_6detail15normal_iteratorINS9_10device_ptrIiEEEENSE_INSF_ImEEEEPlNS0_13ScanTileStateIiLb1EEENSD_10functional5actorINSN_9compositeIJNSN_16operator_adaptorIN4cuda3std3__48equal_toIvEEEENSO_INSN_8argumentILj0EEEEENSO_INSN_5valueIiEEEEEEEEENS0_8NullTypeEiNS2_19streaming_context_tIlLb1EEELS5_0EEEvT0_T1_T2_T3_T4_T5_T6_T7_iT8_NS1_7vsmem_tEE19static_temp_storage;
	add.s32 	%r1392, %r1391, %r1390;
	st.shared.u32 	[%r1392], %r6;
$L__BB8_65:
	setp.ne.s32 	%p539, %r21, %r2;
	@%p539 bra 	$L__BB8_67;
	shl.b32 	%r1393, %r56, 2;
	mov.u32 	%r1394, _ZZN3cub18CUB_300001_SM_10006detail6select23DeviceSelectSweepKernelINS2_10policy_hubIiiiLb0ELNS0_10SelectImplE0EE10Policy1000EN6thrust24THRUST_300001_SM_1000_NS17counting_iteratorIiNS9_11use_defaultESB_SB_EENS9_6detail15normal_iteratorINS9_10device_ptrIiEEEENSE_INSF_ImEEEEPlNS0_13ScanTileStateIiLb1EEENSD_10functional5actorINSN_9compositeIJNSN_16operator_adaptorIN4cuda3std3__48equal_toIvEEEENSO_INSN_8argumentILj0EEEEENSO_INSN_5valueIiEEEEEEEEENS0_8NullTypeEiNS2_19streaming_context_tIlLb1EEELS5_0EEEvT0_T1_T2_T3_T4_T5_T6_T7_iT8_NS1_7vsmem_tEE19static_temp_storage;
	add.s32 	%r1395, %r1394, %r1393;
	st.shared.u32 	[%r1395], %r7;
$L__BB8_67:
	setp.ne.s32 	%p540, %r22, %r2;
	@%p540 bra 	$L__BB8_69;
	shl.b32 	%r1396, %r57, 2;
	mov.u32 	%r1397, _ZZN3cub18CUB_300001_SM_10006detail6select23DeviceSelectSweepKernelINS2_10policy_hubIiiiLb0ELNS0_10SelectImplE0EE10Policy1000EN6thrust24THRUST_300001_SM_1000_NS17counting_iteratorIiNS9_11use_defaultESB_SB_EENS9_6detail15normal_iteratorINS9_10device_ptrIiEEEENSE_INSF_ImEEEEPlNS0_13ScanTileStateIiLb1EEENSD_10functional5actorINSN_9compositeIJNSN_16operator_adaptorIN4cuda3std3__48equal_toIvEEEENSO_INSN_8argumentILj0EEEEENSO_INSN_5valueIiEEEEEEEEENS0_8NullTypeEiNS2_19streaming_context_tIlLb1EEELS5_0EEEvT0_T1_T2_T3_T4_T5_T6_T7_iT8_NS1_7vsmem_tEE19static_temp_storage;
	add.s32 	%r1398, %r1397, %r1396;
	st.shared.u32 	[%r1398], %r8;
$L__BB8_69:
	setp.ne.s32 	%p541, %r23, %r2;
	@%p541 bra 	$L__BB8_71;
	shl.b32 	%r1399, %r58, 2;
	mov.u32 	%r1400, _ZZN3cub18CUB_300001_SM_10006detail6select23DeviceSelectSweepKernelINS2_10policy_hubIiiiLb0ELNS0_10SelectImplE0EE10Policy1000EN6thrust24THRUST_300001_SM_1000_NS17counting_iteratorIiNS9_11use_defaultESB_SB_EENS9_6detail15normal_iteratorINS9_10device_ptrIiEEEENSE_INSF_ImEEEEPlNS0_13ScanTileStateIiLb1EEENSD_10functional5actorINSN_9compositeIJNSN_16operator_adaptorIN4cuda3std3__48equal_toIvEEEENSO_INSN_8argumentILj0EEEEENSO_INSN_5valueIiEEEEEEEEENS0_8NullTypeEiNS2_19streaming_context_tIlLb1EEELS5_0EEEvT0_T1_T2_T3_T4_T5_T6_T7_iT8_NS1_7vsmem_tEE19static_temp_storage;
	add.s32 	%r1401, %r1400, %r1399;
	st.shared.u32 	[%r1401], %r9;
$L__BB8_71:
	setp.ne.s32 	%p542, %r24, %r2;
	@%p542 bra 	$L__BB8_73;
	shl.b32 	%r1402, %r59, 2;
	mov.u32 	%r1403, _ZZN3cub18CUB_300001_SM_10006detail6select23DeviceSelectSweepKernelINS2_10policy_hubIiiiLb0ELNS0_10SelectImplE0EE10Policy1000EN6thrust24THRUST_300001_SM_1000_NS17counting_iteratorIiNS9_11use_defaultESB_SB_EENS9_6detail15normal_iteratorINS9_10device_ptrIiEEEENSE_INSF_ImEEEEPlNS0_13ScanTileStateIiLb1EEENSD_10functional5actorINSN_9compositeIJNSN_16operator_adaptorIN4cuda3std3__48equal_toIvEEEENSO_INSN_8argumentILj0EEEEENSO_INSN_5valueIiEEEEEEEEENS0_8NullTypeEiNS2_19streaming_context_tIlLb1EEELS5_0EEEvT0_T1_T2_T3_T4_T5_T6_T7_iT8_NS1_7vsmem_tEE19static_temp_storage;
	add.s32 	%r1404, %r1403, %r1402;
	st.shared.u32 	[%r1404], %r10;
$L__BB8_73:
	setp.ne.s32 	%p543, %r25, %r2;
	@%p543 bra 	$L__BB8_75;
	shl.b32 	%r1405, %r60, 2;
	mov.u32 	%r1406, _ZZN3cub18CUB_300001_SM_10006detail6select23DeviceSelectSweepKernelINS2_10policy_hubIiiiLb0ELNS0_10SelectImplE0EE10Policy1000EN6thrust24THRUST_300001_SM_1000_NS17counting_iteratorIiNS9_11use_defaultESB_SB_EENS9_6detail15normal_iteratorINS9_10device_ptrIiEEEENSE_INSF_ImEEEEPlNS0_13ScanTileStateIiLb1EEENSD_10functional5actorINSN_9compositeIJNSN_16operator_adaptorIN4cuda3std3__48equal_toIvEEEENSO_INSN_8argumentILj0EEEEENSO_INSN_5valueIiEEEEEEEEENS0_8NullTypeEiNS2_19streaming_context_tIlLb1EEELS5_0EEEvT0_T1_T2_T3_T4_T5_T6_T7_iT8_NS1_7vsmem_tEE19static_temp_storage;
	add.s32 	%r1407, %r1406, %r1405;
	st.shared.u32 	[%r1407], %r11;
$L__BB8_75:
	setp.ne.s32 	%p544, %r26, %r2;
	@%p544 bra 	$L__BB8_77;
	shl.b32 	%r1408, %r61, 2;
	mov.u32 	%r1409, _ZZN3cub18CUB_300001_SM_10006detail6select23DeviceSelectSweepKernelINS2_10policy_hubIiiiLb0ELNS0_10SelectImplE0EE10Policy1000EN6thrust24THRUST_300001_SM_1000_NS17counting_iteratorIiNS9_11use_defaultESB_SB_EENS9_6detail15normal_iteratorINS9_10device_ptrIiEEEENSE_INSF_ImEEEEPlNS0_13ScanTileStateIiLb1EEENSD_10functional5actorINSN_9compositeIJNSN_16operator_adaptorIN4cuda3std3__48equal_toIvEEEENSO_INSN_8argumentILj0EEEEENSO_INSN_5valueIiEEEEEEEEENS0_8NullTypeEiNS2_19streaming_context_tIlLb1EEELS5_0EEEvT0_T1_T2_T3_T4_T5_T6_T7_iT8_NS1_7vsmem_tEE19static_temp_storage;
	add.s32 	%r1410, %r1409, %r1408;
	st.shared.u32 	[%r1410], %r12;
$L__BB8_77:
	setp.ne.s32 	%p545, %r27, %r2;
	@%p545 bra 	$L__BB8_79;
	shl.b32 	%r1411, %r62, 2;
	mov.u32 	%r1412, _ZZN3cub18CUB_300001_SM_10006detail6select23DeviceSelectSweepKernelINS2_10policy_hubIiiiLb0ELNS0_10SelectImplE0EE10Policy1000EN6thrust24THRUST_300001_SM_1000_NS17counting_iteratorIiNS9_11use_defaultESB_SB_EENS9_6detail15normal_iteratorINS9_10device_ptrIiEEEENSE_INSF_ImEEEEPlNS0_13ScanTileStateIiLb1EEENSD_10functional5actorINSN_9compositeIJNSN_16operator_adaptorIN4cuda3std3__48equal_toIvEEEENSO_INSN_8argumentILj0EEEEENSO_INSN_5valueIiEEEEEEEEENS0_8NullTypeEiNS2_19streaming_context_tIlLb1EEELS5_0EEEvT0_T1_T2_T3_T4_T5_T6_T7_iT8_NS1_7vsmem_tEE19static_temp_storage;
	add.s32 	%r1413, %r1412, %r1411;
	st.shared.u32 	[%r1413], %r13;
$L__BB8_79:
	setp.ne.s32 	%p546, %r28, %r2;
	@%p546 bra 	$L__BB8_81;
	shl.b32 	%r1414, %r63, 2;
	mov.u32 	%r1415, _ZZN3cub18CUB_300001_SM_10006detail6select23DeviceSelectSweepKernelINS2_10policy_hubIiiiLb0ELNS0_10SelectImplE0EE10Policy1000EN6thrust24THRUST_300001_SM_1000_NS17counting_iteratorIiNS9_11use_defaultESB_SB_EENS9_6detail15normal_iteratorINS9_10device_ptrIiEEEENSE_INSF_ImEEEEPlNS0_13ScanTileStateIiLb1EEENSD_10functional5actorINSN_9compositeIJNSN_16operator_adaptorIN4cuda3std3__48equal_toIvEEEENSO_INSN_8argumentILj0EEEEENSO_INSN_5valueIiEEEEEEEEENS0_8NullTypeEiNS2_19streaming_context_tIlLb1EEELS5_0EEEvT0_T1_T2_T3_T4_T5_T6_T7_iT8_NS1_7vsmem_tEE19static_temp_storage;
	add.s32 	%r1416, %r1415, %r1414;
	st.shared.u32 	[%r1416], %r14;
$L__BB8_81:
	setp.ne.s32 	%p547, %r29, %r2;
	@%p547 bra 	$L__BB8_83;
	shl.b32 	%r1417, %r64, 2;
	mov.u32 	%r1418, _ZZN3cub18CUB_300001_SM_10006detail6select23DeviceSelectSweepKernelINS2_10policy_hubIiiiLb0ELNS0_10SelectImplE0EE10Policy1000EN6thrust24THRUST_300001_SM_1000_NS17counting_iteratorIiNS9_11use_defaultESB_SB_EENS9_6detail15normal_iteratorINS9_10device_ptrIiEEEENSE_INSF_ImEEEEPlNS0_13ScanTileStateIiLb1EEENSD_10functional5actorINSN_9compositeIJNSN_16operator_adaptorIN4cuda3std3__48equal_toIvEEEENSO_INSN_8argumentILj0EEEEENSO_INSN_5valueIiEEEEEEEEENS0_8NullTypeEiNS2_19streaming_context_tIlLb1EEELS5_0EEEvT0_T1_T2_T3_T4_T5_T6_T7_iT8_NS1_7vsmem_tEE19static_temp_storage;
	add.s32 	%r1419, %r1418, %r1417;
	st.shared.u32 	[%r1419], %r15;
$L__BB8_83:
	setp.ne.s32 	%p548, %r30, %r2;
	@%p548 bra 	$L__BB8_85;
	shl.b32 	%r1420, %r65, 2;
	mov.u32 	%r1421, _ZZN3cub18CUB_300001_SM_10006detail6select23DeviceSelectSweepKernelINS2_10policy_hubIiiiLb0ELNS0_10SelectImplE0EE10Policy1000EN6thrust24THRUST_300001_SM_1000_NS17counting_iteratorIiNS9_11use_defaultESB_SB_EENS9_6detail15normal_iteratorINS9_10device_ptrIiEEEENSE_INSF_ImEEEEPlNS0_13ScanTileStateIiLb1EEENSD_10functional5actorINSN_9compositeIJNSN_16operator_adaptorIN4cuda3std3__48equal_toIvEEEENSO_INSN_8argumentILj0EEEEENSO_INSN_5valueIiEEEEEEEEENS0_8NullTypeEiNS2_19streaming_context_tIlLb1EEELS5_0EEEvT0_T1_T2_T3_T4_T5_T6_T7_iT8_NS1_7vsmem_tEE19static_temp_storage;
	add.s32 	%r1422, %r1421, %r1420;
	st.shared.u32 	[%r1422], %r16;
$L__BB8_85:
	setp.ne.s32 	%p549, %r31, %r2;
	@%p549 bra 	$L__BB8_87;
	shl.b32 	%r1423, %r66, 2;
	mov.u32 	%r1424, _ZZN3cub18CUB_300001_SM_10006detail6select23DeviceSelectSweepKernelINS2_10policy_hubIiiiLb0ELNS0_10SelectImplE0EE10Policy1000EN6thrust24THRUST_300001_SM_1000_NS17counting_iteratorIiNS9_11use_defaultESB_SB_EENS9_6detail15normal_iteratorINS9_10device_ptrIiEEEENSE_INSF_ImEEEEPlNS0_13ScanTileStateIiLb1EEENSD_10functional5actorINSN_9compositeIJNSN_16operator_adaptorIN4cuda3std3__48equal_toIvEEEENSO_INSN_8argumentILj0EEEEENSO_INSN_5valueIiEEEEEEEEENS0_8NullTypeEiNS2_19streaming_context_tIlLb1EEELS5_0EEEvT0_T1_T2_T3_T4_T5_T6_T7_iT8_NS1_7vsmem_tEE19static_temp_storage;
	add.s32 	%r1425, %r1424, %r1423;
	st.shared.u32 	[%r1425], %r17;
$L__BB8_87:
	setp.ne.s32 	%p550, %r32, %r2;
	@%p550 bra 	$L__BB8_89;
	shl.b32 	%r1426, %r67, 2;
	mov.u32 	%r1427, _ZZN3cub18CUB_300001_SM_10006detail6select23DeviceSelectSweepKernelINS2_10policy_hubIiiiLb0ELNS0_10SelectImplE0EE10Policy1000EN6thrust24THRUST_300001_SM_1000_NS17counting_iteratorIiNS9_11use_defaultESB_SB_EENS9_6detail15normal_iteratorINS9_10device_ptrIiEEEENSE_INSF_ImEEEEPlNS0_13ScanTileStateIiLb1EEENSD_10functional5actorINSN_9compositeIJNSN_16operator_adaptorIN4cuda3std3__48equal_toIvEEEENSO_INSN_8argumentILj0EEEEENSO_INSN_5valueIiEEEEEEEEENS0_8NullTypeEiNS2_19streaming_context_tIlLb1EEELS5_0EEEvT0_T1_T2_T3_T4_T5_T6_T7_iT8_NS1_7vsmem_tEE19static_temp_storage;
	add.s32 	%r1428, %r1427, %r1426;
	st.shared.u32 	[%r1428], %r18;
$L__BB8_89:
	setp.ne.s32 	%p551, %r33, %r2;
	@%p551 bra 	$L__BB8_91;
	shl.b32 	%r1429, %r68, 2;
	mov.u32 	%r1430, _ZZN3cub18CUB_300001_SM_10006detail6select23DeviceSelectSweepKernelINS2_10policy_hubIiiiLb0ELNS0_10SelectImplE0EE10Policy1000EN6thrust24THRUST_300001_SM_1000_NS17counting_iteratorIiNS9_11use_defaultESB_SB_EENS9_6detail15normal_iteratorINS9_10device_ptrIiEEEENSE_INSF_ImEEEEPlNS0_13ScanTileStateIiLb1EEENSD_10functional5actorINSN_9compositeIJNSN_16operator_adaptorIN4cuda3std3__48equal_toIvEEEENSO_INSN_8argumentILj0EEEEENSO_INSN_5valueIiEEEEEEEEENS0_8NullTypeEiNS2_19streaming_context_tIlLb1EEELS5_0EEEvT0_T1_T2_T3_T4_T5_T6_T7_iT8_NS1_7vsmem_tEE19static_temp_storage;
	add.s32 	%r1431, %r1430, %r1429;
	st.shared.u32 	[%r1431], %r19;
$L__BB8_91:
	bar.sync 	0;
	add.s32 	%r1432, %r40, %r39;
	add.s32 	%r1433, %r1432, %r41;
	add.s32 	%r1434, %r1433, %r42;
	add.s32 	%r1435, %r1434, %r43;
	add.s32 	%r1436, %r1435, %r44;
	add.s32 	%r1437, %r1436, %r45;
	add.s32 	%r1438, %r1437, %r46;
	add.s32 	%r1439, %r1438, %r47;
	add.s32 	%r1440, %r1439, %r48;
	add.s32 	%r1441, %r1440, %r49;
	add.s32 	%r1442, %r1441, %r50;
	add.s32 	%r1443, %r1442, %r51;
	add.s32 	%r1444, %r1443, %r52;
	add.s32 	%r1445, %r1444, %r53;
	add.s32 	%r69, %r1445, %r54;
	mov.u32 	%r1475, %tid.x;
	setp.ge.u32 	%p552, %r1475, %r69;
	@%p552 bra 	$L__BB8_517;
	mov.u64 	%rd690, %rd198;
	ld.param.u8 	%rs2, [%rd690];
	ld.param.u64 	%rd691, [%rd690+24];
	cvta.to.global.u64 	%rd6, %rd691;
	add.s32 	%r1446, %r40, %r41;
	add.s32 	%r1447, %r1446, %r42;
	add.s32 	%r1448, %r1447, %r43;
	add.s32 	%r1449, %r1448, %r44;
	add.s32 	%r1450, %r1449, %r45;
	add.s32 	%r1451, %r1450, %r46;
	add.s32 	%r1452, %r1451, %r47;
	add.s32 	%r1453, %r1452, %r48;
	add.s32 	%r1454, %r1453, %r49;
	add.s32 	%r1455, %r1454, %r50;
	add.s32 	%r1456, %r1455, %r51;
	add.s32 	%r1457, %r1456, %r52;
	add.s32 	%r1458, %r1457, %r53;
	add.s32 	%r1459, %r1458, %r54;
	add.s32 	%r1460, %r1459, %r39;
	not.b32 	%r1461, %r1475;
	add.s32 	%r71, %r1460, %r1461;
	and.b32  	%r1462, %r71, 1536;
	setp.eq.s32 	%p553, %r1462, 1536;
	@%p553 bra 	$L__BB8_97;
	cvt.u64.u32 	%rd719, %r1475;
	shl.b32 	%r1463, %r1475, 2;
	mov.u32 	%r1464, _ZZN3cub18CUB_300001_SM_10006detail6select23DeviceSelectSweepKernelINS2_10policy_hubIiiiLb0ELNS0_10SelectImplE0EE10Policy1000EN6thrust24THRUST_300001_SM_1000_NS17counting_iteratorIiNS9_11use_defaultESB_SB_EENS9_6detail15normal_iteratorINS9_10device_ptrIiEEEENSE_INSF_ImEEEEPlNS0_13ScanTileStateIiLb1EEENSD_10functional5actorINSN_9compositeIJNSN_16operator_adaptorIN4cuda3std3__48equal_toIvEEEENSO_INSN_8argumentILj0EEEEENSO_INSN_5valueIiEEEEEEEEENS0_8NullTypeEiNS2_19streaming_context_tIlLb1EEELS5_0EEEvT0_T1_T2_T3_T4_T5_T6_T7_iT8_NS1_7vsmem_tEE19static_temp_storage;
	add.s32 	%r1472, %r1464, %r1463;
	shr.u32 	%r1465, %r71, 9;
	add.s32 	%r1466, %r1465, 1;
	and.b32  	%r1467, %r1466, 3;
	neg.s32 	%r1471, %r1467;
$L__BB8_94:
	.pragma "nounroll";
	setp.ne.s16 	%p554, %rs2, 0;
	ld.shared.u32 	%r76, [%r1472];
	mov.b64 	%rd720, 0;
	@%p554 bra 	$L__BB8_96;
	ld.global.u64 	%rd720, [%rd6];
$L__BB8_96:
	add.s64 	%rd693, %rd720, %rd719;
	shl.b64 	%rd694, %rd693, 3;
	add.s64 	%rd695, %rd3, %rd694;
	cvt.s64.s32 	%rd696, %r76;
	st.global.u64 	[%rd695], %rd696;
	add.s64 	%rd719, %rd719, 512;
	cvt.u32.u64 	%r1475, %rd719;
	add.s32 	%r1472, %r1472, 2048;
	add.s32 	%r1471, %r1471, 1;
	setp.ne.s32 	%p555, %r1471, 0;
	@%p555 bra 	$L__BB8_94;
$L__BB8_97:
	setp.lt.u32 	%p556, %r71, 1536;
	@%p556 bra 	$L__BB8_517;
	mul.wide.u32 	%rd698, %r1475, 8;
	add.s64 	%rd12, %rd3, %rd698;
	shl.b32 	%r1468, %r1475, 2;
	mov.u32 	%r1469, _ZZN3cub18CUB_300001_SM_10006detail6select23DeviceSelectSweepKernelINS2_10policy_hubIiiiLb0ELNS0_10SelectImplE0EE10Policy1000EN6thrust24THRUST_300001_SM_1000_NS17counting_iteratorIiNS9_11use_defaultESB_SB_EENS9_6detail15normal_iteratorINS9_10device_ptrIiEEEENSE_INSF_ImEEEEPlNS0_13ScanTileStateIiLb1EEENSD_10functional5actorINSN_9compositeIJNSN_16operator_adaptorIN4cuda3std3__48equal_toIvEEEENSO_INSN_8argumentILj0EEEEENSO_INSN_5valueIiEEEEEEEEENS0_8NullTypeEiNS2_19streaming_context_tIlLb1EEELS5_0EEEvT0_T1_T2_T3_T4_T5_T6_T7_iT8_NS1_7vsmem_tEE19static_temp_storage;
	add.s32 	%r1470, %r1468, %r1469;
	add.s32 	%r1474, %r1470, 4096;
	mov.b64 	%rd721, 0;
$L__BB8_99:
	setp.ne.s16 	%p557, %rs2, 0;
	ld.shared.u32 	%r84, [%r1474+-4096];
	mov.b64 	%rd722, 0;
	@%p557 bra 	$L__BB8_101;
	ld.global.u64 	%rd722, [%rd6];
$L__BB8_101:
	setp.ne.s16 	%p558, %rs2, 0;
	shl.b64 	%rd701, %rd722, 3;
	add.s64 	%rd702, %rd721, %rd701;
	add.s64 	%rd703, %rd12, %rd702;
	cvt.s64.s32 	%rd704, %r84;
	st.global.u64 	[%rd703], %rd704;
	ld.shared.u32 	%r85, [%r1474+-2048];
	mov.b64 	%rd723, 0;
	@%p558 bra 	$L__BB8_103;
	ld.global.u64 	%rd723, [%rd6];
$L__BB8_103:
	setp.ne.s16 	%p559, %rs2, 0;
	shl.b64 	%rd706, %rd723, 3;
	add.s64 	%rd707, %rd721, %rd706;
	add.s64 	%rd708, %rd12, %rd707;
	cvt.s64.s32 	%rd709, %r85;
	st.global.u64 	[%rd708+4096], %rd709;
	ld.shared.u32 	%r86, [%r1474];
	mov.b64 	%rd724, 0;
	@%p559 bra 	$L__BB8_105;
	ld.global.u64 	%rd724, [%rd6];
$L__BB8_105:
	setp.ne.s16 	%p560, %rs2, 0;
	shl.b64 	%rd711, %rd724, 3;
	add.s64 	%rd712, %rd721, %rd711;
	add.s64 	%rd713, %rd12, %rd712;
	cvt.s64.s32 	%rd714, %r86;
	st.global.u64 	[%rd713+8192], %rd714;
	ld.shared.u32 	%r87, [%r1474+2048];
	mov.b64 	%rd725, 0;
	@%p560 bra 	$L__BB8_107;
	ld.global.u64 	%rd725, [%rd6];
$L__BB8_107:
	shl.b64 	%rd715, %rd725, 3;
	add.s64 	%rd716, %rd721, %rd715;
	add.s64 	%rd717, %rd12, %rd716;
	cvt.s64.s32 	%rd718, %r87;
	st.global.u64 	[%rd717+12288], %rd718;
	add.s32 	%r1475, %r1475, 2048;
	add.s64 	%rd721, %rd721, 16384;
	add.s32 	%r1474, %r1474, 8192;
	setp.lt.s32 	%p561, %r1475, %r69;
	@%p561 bra 	$L__BB8_99;
	bra.uni 	$L__BB8_517;
$L__BB8_108:
	ld.param.u8 	%rs52, [%rd1];
	setp.eq.s16 	%p344, %rs52, 0;
	ld.param.u64 	%rd464, [%rd1+16];
	cvt.u32.u64 	%r987, %rd464;
	selp.b32 	%r988, %r987, 0, %p344;
	mov.u32 	%r1493, %tid.x;
	mul.lo.s32 	%r989, %r1493, 14;
	add.s32 	%r990, %r4, %r989;
	add.s32 	%r991, %r990, %r1;
	add.s32 	%r91, %r991, %r988;
	add.s32 	%r92, %r91, 1;
	add.s32 	%r93, %r91, 2;
	add.s32 	%r94, %r91, 3;
	add.s32 	%r95, %r91, 4;
	add.s32 	%r96, %r91, 5;
	add.s32 	%r97, %r91, 6;
	add.s32 	%r98, %r91, 7;
	add.s32 	%r99, %r91, 8;
	add.s32 	%r100, %r91, 9;
	add.s32 	%r101, %r91, 10;
	add.s32 	%r102, %r91, 11;
	add.s32 	%r103, %r91, 12;
	add.s32 	%r104, %r91, 13;
	bar.sync 	0;
	selp.b64 	%rd465, %rd464, 0, %p344;
	cvt.s64.s32 	%rd466, %r4;
	add.s64 	%rd467, %rd465, %rd466;
	cvt.u64.u32 	%rd468, %r989;
	add.s64 	%rd469, %rd467, %rd468;
	shl.b64 	%rd470, %rd469, 2;
	add.s64 	%rd471, %rd4, %rd470;
	ld.global.u32 	%r105, [%rd471];
	ld.global.u32 	%r106, [%rd471+4];
	ld.global.u32 	%r107, [%rd471+8];
	ld.global.u32 	%r108, [%rd471+12];
	ld.global.u32 	%r109, [%rd471+16];
	ld.global.u32 	%r110, [%rd471+20];
	ld.global.u32 	%r111, [%rd471+24];
	ld.global.u32 	%r112, [%rd471+28];
	ld.global.u32 	%r113, [%rd471+32];
	ld.global.u32 	%r114, [%rd471+36];
	ld.global.u32 	%r115, [%rd471+40];
	ld.global.u32 	%r116, [%rd471+44];
	ld.global.u32 	%r117, [%rd471+48];
	ld.global.u32 	%r118, [%rd471+52];
	setp.eq.s32 	%p345, %r105, %r2;
	selp.u32 	%r992, 1, 0, %p345;
	setp.eq.s32 	%p346, %r106, %r2;
	selp.u32 	%r993, 1, 0, %p346;
	setp.eq.s32 	%p347, %r107, %r2;
	selp.u32 	%r994, 1, 0, %p347;
	setp.eq.s32 	%p348, %r108, %r2;
	selp.u32 	%r995, 1, 0, %p348;
	setp.eq.s32 	%p349, %r109, %r2;
	selp.u32 	%r996, 1, 0, %p349;
	setp.eq.s32 	%p350, %r110, %r2;
	selp.u32 	%r997, 1, 0, %p350;
	setp.eq.s32 	%p351, %r111, %r2;
	selp.u32 	%r998, 1, 0, %p351;
	setp.eq.s32 	%p352, %r112, %r2;
	selp.u32 	%r999, 1, 0, %p352;
	setp.eq.s32 	%p353, %r113, %r2;
	selp.u32 	%r1000, 1, 0, %p353;
	setp.eq.s32 	%p354, %r114, %r2;
	selp.u32 	%r1001, 1, 0, %p354;
	setp.eq.s32 	%p355, %r115, %r2;
	selp.u32 	%r1002, 1, 0, %p355;
	setp.eq.s32 	%p356, %r116, %r2;
	selp.u32 	%r1003, 1, 0, %p356;
	setp.eq.s32 	%p357, %r117, %r2;
	selp.u32 	%r1004, 1, 0, %p357;
	setp.eq.s32 	%p358, %r118, %r2;
	selp.u32 	%r1005, 1, 0, %p358;
	bar.sync 	0;
	add.s32 	%r119, %r993, %r992;
	add.s32 	%r120, %r119, %r994;
	add.s32 	%r121, %r120, %r995;
	add.s32 	%r122, %r121, %r996;
	add.s32 	%r123, %r122, %r997;
	add.s32 	%r124, %r123, %r998;
	add.s32 	%r1006, %r124, %r999;
	add.s32 	%r1007, %r1006, %r1000;
	add.s32 	%r1008, %r1007, %r1001;
	add.s32 	%r1009, %r1008, %r1002;
	add.s32 	%r1010, %r1009, %r1003;
	add.s32 	%r1011, %r1010, %r1004;
	add.s32 	%r961, %r1011, %r1005;
	shr.u32 	%r126, %r1493, 5;
	// begin inline asm
	mov.u32 %r956, %laneid;
	// end inline asm
	mov.b32 	%r959, 1;
	mov.b32 	%r984, 0;
	mov.b32 	%r986, -1;
	// begin inline asm
	{  .reg .s32 r0;  .reg .pred p;  shfl.sync.up.b32 r0|p, %r961, %r959, %r984, %r986;  @p add.s32 r0, r0, %r961;  mov.s32 %r957, r0;}
	// end inline asm
	mov.b32 	%r965, 2;
	// begin inline asm
	{  .reg .s32 r0;  .reg .pred p;  shfl.sync.up.b32 r0|p, %r957, %r965, %r984, %r986;  @p add.s32 r0, r0, %r957;  mov.s32 %r963, r0;}
	// end inline asm
	mov.b32 	%r971, 4;
	// begin inline asm
	{  .reg .s32 r0;  .reg .pred p;  shfl.sync.up.b32 r0|p, %r963, %r971, %r984, %r986;  @p add.s32 r0, r0, %r963;  mov.s32 %r969, r0;}
	// end inline asm
	mov.b32 	%r977, 8;
	// begin inline asm
	{  .reg .s32 r0;  .reg .pred p;  shfl.sync.up.b32 r0|p, %r969, %r977, %r984, %r986;  @p add.s32 r0, r0, %r969;  mov.s32 %r975, r0;}
	// end inline asm
	mov.b32 	%r983, 16;
	// begin inline asm
	{  .reg .s32 r0;  .reg .pred p;  shfl.sync.up.b32 r0|p, %r975, %r983, %r984, %r986;  @p add.s32 r0, r0, %r975;  mov.s32 %r981, r0;}
	// end inline asm
	setp.ne.s32 	%p359, %r956, 31;
	@%p359 bra 	$L__BB8_110;
	shl.b32 	%r1012, %r126, 2;
	mov.u32 	%r1013, _ZZN3cub18CUB_300001_SM_10006detail6select23DeviceSelectSweepKernelINS2_10policy_hubIiiiLb0ELNS0_10SelectImplE0EE10Policy1000EN6thrust24THRUST_300001_SM_1000_NS17counting_iteratorIiNS9_11use_defaultESB_SB_EENS9_6detail15normal_iteratorINS9_10device_ptrIiEEEENSE_INSF_ImEEEEPlNS0_13ScanTileStateIiLb1EEENSD_10functional5actorINSN_9compositeIJNSN_16operator_adaptorIN4cuda3std3__48equal_toIvEEEENSO_INSN_8argumentILj0EEEEENSO_INSN_5valueIiEEEEEEEEENS0_8NullTypeEiNS2_19streaming_context_tIlLb1EEELS5_0EEEvT0_T1_T2_T3_T4_T5_T6_T7_iT8_NS1_7vsmem_tEE19static_temp_storage;
	add.s32 	%r1014, %r1013, %r1012;
	st.shared.u32 	[%r1014], %r981;
$L__BB8_110:
	sub.s32 	%r1015, %r981, %r961;
	bar.sync 	0;
	ld.shared.v4.u32 	{%r1016, %r1017, %r1018, %r1019}, [_ZZN3cub18CUB_300001_SM_10006detail6select23DeviceSelectSweepKernelINS2_10policy_hubIiiiLb0ELNS0_10SelectImplE0EE10Policy1000EN6thrust24THRUST_300001_SM_1000_NS17counting_iteratorIiNS9_11use_defaultESB_SB_EENS9_6detail15normal_iteratorINS9_10device_ptrIiEEEENSE_INSF_ImEEEEPlNS0_13ScanTileStateIiLb1EEENSD_10functional5actorINSN_9compositeIJNSN_16operator_adaptorIN4cuda3std3__48equal_toIvEEEENSO_INSN_8argumentILj0EEEEENSO_INSN_5valueIiEEEEEEEEENS0_8NullTypeEiNS2_19streaming_context_tIlLb1EEELS5_0EEEvT0_T1_T2_T3_T4_T5_T6_T7_iT8_NS1_7vsmem_tEE19static_temp_storage];
	add.s32 	%r1020, %r1017, %r1016;
	setp.eq.s32 	%p360, %r126, 2;
	selp.b32 	%r1021, %r1020, %r1016, %p360;
	add.s32 	%r1022, %r1020, %r1018;
	setp.eq.s32 	%p361, %r126, 3;
	selp.b32 	%r1023, %r1022, %r1021, %p361;
	add.s32 	%r1024, %r1022, %r1019;
	setp.eq.s32 	%p362, %r126, 4;
	selp.b32 	%r1025, %r1024, %r1023, %p362;
	ld.shared.v4.u32 	{%r1026, %r1027, %r1028, %r1029}, [_ZZN3cub18CUB_300001_SM_10006detail6select23DeviceSelectSweepKernelINS2_10policy_hubIiiiLb0ELNS0_10SelectImplE0EE10Policy1000EN6thrust24THRUST_300001_SM_1000_NS17counting_iteratorIiNS9_11use_defaultESB_SB_EENS9_6detail15normal_iteratorINS9_10device_ptrIiEEEENSE_INSF_ImEEEEPlNS0_13ScanTileStateIiLb1EEENSD_10functional5actorINSN_9compositeIJNSN_16operator_adaptorIN4cuda3std3__48equal_toIvEEEENSO_INSN_8argumentILj0EEEEENSO_INSN_5valueIiEEEEEEEEENS0_8NullTypeEiNS2_19streaming_context_tIlLb1EEELS5_0EEEvT0_T1_T2_T3_T4_T5_T6_T7_iT8_NS1_7vsmem_tEE19static_temp_storage+16];
	add.s32 	%r1030, %r1024, %r1026;
	setp.eq.s32 	%p363, %r126, 5;
	selp.b32 	%r1031, %r1030, %r1025, %p363;
	add.s32 	%r1032, %r1030, %r1027;
	setp.eq.s32 	%p364, %r126, 6;
	selp.b32 	%r1033, %r1032, %r1031, %p364;
	add.s32 	%r1034, %r1032, %r1028;
	setp.eq.s32 	%p365, %r126, 7;
	selp.b32 	%r1035, %r1034, %r1033, %p365;
	add.s32 	%r1036, %r1034, %r1029;
	setp.eq.s32 	%p366, %r126, 8;
	selp.b32 	%r1037, %r1036, %r1035, %p366;
	ld.shared.v4.u32 	{%r1038, %r1039, %r1040, %r1041}, [_ZZN3cub18CUB_300001_SM_10006detail6select23DeviceSelectSweepKernelINS2_10policy_hubIiiiLb0ELNS0_10SelectImplE0EE10Policy1000EN6thrust24THRUST_300001_SM_1000_NS17counting_iteratorIiNS9_11use_defaultESB_SB_EENS9_6detail15normal_iteratorINS9_10device_ptrIiEEEENSE_INSF_ImEEEEPlNS0_13ScanTileStateIiLb1EEENSD_10functional5actorINSN_9compositeIJNSN_16operator_adaptorIN4cuda3std3__48equal_toIvEEEENSO_INSN_8argumentILj0EEEEENSO_INSN_5valueIiEEEEEEEEENS0_8NullTypeEiNS2_19streaming_context_tIlLb1EEELS5_0EEEvT0_T1_T2_T3_T4_T5_T6_T7_iT8_NS1_7vsmem_tEE19static_temp_storage+32];
	add.s32 	%r1042, %r1036, %r1038;
	setp.eq.s32 	%p367, %r126, 9;
	selp.b32 	%r1043, %r1042, %r1037, %p367;
	add.s32 	%r1044, %r1042, %r1039;
	setp.eq.s32 	%p368, %r126, 10;
	selp.b32 	%r1045, %r1044, %r1043, %p368;
	add.s32 	%r1046, %r1044, %r1040;
	setp.eq.s32 	%p369, %r126, 11;
	selp.b32 	%r1047, %r1046, %r1045, %p369;
	add.s32 	%r1048, %r1046, %r1041;
	setp.eq.s32 	%p370, %r126, 12;
	selp.b32 	%r1049, %r1048, %r1047, %p370;
	ld.shared.v4.u32 	{%r1050, %r1051, %r1052, %r1053}, [_ZZN3cub18CUB_300001_SM_10006detail6select23DeviceSelectSweepKernelINS2_10policy_hubIiiiLb0ELNS0_10SelectImplE0EE10Policy1000EN6thrust24THRUST_300001_SM_1000_NS17counting_iteratorIiNS9_11use_defaultESB_SB_EENS9_6detail15normal_iteratorINS9_10device_ptrIiEEEENSE_INSF_ImEEEEPlNS0_13ScanTileStateIiLb1EEENSD_10functional5actorINSN_9compositeIJNSN_16operator_adaptorIN4cuda3std3__48equal_toIvEEEENSO_INSN_8argumentILj0EEEEENSO_INSN_5valueIiEEEEEEEEENS0_8NullTypeEiNS2_19streaming_context_tIlLb1EEELS5_0EEEvT0_T1_T2_T3_T4_T5_T6_T7_iT8_NS1_7vsmem_tEE19static_temp_storage+48];
	add.s32 	%r1054, %r1048, %r1050;
	setp.eq.s32 	%p371, %r126, 13;
	selp.b32 	%r1055, %r1054, %r1049, %p371;
	add.s32 	%r1056, %r1054, %r1051;
	setp.eq.s32 	%p372, %r126, 14;
	selp.b32 	%r1057, %r1056, %r1055, %p372;
	add.s32 	%r1058, %r1056, %r1052;
	setp.eq.s32 	%p373, %r126, 15;
	selp.b32 	%r1059, %r1058, %r1057, %p373;
	add.s32 	%r129, %r1058, %r1053;
	setp.gt.u32 	%p374, %r1493, 31;
	setp.lt.u32 	%p375, %r1493, 32;
	setp.eq.s32 	%p376, %r956, 0;
	selp.b32 	%r1060, 0, %r1015, %p376;
	add.s32 	%r1489, %r1059, %r1060;
	selp.b32 	%r131, %r1015, %r1489, %p375;
	@%p374 bra 	$L__BB8_126;
	setp.ne.s32 	%p377, %r1493, 0;
	mul.wide.s32 	%rd472, %r1476, 8;
	add.s64 	%rd51, %rd2, %rd472;
	@%p377 bra 	$L__BB8_113;
	st.shared.u32 	[_ZZN3cub18CUB_300001_SM_10006detail6select23DeviceSelectSweepKernelINS2_10policy_hubIiiiLb0ELNS0_10SelectImplE0EE10Policy1000EN6thrust24THRUST_300001_SM_1000_NS17counting_iteratorIiNS9_11use_defaultESB_SB_EENS9_6detail15normal_iteratorINS9_10device_ptrIiEEEENSE_INSF_ImEEEEPlNS0_13ScanTileStateIiLb1EEENSD_10functional5actorINSN_9compositeIJNSN_16operator_adaptorIN4cuda3std3__48equal_toIvEEEENSO_INSN_8argumentILj0EEEEENSO_INSN_5valueIiEEEEEEEEENS0_8NullTypeEiNS2_19streaming_context_tIlLb1EEELS5_0EEEvT0_T1_T2_T3_T4_T5_T6_T7_iT8_NS1_7vsmem_tEE19static_temp_storage+108], %r129;
	add.s64 	%rd473, %rd51, 256;
	mov.b32 	%r1061, 100;
	// begin inline asm
	st.relaxed.gpu.v2.u32 [%rd473], {%r1061, %r129};
	// end inline asm
$L__BB8_113:
	not.b32 	%r1067, %r1493;
	add.s32 	%r1484, %r1476, %r1067;
	mov.b32 	%r1063, 675;
	// begin inline asm
	nanosleep.u32 %r1063;
	// end inline asm
	mul.wide.s32 	%rd475, %r1484, 8;
	add.s64 	%rd476, %rd2, %rd475;
	add.s64 	%rd474, %rd476, 256;
	// begin inline asm
	ld.relaxed.gpu.v2.u32 {%r1486, %r1478}, [%rd474];
	// end inline asm
	mov.b32 	%r1479, 422;
$L__BB8_114:
	setp.eq.s32 	%p378, %r1486, 99;
	mov.b32 	%r1068, -1;
	vote.sync.any.pred 	%p379, %p378, %r1068;
	not.pred 	%p380, %p379;
	@%p380 bra 	$L__BB8_116;
	mul.lo.s32 	%r1247, %r1476, 16807;
	and.b32  	%r1476, %r1247, 2147483647;
	add.s32 	%r1248, %r1479, 1;
	rem.u32 	%r1244, %r1476, %r1248;
	// begin inline asm
	nanosleep.u32 %r1244;
	// end inline asm
	shr.u32 	%r1479, %r1479, 1;
	// begin inline asm
	ld.relaxed.gpu.v2.u32 {%r1486, %r1478}, [%rd474];
	// end inline asm
	bra.uni 	$L__BB8_114;
$L__BB8_116:
	setp.eq.s32 	%p381, %r1486, 101;
	mov.b32 	%r1095, -1;
	vote.sync.ballot.b32 	%r1097, %p381, %r1095;
	// begin inline asm
	mov.u32 %r1070, %lanemask_ge;
	// end inline asm
	and.b32  	%r1098, %r1097, %r1070;
	or.b32  	%r1099, %r1098, -2147483648;
	add.s32 	%r1100, %r1099, -1;
	not.b32 	%r1101, %r1099;
	and.b32  	%r1102, %r1101, %r1100;
	popc.b32 	%r1074, %r1102;
	mov.b32 	%r1073, 1;
	// begin inline asm
	shfl.sync.down.b32 %r1071, %r1478, %r1073, %r1074, %r1095;
	// end inline asm
	setp.lt.s32 	%p383, %r956, %r1074;
	selp.b32 	%r1103, %r1071, 0, %p383;
	add.s32 	%r1077, %r1103, %r1478;
	mov.b32 	%r1078, 2;
	// begin inline asm
	shfl.sync.down.b32 %r1076, %r1077, %r1078, %r1074, %r1095;
	// end inline asm
	add.s32 	%r1104, %r956, 2;
	setp.gt.s32 	%p384, %r1104, %r1074;
	selp.b32 	%r1105, 0, %r1076, %p384;
	add.s32 	%r1082, %r1077, %r1105;
	mov.b32 	%r1083, 4;
	// begin inline asm
	shfl.sync.down.b32 %r1081, %r1082, %r1083, %r1074, %r1095;
	// end inline asm
	add.s32 	%r1106, %r956, 4;
	setp.gt.s32 	%p385, %r1106, %r1074;
	selp.b32 	%r1107, 0, %r1081, %p385;
	add.s32 	%r1087, %r1082, %r1107;
	mov.b32 	%r1088, 8;
	// begin inline asm
	shfl.sync.down.b32 %r1086, %r1087, %r1088, %r1074, %r1095;
	// end inline asm
	add.s32 	%r1108, %r956, 8;
	setp.gt.s32 	%p386, %r1108, %r1074;
	selp.b32 	%r1109, 0, %r1086, %p386;
	add.s32 	%r1092, %r1087, %r1109;
	mov.b32 	%r1093, 16;
	// begin inline asm
	shfl.sync.down.b32 %r1091, %r1092, %r1093, %r1074, %r1095;
	// end inline asm
	add.s32 	%r1110, %r956, 16;
	setp.gt.s32 	%p387, %r1110, %r1074;
	selp.b32 	%r1111, 0, %r1091, %p387;
	add.s32 	%r1482, %r1092, %r1111;
	add.s64 	%rd53, %rd2, 256;
	mov.b32 	%r1480, 422;
$L__BB8_117:
	setp.ne.s32 	%p388, %r1486, 101;
	mov.b32 	%r1112, -1;
	vote.sync.all.pred 	%p389, %p388, %r1112;
	not.pred 	%p390, %p389;
	@%p390 bra 	$L__BB8_122;
	shr.u32 	%r1480, %r1480, 1;
	mul.wide.s32 	%rd591, %r1484, 8;
	add.s64 	%rd592, %rd53, %rd591;
	add.s64 	%rd590, %rd592, -256;
	// begin inline asm
	ld.relaxed.gpu.v2.u32 {%r1486, %r1487}, [%rd590];
	// end inline asm
	mov.u32 	%r1488, %r1480;
$L__BB8_119:
	setp.eq.s32 	%p454, %r1486, 99;
	mov.b32 	%r1196, -1;
	vote.sync.any.pred 	%p455, %p454, %r1196;
	not.pred 	%p456, %p455;
	@%p456 bra 	$L__BB8_121;
	mul.lo.s32 	%r1242, %r1476, 16807;
	and.b32  	%r1476, %r1242, 2147483647;
	add.s32 	%r1243, %r1488, 1;
	rem.u32 	%r1239, %r1476, %r1243;
	// begin inline asm
	nanosleep.u32 %r1239;
	// end inline asm
	shr.u32 	%r1488, %r1488, 1;
	// begin inline asm
	ld.relaxed.gpu.v2.u32 {%r1486, %r1487}, [%rd590];
	// end inline asm
	bra.uni 	$L__BB8_119;
$L__BB8_121:
	setp.eq.s32 	%p457, %r1486, 101;
	mov.b32 	%r1222, -1;
	vote.sync.ballot.b32 	%r1223, %p457, %r1222;
	and.b32  	%r1224, %r1223, %r1070;
	or.b32  	%r1225, %r1224, -2147483648;
	add.s32 	%r1226, %r1225, -1;
	not.b32 	%r1227, %r1225;
	and.b32  	%r1228, %r1227, %r1226;
	popc.b32 	%r1201, %r1228;
	mov.b32 	%r1200, 1;
	// begin inline asm
	shfl.sync.down.b32 %r1198, %r1487, %r1200, %r1201, %r1222;
	// end inline asm
	setp.lt.s32 	%p459, %r956, %r1201;
	selp.b32 	%r1229, %r1198, 0, %p459;
	add.s32 	%r1204, %r1229, %r1487;
	mov.b32 	%r1205, 2;
	// begin inline asm
	shfl.sync.down.b32 %r1203, %r1204, %r1205, %r1201, %r1222;
	// end inline asm
	setp.gt.s32 	%p460, %r1104, %r1201;
	selp.b32 	%r1231, 0, %r1203, %p460;
	add.s32 	%r1209, %r1204, %r1231;
	mov.b32 	%r1210, 4;
	// begin inline asm
	shfl.sync.down.b32 %r1208, %r1209, %r1210, %r1201, %r1222;
	// end inline asm
	setp.gt.s32 	%p461, %r1106, %r1201;
	selp.b32 	%r1233, 0, %r1208, %p461;
	add.s32 	%r1214, %r1209, %r1233;
	mov.b32 	%r1215, 8;
	// begin inline asm
	shfl.sync.down.b32 %r1213, %r1214, %r1215, %r1201, %r1222;
	// end inline asm
	setp.gt.s32 	%p462, %r1108, %r1201;
	selp.b32 	%r1235, 0, %r1213, %p462;
	add.s32 	%r1219, %r1214, %r1235;
	mov.b32 	%r1220, 16;
	// begin inline asm
	shfl.sync.down.b32 %r1218, %r1219, %r1220, %r1201, %r1222;
	// end inline asm
	setp.gt.s32 	%p463, %r1110, %r1201;
	selp.b32 	%r1237, 0, %r1218, %p463;
	add.s32 	%r1238, %r1237, %r1482;
	add.s32 	%r1482, %r1238, %r1219;
	add.s32 	%r1484, %r1484, -32;
	bra.uni 	$L__BB8_117;
$L__BB8_122:
	setp.ne.s32 	%p391, %r1493, 0;
	@%p391 bra 	$L__BB8_124;
	add.s32 	%r1115, %r1482, %r129;
	add.s64 	%rd477, %rd51, 256;
	mov.b32 	%r1114, 101;
	// begin inline asm
	st.relaxed.gpu.v2.u32 [%rd477], {%r1114, %r1115};
	// end inline asm
	st.shared.u32 	[_ZZN3cub18CUB_300001_SM_10006detail6select23DeviceSelectSweepKernelINS2_10policy_hubIiiiLb0ELNS0_10SelectImplE0EE10Policy1000EN6thrust24THRUST_300001_SM_1000_NS17counting_iteratorIiNS9_11use_defaultESB_SB_EENS9_6detail15normal_iteratorINS9_10device_ptrIiEEEENSE_INSF_ImEEEEPlNS0_13ScanTileStateIiLb1EEENSD_10functional5actorINSN_9compositeIJNSN_16operator_adaptorIN4cuda3std3__48equal_toIvEEEENSO_INSN_8argumentILj0EEEEENSO_INSN_5valueIiEEEEEEEEENS0_8NullTypeEiNS2_19streaming_context_tIlLb1EEELS5_0EEEvT0_T1_T2_T3_T4_T5_T6_T7_iT8_NS1_7vsmem_tEE19static_temp_storage+100], %r1482;
	st.shared.u32 	[_ZZN3cub18CUB_300001_SM_10006detail6select23DeviceSelectSweepKernelINS2_10policy_hubIiiiLb0ELNS0_10SelectImplE0EE10Policy1000EN6thrust24THRUST_300001_SM_1000_NS17counting_iteratorIiNS9_11use_defaultESB_SB_EENS9_6detail15normal_iteratorINS9_10device_ptrIiEEEENSE_INSF_ImEEEEPlNS0_13ScanTileStateIiLb1EEENSD_10functional5actorINSN_9compositeIJNSN_16operator_adaptorIN4cuda3std3__48equal_toIvEEEENSO_INSN_8argumentILj0EEEEENSO_INSN_5valueIiEEEEEEEEENS0_8NullTypeEiNS2_19streaming_context_tIlLb1EEELS5_0EEEvT0_T1_T2_T3_T4_T5_T6_T7_iT8_NS1_7vsmem_tEE19static_temp_storage+104], %r1115;
$L__BB8_124:
	setp.ne.s32 	%p392, %r956, 0;
	mov.u32 	%r1489, %r131;
	@%p392 bra 	$L__BB8_126;
	st.shared.u32 	[_ZZN3cub18CUB_300001_SM_10006detail6select23DeviceSelectSweepKernelINS2_10policy_hubIiiiLb0ELNS0_10SelectImplE0EE10Policy1000EN6thrust24THRUST_300001_SM_1000_NS17counting_iteratorIiNS9_11use_defaultESB_SB_EENS9_6detail15normal_iteratorINS9_10device_ptrIiEEEENSE_INSF_ImEEEEPlNS0_13ScanTileStateIiLb1EEENSD_10functional5actorINSN_9compositeIJNSN_16operator_adaptorIN4cuda3std3__48equal_toIvEEEENSO_INSN_8argumentILj0EEEEENSO_INSN_5valueIiEEEEEEEEENS0_8NullTypeEiNS2_19streaming_context_tIlLb1EEELS5_0EEEvT0_T1_T2_T3_T4_T5_T6_T7_iT8_NS1_7vsmem_tEE19static_temp_storage+80], %r1482;
	mov.u32 	%r1489, %r1482;
$L__BB8_126:
	mov.u64 	%rd55, %rd198;
	bar.sync 	0;
	setp.eq.s32 	%p393, %r1493, 0;
	ld.shared.u32 	%r1116, [_ZZN3cub18CUB_300001_SM_10006detail6select23DeviceSelectSweepKernelINS2_10policy_hubIiiiLb0ELNS0_10SelectImplE0EE10Policy1000EN6thrust24THRUST_300001_SM_1000_NS17counting_iteratorIiNS9_11use_defaultESB_SB_EENS9_6detail15normal_iteratorINS9_10device_ptrIiEEEENSE_INSF_ImEEEEPlNS0_13ScanTileStateIiLb1EEENSD_10functional5actorINSN_9compositeIJNSN_16operator_adaptorIN4cuda3std3__48equal_toIvEEEENSO_INSN_8argumentILj0EEEEENSO_INSN_5valueIiEEEEEEEEENS0_8NullTypeEiNS2_19streaming_context_tIlLb1EEELS5_0EEEvT0_T1_T2_T3_T4_T5_T6_T7_iT8_NS1_7vsmem_tEE19static_temp_storage+80];
	selp.b32 	%r1117, 0, %r1116, %p393;
	add.s32 	%r168, %r1117, %r1489;
	setp.eq.s32 	%p394, %r105, %r2;
	selp.u32 	%r1118, 1, 0, %p394;
	add.s32 	%r169, %r168, %r1118;
	add.s32 	%r170, %r119, %r168;
	add.s32 	%r171, %r120, %r168;
	add.s32 	%r172, %r121, %r168;
	add.s32 	%r173, %r122, %r168;
	add.s32 	%r174, %r123, %r168;
	add.s32 	%r175, %r124, %r168;
	setp.eq.s32 	%p395, %r112, %r2;
	selp.u32 	%r1119, 1, 0, %p395;
	add.s32 	%r176, %r175, %r1119;
	setp.eq.s32 	%p396, %r113, %r2;
	selp.u32 	%r1120, 1, 0, %p396;
	add.s32 	%r177, %r176, %r1120;
	setp.eq.s32 	%p397, %r114, %r2;
	selp.u32 	%r1121, 1, 0, %p397;
	add.s32 	%r178, %r177, %r1121;
	setp.eq.s32 	%p398, %r115, %r2;
	selp.u32 	%r1122, 1, 0, %p398;
	add.s32 	%r179, %r178, %r1122;
	setp.eq.s32 	%p399, %r116, %r2;
	selp.u32 	%r1123, 1, 0, %p399;
	add.s32 	%r180, %r179, %r1123;
	setp.eq.s32 	%p400, %r117, %r2;
	selp.u32 	%r1124, 1, 0, %p400;
	add.s32 	%r181, %r180, %r1124;
	ld.shared.u32 	%r182, [_ZZN3cub18CUB_300001_SM_10006detail6select23DeviceSelectSweepKernelINS2_10policy_hubIiiiLb0ELNS0_10SelectImplE0EE10Policy1000EN6thrust24THRUST_300001_SM_1000_NS17counting_iteratorIiNS9_11use_defaultESB_SB_EENS9_6detail15normal_iteratorINS9_10device_ptrIiEEEENSE_INSF_ImEEEEPlNS0_13ScanTileStateIiLb1EEENSD_10functional5actorINSN_9compositeIJNSN_16operator_adaptorIN4cuda3std3__48equal_toIvEEEENSO_INSN_8argumentILj0EEEEENSO_INSN_5valueIiEEEEEEEEENS0_8NullTypeEiNS2_19streaming_context_tIlLb1EEELS5_0EEEvT0_T1_T2_T3_T4_T5_T6_T7_iT8_NS1_7vsmem_tEE19static_temp_storage+108];
	ld.shared.u32 	%r183, [_ZZN3cub18CUB_300001_SM_10006detail6select23DeviceSelectSweepKernelINS2_10policy_hubIiiiLb0ELNS0_10SelectImplE0EE10Policy1000EN6thrust24THRUST_300001_SM_1000_NS17counting_iteratorIiNS9_11use_defaultESB_SB_EENS9_6detail15normal_iteratorINS9_10device_ptrIiEEEENSE_INSF_ImEEEEPlNS0_13ScanTileStateIiLb1EEENSD_10functional5actorINSN_9compositeIJNSN_16operator_adaptorIN4cuda3std3__48equal_toIvEEEENSO_INSN_8argumentILj0EEEEENSO_INSN_5valueIiEEEEEEEEENS0_8NullTypeEiNS2_19streaming_context_tIlLb1EEELS5_0EEEvT0_T1_T2_T3_T4_T5_T6_T7_iT8_NS1_7vsmem_tEE19static_temp_storage+100];
	setp.gt.s32 	%p401, %r182, 512;
	@%p401 bra 	$L__BB8_183;
	setp.eq.s32 	%p402, %r105, %r2;
	ld.param.u8 	%rs3, [%rd55];
	ld.param.u64 	%rd478, [%rd55+24];
	cvta.to.global.u64 	%rd56, %rd478;
	@%p402 bra 	$L__BB8_128;
	bra.uni 	$L__BB8_131;
$L__BB8_128:
	setp.ne.s16 	%p403, %rs3, 0;
	mov.b64 	%rd745, 0;
	@%p403 bra 	$L__BB8_130;
	ld.global.u64 	%rd745, [%rd56];
$L__BB8_130:
	cvt.s64.s32 	%rd480, %r168;
	add.s64 	%rd481, %rd745, %rd480;
	shl.b64 	%rd482, %rd481, 3;
	add.s64 	%rd483, %rd3, %rd482;
	cvt.s64.s32 	%rd484, %r91;
	st.global.u64 	[%rd483], %rd484;
$L__BB8_131:
	setp.ne.s32 	%p404, %r106, %r2;
	@%p404 bra 	$L__BB8_135;
	setp.ne.s16 	%p405, %rs3, 0;
	mov.b64 	%rd746, 0;
	@%p405 bra 	$L__BB8_134;
	ld.global.u64 	%rd746, [%rd56];
$L__BB8_134:
	cvt.s64.s32 	%rd486, %r169;
	add.s64 	%rd487, %rd746, %rd486;
	shl.b64 	%rd488, %rd487, 3;
	add.s64 	%rd489, %rd3, %rd488;
	cvt.s64.s32 	%rd490, %r92;
	st.global.u64 	[%rd489], %rd490;
$L__BB8_135:
	setp.ne.s32 	%p406, %r107, %r2;
	@%p406 bra 	$L__BB8_139;
	setp.ne.s16 	%p407, %rs3, 0;
	mov.b64 	%rd747, 0;
	@%p407 bra 	$L__BB8_138;
	ld.global.u64 	%rd747, [%rd56];
$L__BB8_138:
	cvt.s64.s32 	%rd492, %r170;
	add.s64 	%rd493, %rd747, %rd492;
	shl.b64 	%rd494, %rd493, 3;
	add.s64 	%rd495, %rd3, %rd494;
	cvt.s64.s32 	%rd496, %r93;
	st.global.u64 	[%rd495], %rd496;
$L__BB8_139:
	setp.ne.s32 	%p408, %r108, %r2;
	@%p408 bra 	$L__BB8_143;
	setp.ne.s16 	%p409, %rs3, 0;
	mov.b64 	%rd748, 0;
	@%p409 bra 	$L__BB8_142;
	ld.global.u64 	%rd748, [%rd56];
$L__BB8_142:
	cvt.s64.s32 	%rd498, %r171;
	add.s64 	%rd499, %rd748, %rd498;
	shl.b64 	%rd500, %rd499, 3;
	add.s64 	%rd501, %rd3, %rd500;
	cvt.s64.s32 	%rd502, %r94;
	st.global.u64 	[%rd501], %rd502;
$L__BB8_143:
	setp.ne.s32 	%p410, %r109, %r2;
	@%p410 bra 	$L__BB8_147;
	setp.ne.s16 	%p411, %rs3, 0;
	mov.b64 	%rd749, 0;
	@%p411 bra 	$L__BB8_146;
	ld.global.u64 	%rd749, [%rd56];
$L__BB8_146:
	cvt.s64.s32 	%rd504, %r172;
	add.s64 	%rd505, %rd749, %rd504;
	shl.b64 	%rd506, %rd505, 3;
	add.s64 	%rd507, %rd3, %rd506;
	cvt.s64.s32 	%rd508, %r95;
	st.global.u64 	[%rd507], %rd508;
$L__BB8_147:
	setp.ne.s32 	%p412, %r110, %r2;
	@%p412 bra 	$L__BB8_151;
	setp.ne.s16 	%p413, %rs3, 0;
	mov.b64 	%rd750, 0;
	@%p413 bra 	$L__BB8_150;
	ld.global.u64 	%rd750, [%rd56];
$L__BB8_150:
	cvt.s64.s32 	%rd510, %r173;
	add.s64 	%rd511, %rd750, %rd510;
	shl.b64 	%rd512, %rd511, 3;
	add.s64 	%rd513, %rd3, %rd512;
	cvt.s64.s32 	%rd514, %r96;
	st.global.u64 	[%rd513], %rd514;
$L__BB8_151:
	setp.ne.s32 	%p414, %r111, %r2;
	@%p414 bra 	$L__BB8_155;
	setp.ne.s16 	%p415, %rs3, 0;
	mov.b64 	%rd751, 0;
	@%p415 bra 	$L__BB8_154;
	ld.global.u64 	%rd751, [%rd56];
$L__BB8_154:
	cvt.s64.s32 	%rd516, %r174;
	add.s64 	%rd517, %rd751, %rd516;
	shl.b64 	%rd518, %rd517, 3;
	add.s64 	%rd519, %rd3, %rd518;
	cvt.s64.s32 	%rd520, %r97;
	st.global.u64 	[%rd519], %rd520;
$L__BB8_155:
	setp.ne.s32 	%p416, %r112, %r2;
	@%p416 bra 	$L__BB8_159;
	setp.ne.s16 	%p417, %rs3, 0;
	mov.b64 	%rd752, 0;
	@%p417 bra 	$L__BB8_158;
	ld.global.u64 	%rd752, [%rd56];
$L__BB8_158:
	cvt.s64.s32 	%rd522, %r175;
	add.s64 	%rd523, %rd752, %rd522;
	shl.b64 	%rd524, %rd523, 3;
	add.s64 	%rd525, %rd3, %rd524;
	cvt.s64.s32 	%rd526, %r98;
	st.global.u64 	[%rd525], %rd526;
$L__BB8_159:
	setp.ne.s32 	%p418, %r113, %r2;
	@%p418 bra 	$L__BB8_163;
	setp.ne.s16 	%p419, %rs3, 0;
	mov.b64 	%rd753, 0;
	@%p419 bra 	$L__BB8_162;
	ld.global.u64 	%rd753, [%rd56];
$L__BB8_162:
	cvt.s64.s32 	%rd528, %r176;
	add.s64 	%rd529, %rd753, %rd528;
	shl.b64 	%rd530, %rd529, 3;
	add.s64 	%rd531, %rd3, %rd530;
	cvt.s64.s32 	%rd532, %r99;
	st.global.u64 	[%rd531], %rd532;
$L__BB8_163:
	setp.ne.s32 	%p420, %r114, %r2;
	@%p420 bra 	$L__BB8_167;
	setp.ne.s16 	%p421, %rs3, 0;
	mov.b64 	%rd754, 0;
	@%p421 bra 	$L__BB8_166;
	ld.global.u64 	%rd754, [%rd56];
$L__BB8_166:
	cvt.s64.s32 	%rd534, %r177;
	add.s64 	%rd535, %rd754, %rd534;
	shl.b64 	%rd536, %rd535, 3;
	add.s64 	%rd537, %rd3, %rd536;
	cvt.s64.s32 	%rd538, %r100;
	st.global.u64 	[%rd537], %rd538;
$L__BB8_167:
	setp.ne.s32 	%p422, %r115, %r2;
	@%p422 bra 	$L__BB8_171;
	setp.ne.s16 	%p423, %rs3, 0;
	mov.b64 	%rd755, 0;
	@%p423 bra 	$L__BB8_170;
	ld.global.u64 	%rd755, [%rd56];
$L__BB8_170:
	cvt.s64.s32 	%rd540, %r178;
	add.s64 	%rd541, %rd755, %rd540;
	shl.b64 	%rd542, %rd541, 3;
	add.s64 	%rd543, %rd3, %rd542;
	cvt.s64.s32 	%rd544, %r101;
	st.global.u64 	[%rd543], %rd544;
$L__BB8_171:
	setp.ne.s32 	%p424, %r116, %r2;
	@%p424 bra 	$L__BB8_175;
	setp.ne.s16 	%p425, %rs3, 0;
	mov.b64 	%rd756, 0;
	@%p425 bra 	$L__BB8_174;
	ld.global.u64 	%rd756, [%rd56];
$L__BB8_174:
	cvt.s64.s32 	%rd546, %r179;
	add.s64 	%rd547, %rd756, %rd546;
	shl.b64 	%rd548, %rd547, 3;
	add.s64 	%rd549, %rd3, %rd548;
	cvt.s64.s32 	%rd550, %r102;
	st.global.u64 	[%rd549], %rd550;
$L__BB8_175:
	setp.ne.s32 	%p426, %r117, %r2;
	@%p426 bra 	$L__BB8_179;
	setp.ne.s16 	%p427, %rs3, 0;
	mov.b64 	%rd757, 0;
	@%p427 bra 	$L__BB8_178;
	ld.global.u64 	%rd757, [%rd56];
$L__BB8_178:
	cvt.s64.s32 	%rd552, %r180;
	add.s64 	%rd553, %rd757, %rd552;
	shl.b64 	%rd554, %rd553, 3;
	add.s64 	%rd555, %rd3, %rd554;
	cvt.s64.s32 	%rd556, %r103;
	st.global.u64 	[%rd555], %rd556;
$L__BB8_179:
	setp.ne.s32 	%p428, %r118, %r2;
	@%p428 bra 	$L__BB8_517;
	setp.ne.s16 	%p429, %rs3, 0;
	mov.b64 	%rd758, 0;
	@%p429 bra 	$L__BB8_182;
	ld.global.u64 	%rd758, [%rd56];
$L__BB8_182:
	cvt.s64.s32 	%rd558, %r181;
	add.s64 	%rd559, %rd758, %rd558;
	shl.b64 	%rd560, %rd559, 3;
	add.s64 	%rd561, %rd3, %rd560;
	cvt.s64.s32 	%rd562, %r104;
	st.global.u64 	[%rd561], %rd562;
	bra.uni 	$L__BB8_517;
$L__BB8_183:
	setp.ne.s32 	%p430, %r105, %r2;
	bar.sync 	0;
	@%p430 bra 	$L__BB8_185;
	sub.s32 	%r1125, %r168, %r183;
	shl.b32 	%r1126, %r1125, 2;
	mov.u32 	%r1127, _ZZN3cub18CUB_300001_SM_10006detail6select23DeviceSelectSweepKernelINS2_10policy_hubIiiiLb0ELNS0_10SelectImplE0EE10Policy1000EN6thrust24THRUST_300001_SM_1000_NS17counting_iteratorIiNS9_11use_defaultESB_SB_EENS9_6detail15normal_iteratorINS9_10device_ptrIiEEEENSE_INSF_ImEEEEPlNS0_13ScanTileStateIiLb1EEENSD_10functional5actorINSN_9compositeIJNSN_16operator_adaptorIN4cuda3std3__48equal_toIvEEEENSO_INSN_8argumentILj0EEEEENSO_INSN_5valueIiEEEEEEEEENS0_8NullTypeEiNS2_19streaming_context_tIlLb1EEELS5_0EEEvT0_T1_T2_T3_T4_T5_T6_T7_iT8_NS1_7vsmem_tEE19static_temp_storage;
	add.s32 	%r1128, %r1127, %r1126;
	st.shared.u32 	[%r1128], %r91;
$L__BB8_185:
	setp.ne.s32 	%p431, %r106, %r2;
	@%p431 bra 	$L__BB8_187;
	sub.s32 	%r1129, %r169, %r183;
	shl.b32 	%r1130, %r1129, 2;
	mov.u32 	%r1131, _ZZN3cub18CUB_300001_SM_10006detail6select23DeviceSelectSweepKernelINS2_10policy_hubIiiiLb0ELNS0_10SelectImplE0EE10Policy1000EN6thrust24THRUST_300001_SM_1000_NS17counting_iteratorIiNS9_11use_defaultESB_SB_EENS9_6detail15normal_iteratorINS9_10device_ptrIiEEEENSE_INSF_ImEEEEPlNS0_13ScanTileStateIiLb1EEENSD_10functional5actorINSN_9compositeIJNSN_16operator_adaptorIN4cuda3std3__48equal_toIvEEEENSO_INSN_8argumentILj0EEEEENSO_INSN_5valueIiEEEEEEEEENS0_8NullTypeEiNS2_19streaming_context_tIlLb1EEELS5_0EEEvT0_T1_T2_T3_T4_T5_T6_T7_iT8_NS1_7vsmem_tEE19static_temp_storage;
	add.s32 	%r1132, %r1131, %r1130;
	st.shared.u32 	[%r1132], %r92;
$L__BB8_187:
	setp.ne.s32 	%p432, %r107, %r2;
	@%p432 bra 	$L__BB8_189;
	sub.s32 	%r1133, %r170, %r183;
	shl.b32 	%r1134, %r1133, 2;
	mov.u32 	%r1135, _ZZN3cub18CUB_300001_SM_10006detail6select23DeviceSelectSweepKernelINS2_10policy_hubIiiiLb0ELNS0_10SelectImplE0EE10Policy1000EN6thrust24THRUST_300001_SM_1000_NS17counting_iteratorIiNS9_11use_defaultESB_SB_EENS9_6detail15normal_iteratorINS9_10device_ptrIiEEEENSE_INSF_ImEEEEPlNS0_13ScanTileStateIiLb1EEENSD_10functional5actorINSN_9compositeIJNSN_16operator_adaptorIN4cuda3std3__48equal_toIvEEEENSO_INSN_8argumentILj0EEEEENSO_INSN_5valueIiEEEEEEEEENS0_8NullTypeEiNS2_19streaming_context_tIlLb1EEELS5_0EEEvT0_T1_T2_T3_T4_T5_T6_T7_iT8_NS1_7vsmem_tEE19static_temp_storage;
	add.s32 	%r1136, %r1135, %r1134;
	st.shared.u32 	[%r1136], %r93;
$L__BB8_189:
	setp.ne.s32 	%p433, %r108, %r2;
	@%p433 bra 	$L__BB8_191;
	sub.s32 	%r1137, %r171, %r183;
	shl.b32 	%r1138, %r1137, 2;
	mov.u32 	%r1139, _ZZN3cub18CUB_300001_SM_10006detail6select23DeviceSelectSweepKernelINS2_10policy_hubIiiiLb0ELNS0_10SelectImplE0EE10Policy1000EN6thrust24THRUST_300001_SM_1000_NS17counting_iteratorIiNS9_11use_defaultESB_SB_EENS9_6detail15normal_iteratorINS9_10device_ptrIiEEEENSE_INSF_ImEEEEPlNS0_13ScanTileStateIiLb1EEENSD_10functional5actorINSN_9compositeIJNSN_16operator_adaptorIN4cuda3std3__48equal_toIvEEEENSO_INSN_8argumentILj0EEEEENSO_INSN_5valueIiEEEEEEEEENS0_8NullTypeEiNS2_19streaming_context_tIlLb1EEELS5_0EEEvT0_T1_T2_T3_T4_T5_T6_T7_iT8_NS1_7vsmem_tEE19static_temp_storage;
	add.s32 	%r1140, %r1139, %r1138;
	st.shared.u32 	[%r1140], %r94;
$L__BB8_191:
	setp.ne.s32 	%p434, %r109, %r2;
	@%p434 bra 	$L__BB8_193;
	sub.s32 	%r1141, %r172, %r183;
	shl.b32 	%r1142, %r1141, 2;
	mov.u32 	%r1143, _ZZN3cub18CUB_300001_SM_10006detail6select23DeviceSelectSweepKernelINS2_10policy_hubIiiiLb0ELNS0_10SelectImplE0EE10Policy1000EN6thrust24THRUST_300001_SM_1000_NS17counting_iteratorIiNS9_11use_defaultESB_SB_EENS9_6detail15normal_iteratorINS9_10device_ptrIiEEEENSE_INSF_ImEEEEPlNS0_13ScanTileStateIiLb1EEENSD_10functional5actorINSN_9compositeIJNSN_16operator_adaptorIN4cuda3std3__48equal_toIvEEEENSO_INSN_8argumentILj0EEEEENSO_INSN_5valueIiEEEEEEEEENS0_8NullTypeEiNS2_19streaming_context_tIlLb1EEELS5_0EEEvT0_T1_T2_T3_T4_T5_T6_T7_iT8_NS1_7vsmem_tEE19static_temp_storage;
	add.s32 	%r1144, %r1143, %r1142;
	st.shared.u32 	[%r1144], %r95;
$L__BB8_193:
	setp.ne.s32 	%p435, %r110, %r2;
	@%p435 bra 	$L__BB8_195;
	sub.s32 	%r1145, %r173, %r183;
	shl.b32 	%r1146, %r1145, 2;
	mov.u32 	%r1147, _ZZN3cub18CUB_300001_SM_10006detail6select23DeviceSelectSweepKernelINS2_10policy_hubIiiiLb0ELNS0_10SelectImplE0EE10Policy1000EN6thrust24THRUST_300001_SM_1000_NS17counting_iteratorIiNS9_11use_defaultESB_SB_EENS9_6detail15normal_iteratorINS9_10device_ptrIiEEEENSE_INSF_ImEEEEPlNS0_13ScanTileStateIiLb1EEENSD_10functional5actorINSN_9compositeIJNSN_16operator_adaptorIN4cuda3std3__48equal_toIvEEEENSO_INSN_8argumentILj0EEEEENSO_INSN_5valueIiEEEEEEEEENS0_8NullTypeEiNS2_19streaming_context_tIlLb1EEELS5_0EEEvT0_T1_T2_T3_T4_T5_T6_T7_iT8_NS1_7vsmem_tEE19static_temp_storage;
	add.s32 	%r1148, %r1147, %r1146;
	st.shared.u32 	[%r1148], %r96;
$L__BB8_195:
	setp.ne.s32 	%p436, %r111, %r2;
	@%p436 bra 	$L__BB8_197;
	sub.s32 	%r1149, %r174, %r183;
	shl.b32 	%r1150, %r1149, 2;
	mov.u32 	%r1151, _ZZN3cub18CUB_300001_SM_10006detail6select23DeviceSelectSweepKernelINS2_10policy_hubIiiiLb0ELNS0_10SelectImplE0EE10Policy1000EN6thrust24THRUST_300001_SM_1000_NS17counting_iteratorIiNS9_11use_defaultESB_SB_EENS9_6detail15normal_iteratorINS9_10device_ptrIiEEEENSE_INSF_ImEEEEPlNS0_13ScanTileStateIiLb1EEENSD_10functional5actorINSN_9compositeIJNSN_16operator_adaptorIN4cuda3std3__48equal_toIvEEEENSO_INSN_8argumentILj0EEEEENSO_INSN_5valueIiEEEEEEEEENS0_8NullTypeEiNS2_19streaming_context_tIlLb1EEELS5_0EEEvT0_T1_T2_T3_T4_T5_T6_T7_iT8_NS1_7vsmem_tEE19static_temp_storage;
	add.s32 	%r1152, %r1151, %r1150;
	st.shared.u32 	[%r1152], %r97;
$L__BB8_197:
	setp.ne.s32 	%p437, %r112, %r2;
	@%p437 bra 	$L__BB8_199;
	sub.s32 	%r1153, %r175, %r183;
	shl.b32 	%r1154, %r1153, 2;
	mov.u32 	%r1155, _ZZN3cub18CUB_300001_SM_10006detail6select23DeviceSelectSweepKernelINS2_10policy_hubIiiiLb0ELNS0_10SelectImplE0EE10Policy1000EN6thrust24THRUST_300001_SM_1000_NS17counting_iteratorIiNS9_11use_defaultESB_SB_EENS9_6detail15normal_iteratorINS9_10device_ptrIiEEEENSE_INSF_ImEEEEPlNS0_13ScanTileStateIiLb1EEENSD_10functional5actorINSN_9compositeIJNSN_16operator_adaptorIN4cuda3std3__48equal_toIvEEEENSO_INSN_8argumentILj0EEEEENSO_INSN_5valueIiEEEEEEEEENS0_8NullTypeEiNS2_19streaming_context_tIlLb1EEELS5_0EEEvT0_T1_T2_T3_T4_T5_T6_T7_iT8_NS1_7vsmem_tEE19static_temp_storage;
	add.s32 	%r1156, %r1155, %r1154;
	st.shared.u32 	[%r1156], %r98;
$L__BB8_199:
	setp.ne.s32 	%p438, %r113, %r2;
	@%p438 bra 	$L__BB8_201;
	sub.s32 	%r1157, %r176, %r183;
	shl.b32 	%r1158, %r1157, 2;
	mov.u32 	%r1159, _ZZN3cub18CUB_300001_SM_10006detail6select23DeviceSelectSweepKernelINS2_10policy_hubIiiiLb0ELNS0_10SelectImplE0EE10Policy1000EN6thrust24THRUST_300001_SM_1000_NS17counting_iteratorIiNS9_11use_defaultESB_SB_EENS9_6detail15normal_iteratorINS9_10device_ptrIiEEEENSE_INSF_ImEEEEPlNS0_13ScanTileStateIiLb1EEENSD_10functional5actorINSN_9compositeIJNSN_16operator_adaptorIN4cuda3std3__48equal_toIvEEEENSO_INSN_8argumentILj0EEEEENSO_INSN_5valueIiEEEEEEEEENS0_8NullTypeEiNS2_19streaming_context_tIlLb1EEELS5_0EEEvT0_T1_T2_T3_T4_T5_T6_T7_iT8_NS1_7vsmem_tEE19static_temp_storage;
	add.s32 	%r1160, %r1159, %r1158;
	st.shared.u32 	[%r1160], %r99;
$L__BB8_201:
	setp.ne.s32 	%p439, %r114, %r2;
	@%p439 bra 	$L__BB8_203;
	sub.s32 	%r1161, %r177, %r183;
	shl.b32 	%r1162, %r1161, 2;
	mov.u32 	%r1163, _ZZN3cub18CUB_300001_SM_10006detail6select23DeviceSelectSweepKernelINS2_10policy_hubIiiiLb0ELNS0_10SelectImplE0EE10Policy1000EN6thrust24THRUST_300001_SM_1000_NS17counting_iteratorIiNS9_11use_defaultESB_SB_EENS9_6detail15normal_iteratorINS9_10device_ptrIiEEEENSE_INSF_ImEEEEPlNS0_13ScanTileStateIiLb1EEENSD_10functional5actorINSN_9compositeIJNSN_16operator_adaptorIN4cuda3std3__48equal_toIvEEEENSO_INSN_8argumentILj0EEEEENSO_INSN_5valueIiEEEEEEEEENS0_8NullTypeEiNS2_19streaming_context_tIlLb1EEELS5_0EEEvT0_T1_T2_T3_T4_T5_T6_T7_iT8_NS1_7vsmem_tEE19static_temp_storage;
	add.s32 	%r1164, %r1163, %r1162;
	st.shared.u32 	[%r1164], %r100;
$L__BB8_203:
	setp.ne.s32 	%p440, %r115, %r2;
	@%p440 bra 	$L__BB8_205;
	sub.s32 	%r1165, %r178, %r183;
	shl.b32 	%r1166, %r1165, 2;
	mov.u32 	%r1167, _ZZN3cub18CUB_300001_SM_10006detail6select23DeviceSelectSweepKernelINS2_10policy_hubIiiiLb0ELNS0_10SelectImplE0EE10Policy1000EN6thrust24THRUST_300001_SM_1000_NS17counting_iteratorIiNS9_11use_defaultESB_SB_EENS9_6detail15normal_iteratorINS9_10device_ptrIiEEEENSE_INSF_ImEEEEPlNS0_13ScanTileStateIiLb1EEENSD_10functional5actorINSN_9compositeIJNSN_16operator_adaptorIN4cuda3std3__48equal_toIvEEEENSO_INSN_8argumentILj0EEEEENSO_INSN_5valueIiEEEEEEEEENS0_8NullTypeEiNS2_19streaming_context_tIlLb1EEELS5_0EEEvT0_T1_T2_T3_T4_T5_T6_T7_iT8_NS1_7vsmem_tEE19static_temp_storage;
	add.s32 	%r1168, %r1167, %r1166;
	st.shared.u32 	[%r1168], %r101;
$L__BB8_205:
	setp.ne.s32 	%p441, %r116, %r2;
	@%p441 bra 	$L__BB8_207;
	sub.s32 	%r1169, %r179, %r183;
	shl.b32 	%r1170, %r1169, 2;
	mov.u32 	%r1171, _ZZN3cub18CUB_300001_SM_10006detail6select23DeviceSelectSweepKernelINS2_10policy_hubIiiiLb0ELNS0_10SelectImplE0EE10Policy1000EN6thrust24THRUST_300001_SM_1000_NS17counting_iteratorIiNS9_11use_defaultESB_SB_EENS9_6detail15normal_iteratorINS9_10device_ptrIiEEEENSE_INSF_ImEEEEPlNS0_13ScanTileStateIiLb1EEENSD_10functional5actorINSN_9compositeIJNSN_16operator_adaptorIN4cuda3std3__48equal_toIvEEEENSO_INSN_8argumentILj0EEEEENSO_INSN_5valueIiEEEEEEEEENS0_8NullTypeEiNS2_19streaming_context_tIlLb1EEELS5_0EEEvT0_T1_T2_T3_T4_T5_T6_T7_iT8_NS1_7vsmem_tEE19static_temp_storage;
	add.s32 	%r1172, %r1171, %r1170;
	st.shared.u32 	[%r1172], %r102;
$L__BB8_207:
	setp.ne.s32 	%p442, %r117, %r2;
	@%p442 bra 	$L__BB8_209;
	sub.s32 	%r1173, %r180, %r183;
	shl.b32 	%r1174, %r1173, 2;
	mov.u32 	%r1175, _ZZN3cub18CUB_300001_SM_10006detail6select23DeviceSelectSweepKernelINS2_10policy_hubIiiiLb0ELNS0_10SelectImplE0EE10Policy1000EN6thrust24THRUST_300001_SM_1000_NS17counting_iteratorIiNS9_11use_defaultESB_SB_EENS9_6detail15normal_iteratorINS9_10device_ptrIiEEEENSE_INSF_ImEEEEPlNS0_13ScanTileStateIiLb1EEENSD_10functional5actorINSN_9compositeIJNSN_16operator_adaptorIN4cuda3std3__48equal_toIvEEEENSO_INSN_8argumentILj0EEEEENSO_INSN_5valueIiEEEEEEEEENS0_8NullTypeEiNS2_19streaming_context_tIlLb1EEELS5_0EEEvT0_T1_T2_T3_T4_T5_T6_T7_iT8_NS1_7vsmem_tEE19static_temp_storage;
	add.s32 	%r1176, %r1175, %r1174;
	st.shared.u32 	[%r1176], %r103;
$L__BB8_209:
	setp.ne.s32 	%p443, %r118, %r2;
	@%p443 bra 	$L__BB8_211;
	sub.s32 	%r1177, %r181, %r183;
	shl.b32 	%r1178, %r1177, 2;
	mov.u32 	%r1179, _ZZN3cub18CUB_300001_SM_10006detail6select23DeviceSelectSweepKernelINS2_10policy_hubIiiiLb0ELNS0_10SelectImplE0EE10Policy1000EN6thrust24THRUST_300001_SM_1000_NS17counting_iteratorIiNS9_11use_defaultESB_SB_EENS9_6detail15normal_iteratorINS9_10device_ptrIiEEEENSE_INSF_ImEEEEPlNS0_13ScanTileStateIiLb1EEENSD_10functional5actorINSN_9compositeIJNSN_16operator_adaptorIN4cuda3std3__48equal_toIvEEEENSO_INSN_8argumentILj0EEEEENSO_INSN_5valueIiEEEEEEEEENS0_8NullTypeEiNS2_19streaming_context_tIlLb1EEELS5_0EEEvT0_T1_T2_T3_T4_T5_T6_T7_iT8_NS1_7vsmem_tEE19static_temp_storage;
	add.s32 	%r1180, %r1179, %r1178;
	st.shared.u32 	[%r1180], %r104;
$L__BB8_211:
	bar.sync 	0;
	setp.ge.s32 	%p444, %r1493, %r182;
	@%p444 bra 	$L__BB8_517;
	ld.param.u8 	%rs4, [%rd55];
	ld.param.u64 	%rd563, [%rd55+24];
	cvta.to.global.u64 	%rd57, %rd563;
	not.b32 	%r1181, %r1493;
	add.s32 	%r184, %r182, %r1181;
	and.b32  	%r1182, %r184, 1536;
	setp.eq.s32 	%p445, %r1182, 1536;
	@%p445 bra 	$L__BB8_217;
	shr.u32 	%r1183, %r184, 9;
	add.s32 	%r1184, %r1183, 1;
	and.b32  	%r1185, %r1184, 3;
	add.s32 	%r1492, %r1493, %r183;
	shl.b32 	%r1186, %r1493, 2;
	mov.u32 	%r1187, _ZZN3cub18CUB_300001_SM_10006detail6select23DeviceSelectSweepKernelINS2_10policy_hubIiiiLb0ELNS0_10SelectImplE0EE10Policy1000EN6thrust24THRUST_300001_SM_1000_NS17counting_iteratorIiNS9_11use_defaultESB_SB_EENS9_6detail15normal_iteratorINS9_10device_ptrIiEEEENSE_INSF_ImEEEEPlNS0_13ScanTileStateIiLb1EEENSD_10functional5actorINSN_9compositeIJNSN_16operator_adaptorIN4cuda3std3__48equal_toIvEEEENSO_INSN_8argumentILj0EEEEENSO_INSN_5valueIiEEEEEEEEENS0_8NullTypeEiNS2_19streaming_context_tIlLb1EEELS5_0EEEvT0_T1_T2_T3_T4_T5_T6_T7_iT8_NS1_7vsmem_tEE19static_temp_storage;
	add.s32 	%r1491, %r1187, %r1186;
	neg.s32 	%r1490, %r1185;
	shl.b32 	%r1188, %r1184, 9;
	and.b32  	%r1189, %r1188, 1536;
	add.s32 	%r1493, %r1493, %r1189;
$L__BB8_214:
	.pragma "nounroll";
	setp.ne.s16 	%p446, %rs4, 0;
	ld.shared.u32 	%r192, [%r1491];
	mov.b64 	%rd740, 0;
	@%p446 bra 	$L__BB8_216;
	ld.global.u64 	%rd740, [%rd57];
$L__BB8_216:
	cvt.s64.s32 	%rd565, %r1492;
	add.s64 	%rd566, %rd740, %rd565;
	shl.b64 	%rd567, %rd566, 3;
	add.s64 	%rd568, %rd3, %rd567;
	cvt.s64.s32 	%rd569, %r192;
	st.global.u64 	[%rd568], %rd569;
	add.s32 	%r1492, %r1492, 512;
	add.s32 	%r1491, %r1491, 2048;
	add.s32 	%r1490, %r1490, 1;
	setp.ne.s32 	%p447, %r1490, 0;
	@%p447 bra 	$L__BB8_214;
$L__BB8_217:
	setp.lt.u32 	%p448, %r184, 1536;
	@%p448 bra 	$L__BB8_517;
	add.s32 	%r1495, %r1493, %r183;
	shl.b32 	%r1190, %r1493, 2;
	mov.u32 	%r1191, _ZZN3cub18CUB_300001_SM_10006detail6select23DeviceSelectSweepKernelINS2_10policy_hubIiiiLb0ELNS0_10SelectImplE0EE10Policy1000EN6thrust24THRUST_300001_SM_1000_NS17counting_iteratorIiNS9_11use_defaultESB_SB_EENS9_6detail15normal_iteratorINS9_10device_ptrIiEEEENSE_INSF_ImEEEEPlNS0_13ScanTileStateIiLb1EEENSD_10functional5actorINSN_9compositeIJNSN_16operator_adaptorIN4cuda3std3__48equal_toIvEEEENSO_INSN_8argumentILj0EEEEENSO_INSN_5valueIiEEEEEEEEENS0_8NullTypeEiNS2_19streaming_context_tIlLb1EEELS5_0EEEvT0_T1_T2_T3_T4_T5_T6_T7_iT8_NS1_7vsmem_tEE19static_temp_storage;
	add.s32 	%r1192, %r1190, %r1191;
	add.s32 	%r1494, %r1192, 4096;
$L__BB8_219:
	setp.ne.s16 	%p449, %rs4, 0;
	cvt.s64.s32 	%rd60, %r1495;
	ld.shared.u32 	%r202, [%r1494+-4096];
	mov.b64 	%rd741, 0;
	@%p449 bra 	$L__BB8_221;
	ld.global.u64 	%rd741, [%rd57];
$L__BB8_221:
	setp.ne.s16 	%p450, %rs4, 0;
	add.s64 	%rd572, %rd741, %rd60;
	shl.b64 	%rd573, %rd572, 3;
	add.s64 	%rd574, %rd3, %rd573;
	cvt.s64.s32 	%rd575, %r202;
	st.global.u64 	[%rd574], %rd575;
	ld.shared.u32 	%r203, [%r1494+-2048];
	mov.b64 	%rd742, 0;
	@%p450 bra 	$L__BB8_223;
	ld.global.u64 	%rd742, [%rd57];
$L__BB8_223:
	setp.ne.s16 	%p451, %rs4, 0;
	add.s64 	%rd577, %rd742, %rd60;
	shl.b64 	%rd578, %rd577, 3;
	add.s64 	%rd579, %rd3, %rd578;
	cvt.s64.s32 	%rd580, %r203;
	st.global.u64 	[%rd579+4096], %rd580;
	ld.shared.u32 	%r204, [%r1494];
	mov.b64 	%rd743, 0;
	@%p451 bra 	$L__BB8_225;
	ld.global.u64 	%rd743, [%rd57];
$L__BB8_225:
	setp.ne.s16 	%p452, %rs4, 0;
	add.s64 	%rd582, %rd743, %rd60;
	shl.b64 	%rd583, %rd582, 3;
	add.s64 	%rd584, %rd3, %rd583;
	cvt.s64.s32 	%rd585, %r204;
	st.global.u64 	[%rd584+8192], %rd585;
	ld.shared.u32 	%r205, [%r1494+2048];
	mov.b64 	%rd744, 0;
	@%p452 bra 	$L__BB8_227;
	ld.global.u64 	%rd744, [%rd57];
$L__BB8_227:
	cvt.u32.u64 	%r1193, %rd60;
	add.s64 	%rd586, %rd744, %rd60;
	shl.b64 	%rd587, %rd586, 3;
	add.s64 	%rd588, %rd3, %rd587;
	cvt.s64.s32 	%rd589, %r205;
	st.global.u64 	[%rd588+12288], %rd589;
	add.s32 	%r1493, %r1493, 2048;
	add.s32 	%r1495, %r1193, 2048;
	add.s32 	%r1494, %r1494, 8192;
	setp.lt.s32 	%p453, %r1493, %r182;
	@%p453 bra 	$L__BB8_219;
	bra.uni 	$L__BB8_517;
$L__BB8_228:
	sub.s32 	%r209, %r495, %r4;
	setp.ne.s32 	%p30, %r1476, 0;
	@%p30 bra 	$L__BB8_361;
	ld.param.u8 	%rs29, [%rd1];
	setp.eq.s16 	%p199, %rs29, 0;
	ld.param.u64 	%rd331, [%rd1+16];
	cvt.u32.u64 	%r790, %rd331;
	selp.b32 	%r791, %r790, 0, %p199;
	mov.u32 	%r1513, %tid.x;
	mul.lo.s32 	%r211, %r1513, 14;
	add.s32 	%r792, %r1, %r4;
	add.s32 	%r793, %r792, %r791;
	setp.ge.s32 	%p200, %r211, %r209;
	add.s32 	%r212, %r793, %r211;
	or.b32  	%r213, %r211, 1;
	add.s32 	%r214, %r212, 1;
	add.s32 	%r215, %r211, 2;
	add.s32 	%r216, %r212, 2;
	add.s32 	%r217, %r211, 3;
	add.s32 	%r218, %r212, 3;
	add.s32 	%r219, %r211, 4;
	add.s32 	%r220, %r212, 4;
	add.s32 	%r221, %r211, 5;
	add.s32 	%r222, %r212, 5;
	add.s32 	%r223, %r211, 6;
	add.s32 	%r224, %r212, 6;
	add.s32 	%r225, %r211, 7;
	add.s32 	%r226, %r212, 7;
	add.s32 	%r227, %r211, 8;
	add.s32 	%r228, %r212, 8;
	add.s32 	%r229, %r211, 9;
	add.s32 	%r230, %r212, 9;
	add.s32 	%r231, %r211, 10;
	add.s32 	%r232, %r212, 10;
	add.s32 	%r233, %r211, 11;
	add.s32 	%r234, %r212, 11;
	add.s32 	%r235, %r211, 12;
	add.s32 	%r236, %r212, 12;
	add.s32 	%r237, %r211, 13;
	add.s32 	%r238, %r212, 13;
	bar.sync 	0;
	selp.b64 	%rd332, %rd331, 0, %p199;
	cvt.u64.u32 	%rd333, %r4;
	add.s64 	%rd334, %rd332, %rd333;
	cvt.u64.u32 	%rd335, %r211;
	add.s64 	%rd336, %rd334, %rd335;
	shl.b64 	%rd337, %rd336, 2;
	add.s64 	%rd97, %rd4, %rd337;
	@%p200 bra 	$L__BB8_231;
	ld.global.u32 	%r1497, [%rd97];
$L__BB8_231:
	setp.ge.s32 	%p201, %r213, %r209;
	@%p201 bra 	$L__BB8_233;
	ld.global.u32 	%r1498, [%rd97+4];
$L__BB8_233:
	setp.ge.s32 	%p202, %r215, %r209;
	@%p202 bra 	$L__BB8_235;
	ld.global.u32 	%r1499, [%rd97+8];
$L__BB8_235:
	setp.ge.s32 	%p203, %r217, %r209;
	@%p203 bra 	$L__BB8_237;
	ld.global.u32 	%r1500, [%rd97+12];
$L__BB8_237:
	setp.ge.s32 	%p204, %r219, %r209;
	@%p204 bra 	$L__BB8_239;
	ld.global.u32 	%r1501, [%rd97+16];
$L__BB8_239:
	setp.ge.s32 	%p205, %r221, %r209;
	@%p205 bra 	$L__BB8_241;
	ld.global.u32 	%r1502, [%rd97+20];
$L__BB8_241:
	setp.ge.s32 	%p206, %r223, %r209;
	@%p206 bra 	$L__BB8_243;
	ld.global.u32 	%r1503, [%rd97+24];
$L__BB8_243:
	setp.ge.s32 	%p207, %r225, %r209;
	@%p207 bra 	$L__BB8_245;
	ld.global.u32 	%r1504, [%rd97+28];
$L__BB8_245:
	setp.ge.s32 	%p208, %r227, %r209;
	@%p208 bra 	$L__BB8_247;
	ld.global.u32 	%r1505, [%rd97+32];
$L__BB8_247:
	setp.ge.s32 	%p209, %r229, %r209;
	@%p209 bra 	$L__BB8_249;
	ld.global.u32 	%r1506, [%rd97+36];
$L__BB8_249:
	setp.ge.s32 	%p210, %r231, %r209;
	@%p210 bra 	$L__BB8_251;
	ld.global.u32 	%r1507, [%rd97+40];
$L__BB8_251:
	setp.ge.s32 	%p211, %r233, %r209;
	@%p211 bra 	$L__BB8_253;
	ld.global.u32 	%r1508, [%rd97+44];
$L__BB8_253:
	setp.ge.s32 	%p212, %r235, %r209;
	@%p212 bra 	$L__BB8_255;
	ld.global.u32 	%r1509, [%rd97+48];
$L__BB8_255:
	setp.ge.s32 	%p213, %r237, %r209;
	@%p213 bra 	$L__BB8_257;
	ld.global.u32 	%r1510, [%rd97+52];
$L__BB8_257:
	setp.ge.s32 	%p214, %r237, %r209;
	setp.ge.s32 	%p215, %r235, %r209;
	setp.ge.s32 	%p216, %r233, %r209;
	setp.ge.s32 	%p217, %r231, %r209;
	setp.ge.s32 	%p218, %r229, %r209;
	setp.ge.s32 	%p219, %r227, %r209;
	setp.ge.s32 	%p220, %r225, %r209;
	setp.ge.s32 	%p221, %r223, %r209;
	setp.ge.s32 	%p222, %r221, %r209;
	setp.ge.s32 	%p223, %r219, %r209;
	setp.ge.s32 	%p224, %r217, %r209;
	setp.ge.s32 	%p225, %r215, %r209;
	setp.ge.s32 	%p226, %r213, %r209;
	setp.ge.s32 	%p227, %r211, %r209;
	setp.eq.s32 	%p228, %r1497, %r2;
	or.pred  	%p1, %p227, %p228;
	selp.u32 	%r267, 1, 0, %p1;
	setp.eq.s32 	%p229, %r1498, %r2;
	or.pred  	%p2, %p226, %p229;
	selp.u32 	%r838, 1, 0, %p2;
	setp.eq.s32 	%p230, %r1499, %r2;
	or.pred  	%p3, %p225, %p230;
	selp.u32 	%r839, 1, 0, %p3;
	setp.eq.s32 	%p231, %r1500, %r2;
	or.pred  	%p4, %p224, %p231;
	selp.u32 	%r840, 1, 0, %p4;
	setp.eq.s32 	%p232, %r1501, %r2;
	or.pred  	%p5, %p223, %p232;
	selp.u32 	%r841, 1, 0, %p5;
	setp.eq.s32 	%p233, %r1502, %r2;
	or.pred  	%p6, %p222, %p233;
	selp.u32 	%r842, 1, 0, %p6;
	setp.eq.s32 	%p234, %r1503, %r2;
	or.pred  	%p7, %p221, %p234;
	selp.u32 	%r843, 1, 0, %p7;
	setp.eq.s32 	%p235, %r1504, %r2;
	or.pred  	%p8, %p220, %p235;
	selp.u32 	%r844, 1, 0, %p8;
	setp.eq.s32 	%p236, %r1505, %r2;
	or.pred  	%p9, %p219, %p236;
	selp.u32 	%r845, 1, 0, %p9;
	setp.eq.s32 	%p237, %r1506, %r2;
	or.pred  	%p10, %p218, %p237;
	selp.u32 	%r846, 1, 0, %p10;
	setp.eq.s32 	%p238, %r1507, %r2;
	or.pred  	%p11, %p217, %p238;
	selp.u32 	%r847, 1, 0, %p11;
	setp.eq.s32 	%p239, %r1508, %r2;
	or.pred  	%p12, %p216, %p239;
	selp.u32 	%r848, 1, 0, %p12;
	setp.eq.s32 	%p240, %r1509, %r2;
	or.pred  	%p13, %p215, %p240;
	selp.u32 	%r849, 1, 0, %p13;
	setp.eq.s32 	%p241, %r1510, %r2;
	or.pred  	%p14, %p214, %p241;
	selp.u32 	%r850, 1, 0, %p14;
	bar.sync 	0;
	add.s32 	%r268, %r838, %r267;
	add.s32 	%r269, %r268, %r839;
	add.s32 	%r270, %r269, %r840;
	add.s32 	%r271, %r270, %r841;
	add.s32 	%r272, %r271, %r842;
	add.s32 	%r273, %r272, %r843;
	add.s32 	%r274, %r273, %r844;
	add.s32 	%r275, %r274, %r845;
	add.s32 	%r276, %r275, %r846;
	add.s32 	%r277, %r276, %r847;
	add.s32 	%r278, %r277, %r848;
	add.s32 	%r279, %r278, %r849;
	add.s32 	%r812, %r279, %r850;
	shr.u32 	%r281, %r1513, 5;
	// begin inline asm
	mov.u32 %r807, %laneid;
	// end inline asm
	mov.b32 	%r810, 1;
	mov.b32 	%r835, 0;
	mov.b32 	%r837, -1;
	// begin inline asm
	{  .reg .s32 r0;  .reg .pred p;  shfl.sync.up.b32 r0|p, %r812, %r810, %r835, %r837;  @p add.s32 r0, r0, %r812;  mov.s32 %r808, r0;}
	// end inline asm
	mov.b32 	%r816, 2;
	// begin inline asm
	{  .reg .s32 r0;  .reg .pred p;  shfl.sync.up.b32 r0|p, %r808, %r816, %r835, %r837;  @p add.s32 r0, r0, %r808;  mov.s32 %r814, r0;}
	// end inline asm
	mov.b32 	%r822, 4;
	// begin inline asm
	{  .reg .s32 r0;  .reg .pred p;  shfl.sync.up.b32 r0|p, %r814, %r822, %r835, %r837;  @p add.s32 r0, r0, %r814;  mov.s32 %r820, r0;}
	// end inline asm
	mov.b32 	%r828, 8;
	// begin inline asm
	{  .reg .s32 r0;  .reg .pred p;  shfl.sync.up.b32 r0|p, %r820, %r828, %r835, %r837;  @p add.s32 r0, r0, %r820;  mov.s32 %r826, r0;}
	// end inline asm
	mov.b32 	%r834, 16;
	// begin inline asm
	{  .reg .s32 r0;  .reg .pred p;  shfl.sync.up.b32 r0|p, %r826, %r834, %r835, %r837;  @p add.s32 r0, r0, %r826;  mov.s32 %r832, r0;}
	// end inline asm
	setp.ne.s32 	%p242, %r807, 31;
	@%p242 bra 	$L__BB8_259;
	shl.b32 	%r851, %r281, 2;
	mov.u32 	%r852, _ZZN3cub18CUB_300001_SM_10006detail6select23DeviceSelectSweepKernelINS2_10policy_hubIiiiLb0ELNS0_10SelectImplE0EE10Policy1000EN6thrust24THRUST_300001_SM_1000_NS17counting_iteratorIiNS9_11use_defaultESB_SB_EENS9_6detail15normal_iteratorINS9_10device_ptrIiEEEENSE_INSF_ImEEEEPlNS0_13ScanTileStateIiLb1EEENSD_10functional5actorINSN_9compositeIJNSN_16operator_adaptorIN4cuda3std3__48equal_toIvEEEENSO_INSN_8argumentILj0EEEEENSO_INSN_5valueIiEEEEEEEEENS0_8NullTypeEiNS2_19streaming_context_tIlLb1EEELS5_0EEEvT0_T1_T2_T3_T4_T5_T6_T7_iT8_NS1_7vsmem_tEE19static_temp_storage;
	add.s32 	%r853, %r852, %r851;
	st.shared.u32 	[%r853], %r832;
$L__BB8_259:
	mov.u64 	%rd98, %rd198;
	bar.sync 	0;
	ld.shared.v4.u32 	{%r284, %r285, %r286, %r287}, [_ZZN3cub18CUB_300001_SM_10006detail6select23DeviceSelectSweepKernelINS2_10policy_hubIiiiLb0ELNS0_10SelectImplE0EE10Policy1000EN6thrust24THRUST_300001_SM_1000_NS17counting_iteratorIiNS9_11use_defaultESB_SB_EENS9_6detail15normal_iteratorINS9_10device_ptrIiEEEENSE_INSF_ImEEEEPlNS0_13ScanTileStateIiLb1EEENSD_10functional5actorINSN_9compositeIJNSN_16operator_adaptorIN4cuda3std3__48equal_toIvEEEENSO_INSN_8argumentILj0EEEEENSO_INSN_5valueIiEEEEEEEEENS0_8NullTypeEiNS2_19streaming_context_tIlLb1EEELS5_0EEEvT0_T1_T2_T3_T4_T5_T6_T7_iT8_NS1_7vsmem_tEE19static_temp_storage];
	add.s32 	%r854, %r285, %r284;
	setp.eq.s32 	%p243, %r281, 2;
	selp.b32 	%r855, %r854, %r284, %p243;
	add.s32 	%r856, %r854, %r286;
	setp.eq.s32 	%p244, %r281, 3;
	selp.b32 	%r857, %r856, %r855, %p244;
	add.s32 	%r858, %r856, %r287;
	setp.eq.s32 	%p245, %r281, 4;
	selp.b32 	%r859, %r858, %r857, %p245;
	ld.shared.v4.u32 	{%r288, %r289, %r290, %r291}, [_ZZN3cub18CUB_300001_SM_10006detail6select23DeviceSelectSweepKernelINS2_10policy_hubIiiiLb0ELNS0_10SelectImplE0EE10Policy1000EN6thrust24THRUST_300001_SM_1000_NS17counting_iteratorIiNS9_11use_defaultESB_SB_EENS9_6detail15normal_iteratorINS9_10device_ptrIiEEEENSE_INSF_ImEEEEPlNS0_13ScanTileStateIiLb1EEENSD_10functional5actorINSN_9compositeIJNSN_16operator_adaptorIN4cuda3std3__48equal_toIvEEEENSO_INSN_8argumentILj0EEEEENSO_INSN_5valueIiEEEEEEEEENS0_8NullTypeEiNS2_19streaming_context_tIlLb1EEELS5_0EEEvT0_T1_T2_T3_T4_T5_T6_T7_iT8_NS1_7vsmem_tEE19static_temp_storage+16];
	add.s32 	%r860, %r858, %r288;
	setp.eq.s32 	%p246, %r281, 5;
	selp.b32 	%r861, %r860, %r859, %p246;
	add.s32 	%r862, %r860, %r289;
	setp.eq.s32 	%p247, %r281, 6;
	selp.b32 	%r863, %r862, %r861, %p247;
	add.s32 	%r864, %r862, %r290;
	setp.eq.s32 	%p248, %r281, 7;
	selp.b32 	%r865, %r864, %r863, %p248;
	add.s32 	%r866, %r864, %r291;
	setp.eq.s32 	%p249, %r281, 8;
	selp.b32 	%r867, %r866, %r865, %p249;
	ld.shared.v4.u32 	{%r292, %r293, %r294, %r295}, [_ZZN3cub18CUB_300001_SM_10006detail6select23DeviceSelectSweepKernelINS2_10policy_hubIiiiLb0ELNS0_10SelectImplE0EE10Policy1000EN6thrust24THRUST_300001_SM_1000_NS17counting_iteratorIiNS9_11use_defaultESB_SB_EENS9_6detail15normal_iteratorINS9_10device_ptrIiEEEENSE_INSF_ImEEEEPlNS0_13ScanTileStateIiLb1EEENSD_10functional5actorINSN_9compositeIJNSN_16operator_adaptorIN4cuda3std3__48equal_toIvEEEENSO_INSN_8argumentILj0EEEEENSO_INSN_5valueIiEEEEEEEEENS0_8NullTypeEiNS2_19streaming_context_tIlLb1EEELS5_0EEEvT0_T1_T2_T3_T4_T5_T6_T7_iT8_NS1_7vsmem_tEE19static_temp_storage+32];
	add.s32 	%r868, %r866, %r292;
	setp.eq.s32 	%p250, %r281, 9;
	selp.b32 	%r869, %r868, %r867, %p250;
	add.s32 	%r870, %r868, %r293;
	setp.eq.s32 	%p251, %r281, 10;
	selp.b32 	%r871, %r870, %r869, %p251;
	add.s32 	%r872, %r870, %r294;
	setp.eq.s32 	%p252, %r281, 11;
	selp.b32 	%r873, %r872, %r871, %p252;
	add.s32 	%r874, %r872, %r295;
	setp.eq.s32 	%p253, %r281, 12;
	selp.b32 	%r875, %r874, %r873, %p253;
	ld.shared.v4.u32 	{%r296, %r297, %r298, %r299}, [_ZZN3cub18CUB_300001_SM_10006detail6select23DeviceSelectSweepKernelINS2_10policy_hubIiiiLb0ELNS0_10SelectImplE0EE10Policy1000EN6thrust24THRUST_300001_SM_1000_NS17counting_iteratorIiNS9_11use_defaultESB_SB_EENS9_6detail15normal_iteratorINS9_10device_ptrIiEEEENSE_INSF_ImEEEEPlNS0_13ScanTileStateIiLb1EEENSD_10functional5actorINSN_9compositeIJNSN_16operator_adaptorIN4cuda3std3__48equal_toIvEEEENSO_INSN_8argumentILj0EEEEENSO_INSN_5valueIiEEEEEEEEENS0_8NullTypeEiNS2_19streaming_context_tIlLb1EEELS5_0EEEvT0_T1_T2_T3_T4_T5_T6_T7_iT8_NS1_7vsmem_tEE19static_temp_storage+48];
	add.s32 	%r876, %r874, %r296;
	setp.eq.s32 	%p254, %r281, 13;
	selp.b32 	%r877, %r876, %r875, %p254;
	add.s32 	%r878, %r876, %r297;
	setp.eq.s32 	%p255, %r281, 14;
	selp.b32 	%r879, %r878, %r877, %p255;
	add.s32 	%r880, %r878, %r298;
	setp.eq.s32 	%p256, %r281, 15;
	selp.b32 	%r881, %r880, %r879, %p256;
	setp.lt.u32 	%p257, %r1513, 32;
	selp.b32 	%r882, 0, %r881, %p257;
	setp.eq.s32 	%p258, %r807, 0;
	sub.s32 	%r883, %r832, %r812;
	selp.b32 	%r884, 0, %r883, %p258;
	add.s32 	%r300, %r882, %r884;
	add.s32 	%r301, %r300, %r267;
	add.s32 	%r302, %r268, %r300;
	add.s32 	%r303, %r269, %r300;
	add.s32 	%r304, %r270, %r300;
	add.s32 	%r305, %r271, %r300;
	add.s32 	%r306, %r272, %r300;
	add.s32 	%r307, %r273, %r300;
	add.s32 	%r308, %r274, %r300;
	add.s32 	%r309, %r275, %r300;
	add.s32 	%r310, %r276, %r300;
	add.s32 	%r311, %r277, %r300;
	add.s32 	%r312, %r278, %r300;
	add.s32 	%r313, %r279, %r300;
	add.s32 	%r885, %r209, %r299;
	add.s32 	%r886, %r885, %r880;
	add.s32 	%r1551, %r886, -7168;
	setp.gt.s32 	%p259, %r1551, 512;
	@%p259 bra 	$L__BB8_316;
	ld.param.u8 	%rs5, [%rd98];
	ld.param.u64 	%rd338, [%rd98+24];
	cvta.to.global.u64 	%rd99, %rd338;
	setp.lt.s32 	%p260, %r300, %r1551;
	and.pred  	%p261, %p1, %p260;
	@%p261 bra 	$L__BB8_261;
	bra.uni 	$L__BB8_264;
$L__BB8_261:
	setp.ne.s16 	%p262, %rs5, 0;
	mov.b64 	%rd766, 0;
	@%p262 bra 	$L__BB8_263;
	ld.global.u64 	%rd766, [%rd99];
$L__BB8_263:
	cvt.s64.s32 	%rd340, %r300;
	add.s64 	%rd341, %rd766, %rd340;
	shl.b64 	%rd342, %rd341, 3;
	add.s64 	%rd343, %rd3, %rd342;
	cvt.s64.s32 	%rd344, %r212;
	st.global.u64 	[%rd343], %rd344;
$L__BB8_264:
	setp.ge.s32 	%p263, %r301, %r1551;
	not.pred 	%p264, %p2;
	or.pred  	%p265, %p264, %p263;
	@%p265 bra 	$L__BB8_268;
	setp.ne.s16 	%p266, %rs5, 0;
	mov.b64 	%rd767, 0;
	@%p266 bra 	$L__BB8_267;
	ld.global.u64 	%rd767, [%rd99];
$L__BB8_267:
	cvt.s64.s32 	%rd346, %r301;
	add.s64 	%rd347, %rd767, %rd346;
	shl.b64 	%rd348, %rd347, 3;
	add.s64 	%rd349, %rd3, %rd348;
	cvt.s64.s32 	%rd350, %r214;
	st.global.u64 	[%rd349], %rd350;
$L__BB8_268:
	setp.ge.s32 	%p267, %r302, %r1551;
	not.pred 	%p268, %p3;
	or.pred  	%p269, %p268, %p267;
	@%p269 bra 	$L__BB8_272;
	setp.ne.s16 	%p270, %rs5, 0;
	mov.b64 	%rd768, 0;
	@%p270 bra 	$L__BB8_271;
	ld.global.u64 	%rd768, [%rd99];
$L__BB8_271:
	cvt.s64.s32 	%rd352, %r302;
	add.s64 	%rd353, %rd768, %rd352;
	shl.b64 	%rd354, %rd353, 3;
	add.s64 	%rd355, %rd3, %rd354;
	cvt.s64.s32 	%rd356, %r216;
	st.global.u64 	[%rd355], %rd356;
$L__BB8_272:
	setp.ge.s32 	%p271, %r303, %r1551;
	not.pred 	%p272, %p4;
	or.pred  	%p273, %p272, %p271;
	@%p273 bra 	$L__BB8_276;
	setp.ne.s16 	%p274, %rs5, 0;
	mov.b64 	%rd769, 0;
	@%p274 bra 	$L__BB8_275;
	ld.global.u64 	%rd769, [%rd99];
$L__BB8_275:
	cvt.s64.s32 	%rd358, %r303;
	add.s64 	%rd359, %rd769, %rd358;
	shl.b64 	%rd360, %rd359, 3;
	add.s64 	%rd361, %rd3, %rd360;
	cvt.s64.s32 	%rd362, %r218;
	st.global.u64 	[%rd361], %rd362;
$L__BB8_276:
	setp.ge.s32 	%p275, %r304, %r1551;
	not.pred 	%p276, %p5;
	or.pred  	%p277, %p276, %p275;
	@%p277 bra 	$L__BB8_280;
	setp.ne.s16 	%p278, %rs5, 0;
	mov.b64 	%rd770, 0;
	@%p278 bra 	$L__BB8_279;
	ld.global.u64 	%rd770, [%rd99];
$L__BB8_279:
	cvt.s64.s32 	%rd364, %r304;
	add.s64 	%rd365, %rd770, %rd364;
	shl.b64 	%rd366, %rd365, 3;
	add.s64 	%rd367, %rd3, %rd366;
	cvt.s64.s32 	%rd368, %r220;
	st.global.u64 	[%rd367], %rd368;
$L__BB8_280:
	setp.ge.s32 	%p279, %r305, %r1551;
	not.pred 	%p280, %p6;
	or.pred  	%p281, %p280, %p279;
	@%p281 bra 	$L__BB8_284;
	setp.ne.s16 	%p282, %rs5, 0;
	mov.b64 	%rd771, 0;
	@%p282 bra 	$L__BB8_283;
	ld.global.u64 	%rd771, [%rd99];
$L__BB8_283:
	cvt.s64.s32 	%rd370, %r305;
	add.s64 	%rd371, %rd771, %rd370;
	shl.b64 	%rd372, %rd371, 3;
	add.s64 	%rd373, %rd3, %rd372;
	cvt.s64.s32 	%rd374, %r222;
	st.global.u64 	[%rd373], %rd374;
$L__BB8_284:
	setp.ge.s32 	%p283, %r306, %r1551;
	not.pred 	%p284, %p7;
	or.pred  	%p285, %p284, %p283;
	@%p285 bra 	$L__BB8_288;
	setp.ne.s16 	%p286, %rs5, 0;
	mov.b64 	%rd772, 0;
	@%p286 bra 	$L__BB8_287;
	ld.global.u64 	%rd772, [%rd99];
$L__BB8_287:
	cvt.s64.s32 	%rd376, %r306;
	add.s64 	%rd377, %rd772, %rd376;
	shl.b64 	%rd378, %rd377, 3;
	add.s64 	%rd379, %rd3, %rd378;
	cvt.s64.s32 	%rd380, %r224;
	st.global.u64 	[%rd379], %rd380;
$L__BB8_288:
	setp.ge.s32 	%p287, %r307, %r1551;
	not.pred 	%p288, %p8;
	or.pred  	%p289, %p288, %p287;
	@%p289 bra 	$L__BB8_292;
	setp.ne.s16 	%p290, %rs5, 0;
	mov.b64 	%rd773, 0;
	@%p290 bra 	$L__BB8_291;
	ld.global.u64 	%rd773, [%rd99];
$L__BB8_291:
	cvt.s64.s32 	%rd382, %r307;
	add.s64 	%rd383, %rd773, %rd382;
	shl.b64 	%rd384, %rd383, 3;
	add.s64 	%rd385, %rd3, %rd384;
	cvt.s64.s32 	%rd386, %r226;
	st.global.u64 	[%rd385], %rd386;
$L__BB8_292:
	setp.ge.s32 	%p291, %r308, %r1551;
	not.pred 	%p292, %p9;
	or.pred  	%p293, %p292, %p291;
	@%p293 bra 	$L__BB8_296;
	setp.ne.s16 	%p294, %rs5, 0;
	mov.b64 	%rd774, 0;
	@%p294 bra 	$L__BB8_295;
	ld.global.u64 	%rd774, [%rd99];
$L__BB8_295:
	cvt.s64.s32 	%rd388, %r308;
	add.s64 	%rd389, %rd774, %rd388;
	shl.b64 	%rd390, %rd389, 3;
	add.s64 	%rd391, %rd3, %rd390;
	cvt.s64.s32 	%rd392, %r228;
	st.global.u64 	[%rd391], %rd392;
$L__BB8_296:
	setp.ge.s32 	%p295, %r309, %r1551;
	not.pred 	%p296, %p10;
	or.pred  	%p297, %p296, %p295;
	@%p297 bra 	$L__BB8_300;
	setp.ne.s16 	%p298, %rs5, 0;
	mov.b64 	%rd775, 0;
	@%p298 bra 	$L__BB8_299;
	ld.global.u64 	%rd775, [%rd99];
$L__BB8_299:
	cvt.s64.s32 	%rd394, %r309;
	add.s64 	%rd395, %rd775, %rd394;
	shl.b64 	%rd396, %rd395, 3;
	add.s64 	%rd397, %rd3, %rd396;
	cvt.s64.s32 	%rd398, %r230;
	st.global.u64 	[%rd397], %rd398;
$L__BB8_300:
	setp.ge.s32 	%p299, %r310, %r1551;
	not.pred 	%p300, %p11;
	or.pred  	%p301, %p300, %p299;
	@%p301 bra 	$L__BB8_304;
	setp.ne.s16 	%p302, %rs5, 0;
	mov.b64 	%rd776, 0;
	@%p302 bra 	$L__BB8_303;
	ld.global.u64 	%rd776, [%rd99];
$L__BB8_303:
	cvt.s64.s32 	%rd400, %r310;
	add.s64 	%rd401, %rd776, %rd400;
	shl.b64 	%rd402, %rd401, 3;
	add.s64 	%rd403, %rd3, %rd402;
	cvt.s64.s32 	%rd404, %r232;
	st.global.u64 	[%rd403], %rd404;
$L__BB8_304:
	setp.ge.s32 	%p303, %r311, %r1551;
	not.pred 	%p304, %p12;
	or.pred  	%p305, %p304, %p303;
	@%p305 bra 	$L__BB8_308;
	setp.ne.s16 	%p306, %rs5, 0;
	mov.b64 	%rd777, 0;
	@%p306 bra 	$L__BB8_307;
	ld.global.u64 	%rd777, [%rd99];
$L__BB8_307:
	cvt.s64.s32 	%rd406, %r311;
	add.s64 	%rd407, %rd777, %rd406;
	shl.b64 	%rd408, %rd407, 3;
	add.s64 	%rd409, %rd3, %rd408;
	cvt.s64.s32 	%rd410, %r234;
	st.global.u64 	[%rd409], %rd410;
$L__BB8_308:
	setp.ge.s32 	%p307, %r312, %r1551;
	not.pred 	%p308, %p13;
	or.pred  	%p309, %p308, %p307;
	@%p309 bra 	$L__BB8_312;
	setp.ne.s16 	%p310, %rs5, 0;
	mov.b64 	%rd778, 0;
	@%p310 bra 	$L__BB8_311;
	ld.global.u64 	%rd778, [%rd99];
$L__BB8_311:
	cvt.s64.s32 	%rd412, %r312;
	add.s64 	%rd413, %rd778, %rd412;
	shl.b64 	%rd414, %rd413, 3;
	add.s64 	%rd415, %rd3, %rd414;
	cvt.s64.s32 	%rd416, %r236;
	st.global.u64 	[%rd415], %rd416;
$L__BB8_312:
	setp.ge.s32 	%p311, %r313, %r1551;
	not.pred 	%p312, %p14;
	or.pred  	%p313, %p312, %p311;
	@%p313 bra 	$L__BB8_509;
	setp.ne.s16 	%p314, %rs5, 0;
	mov.b64 	%rd779, 0;
	@%p314 bra 	$L__BB8_315;
	ld.global.u64 	%rd779, [%rd99];
$L__BB8_315:
	cvt.s64.s32 	%rd418, %r313;
	add.s64 	%rd419, %rd779, %rd418;
	shl.b64 	%rd420, %rd419, 3;
	add.s64 	%rd421, %rd3, %rd420;
	cvt.s64.s32 	%rd422, %r238;
	st.global.u64 	[%rd421], %rd422;
	bra.uni 	$L__BB8_509;
$L__BB8_316:
	bar.sync 	0;
	not.pred 	%p315, %p1;
	@%p315 bra 	$L__BB8_318;
	shl.b32 	%r887, %r300, 2;
	mov.u32 	%r888, _ZZN3cub18CUB_300001_SM_10006detail6select23DeviceSelectSweepKernelINS2_10policy_hubIiiiLb0ELNS0_10SelectImplE0EE10Policy1000EN6thrust24THRUST_300001_SM_1000_NS17counting_iteratorIiNS9_11use_defaultESB_SB_EENS9_6detail15normal_iteratorINS9_10device_ptrIiEEEENSE_INSF_ImEEEEPlNS0_13ScanTileStateIiLb1EEENSD_10functional5actorINSN_9compositeIJNSN_16operator_adaptorIN4cuda3std3__48equal_toIvEEEENSO_INSN_8argumentILj0EEEEENSO_INSN_5valueIiEEEEEEEEENS0_8NullTypeEiNS2_19streaming_context_tIlLb1EEELS5_0EEEvT0_T1_T2_T3_T4_T5_T6_T7_iT8_NS1_7vsmem_tEE19static_temp_storage;
	add.s32 	%r889, %r888, %r887;
	st.shared.u32 	[%r889], %r212;
$L__BB8_318:
	not.pred 	%p316, %p2;
	@%p316 bra 	$L__BB8_320;
	shl.b32 	%r890, %r301, 2;
	mov.u32 	%r891, _ZZN3cub18CUB_300001_SM_10006detail6select23DeviceSelectSweepKernelINS2_10policy_hubIiiiLb0ELNS0_10SelectImplE0EE10Policy1000EN6thrust24THRUST_300001_SM_1000_NS17counting_iteratorIiNS9_11use_defaultESB_SB_EENS9_6detail15normal_iteratorINS9_10device_ptrIiEEEENSE_INSF_ImEEEEPlNS0_13ScanTileStateIiLb1EEENSD_10functional5actorINSN_9compositeIJNSN_16operator_adaptorIN4cuda3std3__48equal_toIvEEEENSO_INSN_8argumentILj0EEEEENSO_INSN_5valueIiEEEEEEEEENS0_8NullTypeEiNS2_19streaming_context_tIlLb1EEELS5_0EEEvT0_T1_T2_T3_T4_T5_T6_T7_iT8_NS1_7vsmem_tEE19static_temp_storage;
	add.s32 	%r892, %r891, %r890;
	st.shared.u32 	[%r892], %r214;
$L__BB8_320:
	not.pred 	%p317, %p3;
	@%p317 bra 	$L__BB8_322;
	shl.b32 	%r893, %r302, 2;
	mov.u32 	%r894, _ZZN3cub18CUB_300001_SM_10006detail6select23DeviceSelectSweepKernelINS2_10policy_hubIiiiLb0ELNS0_10SelectImplE0EE10Policy1000EN6thrust24THRUST_300001_SM_1000_NS17counting_iteratorIiNS9_11use_defaultESB_SB_EENS9_6detail15normal_iteratorINS9_10device_ptrIiEEEENSE_INSF_ImEEEEPlNS0_13ScanTileStateIiLb1EEENSD_10functional5actorINSN_9compositeIJNSN_16operator_adaptorIN4cuda3std3__48equal_toIvEEEENSO_INSN_8argumentILj0EEEEENSO_INSN_5valueIiEEEEEEEEENS0_8NullTypeEiNS2_19streaming_context_tIlLb1EEELS5_0EEEvT0_T1_T2_T3_T4_T5_T6_T7_iT8_NS1_7vsmem_tEE19static_temp_storage;
	add.s32 	%r895, %r894, %r893;
	st.shared.u32 	[%r895], %r216;
$L__BB8_322:
	not.pred 	%p318, %p4;
	@%p318 bra 	$L__BB8_324;
	shl.b32 	%r896, %r303, 2;
	mov.u32 	%r897, _ZZN3cub18CUB_300001_SM_10006detail6select23DeviceSelectSweepKernelINS2_10policy_hubIiiiLb0ELNS0_10SelectImplE0EE10Policy1000EN6thrust24THRUST_300001_SM_1000_NS17counting_iteratorIiNS9_11use_defaultESB_SB_EENS9_6detail15normal_iteratorINS9_10device_ptrIiEEEENSE_INSF_ImEEEEPlNS0_13ScanTileStateIiLb1EEENSD_10functional5actorINSN_9compositeIJNSN_16operator_adaptorIN4cuda3std3__48equal_toIvEEEENSO_INSN_8argumentILj0EEEEENSO_INSN_5valueIiEEEEEEEEENS0_8NullTypeEiNS2_19streaming_context_tIlLb1EEELS5_0EEEvT0_T1_T2_T3_T4_T5_T6_T7_iT8_NS1_7vsmem_tEE19static_temp_storage;
	add.s32 	%r898, %r897, %r896;
	st.shared.u32 	[%r898], %r218;
$L__BB8_324:
	not.pred 	%p319, %p5;
	@%p319 bra 	$L__BB8_326;
	shl.b32 	%r899, %r304, 2;
	mov.u32 	%r900, _ZZN3cub18CUB_300001_SM_10006detail6select23DeviceSelectSweepKernelINS2_10policy_hubIiiiLb0ELNS0_10SelectImplE0EE10Policy1000EN6thrust24THRUST_300001_SM_1000_NS17counting_iteratorIiNS9_11use_defaultESB_SB_EENS9_6detail15normal_iteratorINS9_10device_ptrIiEEEENSE_INSF_ImEEEEPlNS0_13ScanTileStateIiLb1EEENSD_10functional5actorINSN_9compositeIJNSN_16operator_adaptorIN4cuda3std3__48equal_toIvEEEENSO_INSN_8argumentILj0EEEEENSO_INSN_5valueIiEEEEEEEEENS0_8NullTypeEiNS2_19streaming_context_tIlLb1EEELS5_0EEEvT0_T1_T2_T3_T4_T5_T6_T7_iT8_NS1_7vsmem_tEE19static_temp_storage;
	add.s32 	%r901, %r900, %r899;
	st.shared.u32 	[%r901], %r220;
$L__BB8_326:
	not.pred 	%p320, %p6;
	@%p320 bra 	$L__BB8_328;
	shl.b32 	%r902, %r305, 2;
	mov.u32 	%r903, _ZZN3cub18CUB_300001_SM_10006detail6select23DeviceSelectSweepKernelINS2_10policy_hubIiiiLb0ELNS0_10SelectImplE0EE10Policy1000EN6thrust24THRUST_300001_SM_1000_NS17counting_iteratorIiNS9_11use_defaultESB_SB_EENS9_6detail15normal_iteratorINS9_10device_ptrIiEEEENSE_INSF_ImEEEEPlNS0_13ScanTileStateIiLb1EEENSD_10functional5actorINSN_9compositeIJNSN_16operator_adaptorIN4cuda3std3__48equal_toIvEEEENSO_INSN_8argumentILj0EEEEENSO_INSN_5valueIiEEEEEEEEENS0_8NullTypeEiNS2_19streaming_context_tIlLb1EEELS5_0EEEvT0_T1_T2_T3_T4_T5_T6_T7_iT8_NS1_7vsmem_tEE19static_temp_storage;
	add.s32 	%r904, %r903, %r902;
	st.shared.u32 	[%r904], %r222;
$L__BB8_328:
	not.pred 	%p321, %p7;
	@%p321 bra 	$L__BB8_330;
	shl.b32 	%r905, %r306, 2;
	mov.u32 	%r906, _ZZN3cub18CUB_300001_SM_10006detail6select23DeviceSelectSweepKernelINS2_10policy_hubIiiiLb0ELNS0_10SelectImplE0EE10Policy1000EN6thrust24THRUST_300001_SM_1000_NS17counting_iteratorIiNS9_11use_defaultESB_SB_EENS9_6detail15normal_iteratorINS9_10device_ptrIiEEEENSE_INSF_ImEEEEPlNS0_13ScanTileStateIiLb1EEENSD_10functional5actorINSN_9compositeIJNSN_16operator_adaptorIN4cuda3std3__48equal_toIvEEEENSO_INSN_8argumentILj0EEEEENSO_INSN_5valueIiEEEEEEEEENS0_8NullTypeEiNS2_19streaming_context_tIlLb1EEELS5_0EEEvT0_T1_T2_T3_T4_T5_T6_T7_iT8_NS1_7vsmem_tEE19static_temp_storage;
	add.s32 	%r907, %r906, %r905;
	st.shared.u32 	[%r907], %r224;
$L__BB8_330:
	not.pred 	%p322, %p8;
	@%p322 bra 	$L__BB8_332;
	shl.b32 	%r908, %r307, 2;
	mov.u32 	%r909, _ZZN3cub18CUB_300001_SM_10006detail6select23DeviceSelectSweepKernelINS2_10policy_hubIiiiLb0ELNS0_10SelectImplE0EE10Policy1000EN6thrust24THRUST_300001_SM_1000_NS17counting_iteratorIiNS9_11use_defaultESB_SB_EENS9_6detail15normal_iteratorINS9_10device_ptrIiEEEENSE_INSF_ImEEEEPlNS0_13ScanTileStateIiLb1EEENSD_10functional5actorINSN_9compositeIJNSN_16operator_adaptorIN4cuda3std3__48equal_toIvEEEENSO_INSN_8argumentILj0EEEEENSO_INSN_5valueIiEEEEEEEEENS0_8NullTypeEiNS2_19streaming_context_tIlLb1EEELS5_0EEEvT0_T1_T2_T3_T4_T5_T6_T7_iT8_NS1_7vsmem_tEE19static_temp_storage;
	add.s32 	%r910, %r909, %r908;
	st.shared.u32 	[%r910], %r226;
$L__BB8_332:
	not.pred 	%p323, %p9;
	@%p323 bra 	$L__BB8_334;
	shl.b32 	%r911, %r308, 2;
	mov.u32 	%r912, _ZZN3cub18CUB_300001_SM_10006detail6select23DeviceSelectSweepKernelINS2_10policy_hubIiiiLb0ELNS0_10SelectImplE0EE10Policy1000EN6thrust24THRUST_300001_SM_1000_NS17counting_iteratorIiNS9_11use_defaultESB_SB_EENS9_6detail15normal_iteratorINS9_10device_ptrIiEEEENSE_INSF_ImEEEEPlNS0_13ScanTileStateIiLb1EEENSD_10functional5actorINSN_9compositeIJNSN_16operator_adaptorIN4cuda3std3__48equal_toIvEEEENSO_INSN_8argumentILj0EEEEENSO_INSN_5valueIiEEEEEEEEENS0_8NullTypeEiNS2_19streaming_context_tIlLb1EEELS5_0EEEvT0_T1_T2_T3_T4_T5_T6_T7_iT8_NS1_7vsmem_tEE19static_temp_storage;
	add.s32 	%r913, %r912, %r911;
	st.shared.u32 	[%r913], %r228;
$L__BB8_334:
	not.pred 	%p324, %p10;
	@%p324 bra 	$L__BB8_336;
	shl.b32 	%r914, %r309, 2;
	mov.u32 	%r915, _ZZN3cub18CUB_300001_SM_10006detail6select23DeviceSelectSweepKernelINS2_10policy_hubIiiiLb0ELNS0_10SelectImplE0EE10Policy1000EN6thrust24THRUST_300001_SM_1000_NS17counting_iteratorIiNS9_11use_defaultESB_SB_EENS9_6detail15normal_iteratorINS9_10device_ptrIiEEEENSE_INSF_ImEEEEPlNS0_13ScanTileStateIiLb1EEENSD_10functional5actorINSN_9compositeIJNSN_16operator_adaptorIN4cuda3std3__48equal_toIvEEEENSO_INSN_8argumentILj0EEEEENSO_INSN_5valueIiEEEEEEEEENS0_8NullTypeEiNS2_19streaming_context_tIlLb1EEELS5_0EEEvT0_T1_T2_T3_T4_T5_T6_T7_iT8_NS1_7vsmem_tEE19static_temp_storage;
	add.s32 	%r916, %r915, %r914;
	st.shared.u32 	[%r916], %r230;
$L__BB8_336:
	not.pred 	%p325, %p11;
	@%p325 bra 	$L__BB8_338;
	shl.b32 	%r917, %r310, 2;
	mov.u32 	%r918, _ZZN3cub18CUB_300001_SM_10006detail6select23DeviceSelectSweepKernelINS2_10policy_hubIiiiLb0ELNS0_10SelectImplE0EE10Policy1000EN6thrust24THRUST_300001_SM_1000_NS17counting_iteratorIiNS9_11use_defaultESB_SB_EENS9_6detail15normal_iteratorINS9_10device_ptrIiEEEENSE_INSF_ImEEEEPlNS0_13ScanTileStateIiLb1EEENSD_10functional5actorINSN_9compositeIJNSN_16operator_adaptorIN4cuda3std3__48equal_toIvEEEENSO_INSN_8argumentILj0EEEEENSO_INSN_5valueIiEEEEEEEEENS0_8NullTypeEiNS2_19streaming_context_tIlLb1EEELS5_0EEEvT0_T1_T2_T3_T4_T5_T6_T7_iT8_NS1_7vsmem_tEE19static_temp_storage;
	add.s32 	%r919, %r918, %r917;
	st.shared.u32 	[%r919], %r232;
$L__BB8_338:
	not.pred 	%p326, %p12;
	@%p326 bra 	$L__BB8_340;
	shl.b32 	%r920, %r311, 2;
	mov.u32 	%r921, _ZZN3cub18CUB_300001_SM_10006detail6select23DeviceSelectSweepKernelINS2_10policy_hubIiiiLb0ELNS0_10SelectImplE0EE10Policy1000EN6thrust24THRUST_300001_SM_1000_NS17counting_iteratorIiNS9_11use_defaultESB_SB_EENS9_6detail15normal_iteratorINS9_10device_ptrIiEEEENSE_INSF_ImEEEEPlNS0_13ScanTileStateIiLb1EEENSD_10functional5actorINSN_9compositeIJNSN_16operator_adaptorIN4cuda3std3__48equal_toIvEEEENSO_INSN_8argumentILj0EEEEENSO_INSN_5valueIiEEEEEEEEENS0_8NullTypeEiNS2_19streaming_context_tIlLb1EEELS5_0EEEvT0_T1_T2_T3_T4_T5_T6_T7_iT8_NS1_7vsmem_tEE19static_temp_storage;
	add.s32 	%r922, %r921, %r920;
	st.shared.u32 	[%r922], %r234;
$L__BB8_340:
	not.pred 	%p327, %p13;
	@%p327 bra 	$L__BB8_342;
	shl.b32 	%r923, %r312, 2;
	mov.u32 	%r924, _ZZN3cub18CUB_300001_SM_10006detail6select23DeviceSelectSweepKernelINS2_10policy_hubIiiiLb0ELNS0_10SelectImplE0EE10Policy1000EN6thrust24THRUST_300001_SM_1000_NS17counting_iteratorIiNS9_11use_defaultESB_SB_EENS9_6detail15normal_iteratorINS9_10device_ptrIiEEEENSE_INSF_ImEEEEPlNS0_13ScanTileStateIiLb1EEENSD_10functional5actorINSN_9compositeIJNSN_16operator_adaptorIN4cuda3std3__48equal_toIvEEEENSO_INSN_8argumentILj0EEEEENSO_INSN_5valueIiEEEEEEEEENS0_8NullTypeEiNS2_19streaming_context_tIlLb1EEELS5_0EEEvT0_T1_T2_T3_T4_T5_T6_T7_iT8_NS1_7vsmem_tEE19static_temp_storage;
	add.s32 	%r925, %r924, %r923;
	st.shared.u32 	[%r925], %r236;
$L__BB8_342:
	not.pred 	%p328, %p14;
	@%p328 bra 	$L__BB8_344;
	shl.b32 	%r926, %r313, 2;
	mov.u32 	%r927, _ZZN3cub18CUB_300001_SM_10006detail6select23DeviceSelectSweepKernelINS2_10policy_hubIiiiLb0ELNS0_10SelectImplE0EE10Policy1000EN6thrust24THRUST_300001_SM_1000_NS17counting_iteratorIiNS9_11use_defaultESB_SB_EENS9_6detail15normal_iteratorINS9_10device_ptrIiEEEENSE_INSF_ImEEEEPlNS0_13ScanTileStateIiLb1EEENSD_10functional5actorINSN_9compositeIJNSN_16operator_adaptorIN4cuda3std3__48equal_toIvEEEENSO_INSN_8argumentILj0EEEEENSO_INSN_5valueIiEEEEEEEEENS0_8NullTypeEiNS2_19streaming_context_tIlLb1EEELS5_0EEEvT0_T1_T2_T3_T4_T5_T6_T7_iT8_NS1_7vsmem_tEE19static_temp_storage;
	add.s32 	%r928, %r927, %r926;
	st.shared.u32 	[%r928], %r238;
$L__BB8_344:
	bar.sync 	0;
	setp.ge.u32 	%p329, %r1513, %r1551;
	@%p329 bra 	$L__BB8_509;
	ld.param.u8 	%rs6, [%rd98];
	ld.param.u64 	%rd423, [%rd98+24];
	cvta.to.global.u64 	%rd100, %rd423;
	add.s32 	%r929, %r285, %r286;
	add.s32 	%r930, %r929, %r287;
	add.s32 	%r931, %r930, %r288;
	add.s32 	%r932, %r931, %r289;
	add.s32 	%r933, %r932, %r290;
	add.s32 	%r934, %r933, %r291;
	add.s32 	%r935, %r934, %r292;
	add.s32 	%r936, %r935, %r293;
	add.s32 	%r937, %r936, %r294;
	add.s32 	%r938, %r937, %r295;
	add.s32 	%r939, %r938, %r296;
	add.s32 	%r940, %r939, %r297;
	add.s32 	%r941, %r940, %r298;
	add.s32 	%r942, %r941, %r299;
	add.s32 	%r943, %r942, %r284;
	add.s32 	%r944, %r943, %r495;
	sub.s32 	%r945, %r944, %r1513;
	add.s32 	%r315, %r945, -7169;
	and.b32  	%r946, %r315, 1536;
	setp.eq.s32 	%p330, %r946, 1536;
	@%p330 bra 	$L__BB8_350;
	cvt.u64.u32 	%rd759, %r1513;
	shl.b32 	%r947, %r1513, 2;
	mov.u32 	%r948, _ZZN3cub18CUB_300001_SM_10006detail6select23DeviceSelectSweepKernelINS2_10policy_hubIiiiLb0ELNS0_10SelectImplE0EE10Policy1000EN6thrust24THRUST_300001_SM_1000_NS17counting_iteratorIiNS9_11use_defaultESB_SB_EENS9_6detail15normal_iteratorINS9_10device_ptrIiEEEENSE_INSF_ImEEEEPlNS0_13ScanTileStateIiLb1EEENSD_10functional5actorINSN_9compositeIJNSN_16operator_adaptorIN4cuda3std3__48equal_toIvEEEENSO_INSN_8argumentILj0EEEEENSO_INSN_5valueIiEEEEEEEEENS0_8NullTypeEiNS2_19streaming_context_tIlLb1EEELS5_0EEEvT0_T1_T2_T3_T4_T5_T6_T7_iT8_NS1_7vsmem_tEE19static_temp_storage;
	add.s32 	%r1512, %r948, %r947;
	shr.u32 	%r949, %r315, 9;
	add.s32 	%r950, %r949, 1;
	and.b32  	%r951, %r950, 3;
	neg.s32 	%r1511, %r951;
$L__BB8_347:
	.pragma "nounroll";
	setp.ne.s16 	%p331, %rs6, 0;
	ld.shared.u32 	%r320, [%r1512];
	mov.b64 	%rd760, 0;
	@%p331 bra 	$L__BB8_349;
	ld.global.u64 	%rd760, [%rd100];
$L__BB8_349:
	add.s64 	%rd425, %rd760, %rd759;
	shl.b64 	%rd426, %rd425, 3;
	add.s64 	%rd427, %rd3, %rd426;
	cvt.s64.s32 	%rd428, %r320;
	st.global.u64 	[%rd427], %rd428;
	add.s64 	%rd759, %rd759, 512;
	cvt.u32.u64 	%r1513, %rd759;
	add.s32 	%r1512, %r1512, 2048;
	add.s32 	%r1511, %r1511, 1;
	setp.ne.s32 	%p332, %r1511, 0;
	@%p332 bra 	$L__BB8_347;
$L__BB8_350:
	setp.lt.u32 	%p333, %r315, 1536;
	@%p333 bra 	$L__BB8_509;
	mul.wide.u32 	%rd430, %r1513, 8;
	add.s64 	%rd106, %rd3, %rd430;
	shl.b32 	%r952, %r1513, 2;
	mov.u32 	%r953, _ZZN3cub18CUB_300001_SM_10006detail6select23DeviceSelectSweepKernelINS2_10policy_hubIiiiLb0ELNS0_10SelectImplE0EE10Policy1000EN6thrust24THRUST_300001_SM_1000_NS17counting_iteratorIiNS9_11use_defaultESB_SB_EENS9_6detail15normal_iteratorINS9_10device_ptrIiEEEENSE_INSF_ImEEEEPlNS0_13ScanTileStateIiLb1EEENSD_10functional5actorINSN_9compositeIJNSN_16operator_adaptorIN4cuda3std3__48equal_toIvEEEENSO_INSN_8argumentILj0EEEEENSO_INSN_5valueIiEEEEEEEEENS0_8NullTypeEiNS2_19streaming_context_tIlLb1EEELS5_0EEEvT0_T1_T2_T3_T4_T5_T6_T7_iT8_NS1_7vsmem_tEE19static_temp_storage;
	add.s32 	%r954, %r952, %r953;
	add.s32 	%r1514, %r954, 4096;
	mov.b64 	%rd761, 0;
$L__BB8_352:
	setp.ne.s16 	%p334, %rs6, 0;
	ld.shared.u32 	%r328, [%r1514+-4096];
	mov.b64 	%rd762, 0;
	@%p334 bra 	$L__BB8_354;
	ld.global.u64 	%rd762, [%rd100];
$L__BB8_354:
	setp.ne.s16 	%p335, %rs6, 0;
	shl.b64 	%rd433, %rd762, 3;
	add.s64 	%rd434, %rd761, %rd433;
	add.s64 	%rd435, %rd106, %rd434;
	cvt.s64.s32 	%rd436, %r328;
	st.global.u64 	[%rd435], %rd436;
	ld.shared.u32 	%r329, [%r1514+-2048];
	mov.b64 	%rd763, 0;
	@%p335 bra 	$L__BB8_356;
	ld.global.u64 	%rd763, [%rd100];
$L__BB8_356:
	setp.ne.s16 	%p336, %rs6, 0;
	shl.b64 	%rd438, %rd763, 3;
	add.s64 	%rd439, %rd761, %rd438;
	add.s64 	%rd440, %rd106, %rd439;
	cvt.s64.s32 	%rd441, %r329;
	st.global.u64 	[%rd440+4096], %rd441;
	ld.shared.u32 	%r330, [%r1514];
	mov.b64 	%rd764, 0;
	@%p336 bra 	$L__BB8_358;
	ld.global.u64 	%rd764, [%rd100];
$L__BB8_358:
	setp.ne.s16 	%p337, %rs6, 0;
	shl.b64 	%rd443, %rd764, 3;
	add.s64 	%rd444, %rd761, %rd443;
	add.s64 	%rd445, %rd106, %rd444;
	cvt.s64.s32 	%rd446, %r330;
	st.global.u64 	[%rd445+8192], %rd446;
	ld.shared.u32 	%r331, [%r1514+2048];
	mov.b64 	%rd765, 0;
	@%p337 bra 	$L__BB8_360;
	ld.global.u64 	%rd765, [%rd100];
$L__BB8_360:
	shl.b64 	%rd447, %rd765, 3;
	add.s64 	%rd448, %rd761, %rd447;
	add.s64 	%rd449, %rd106, %rd448;
	cvt.s64.s32 	%rd450, %r331;
	st.global.u64 	[%rd449+12288], %rd450;
	add.s32 	%r1513, %r1513, 2048;
	add.s64 	%rd761, %rd761, 16384;
	add.s32 	%r1514, %r1514, 8192;
	setp.lt.s32 	%p338, %r1513, %r1551;
	@%p338 bra 	$L__BB8_352;
	bra.uni 	$L__BB8_509;
$L__BB8_361:
	ld.param.u8 	%rs9, [%rd1];
	setp.eq.s16 	%p31, %rs9, 0;
	ld.param.u64 	%rd201, [%rd1+16];
	cvt.u32.u64 	%r502, %rd201;
	selp.b32 	%r503, %r502, 0, %p31;
	mov.u32 	%r1547, %tid.x;
	mul.lo.s32 	%r335, %r1547, 14;
	add.s32 	%r504, %r1, %r4;
	add.s32 	%r505, %r504, %r503;
	setp.ge.s32 	%p32, %r335, %r209;
	add.s32 	%r336, %r505, %r335;
	or.b32  	%r337, %r335, 1;
	add.s32 	%r338, %r336, 1;
	add.s32 	%r339, %r335, 2;
	add.s32 	%r340, %r336, 2;
	add.s32 	%r341, %r335, 3;
	add.s32 	%r342, %r336, 3;
	add.s32 	%r343, %r335, 4;
	add.s32 	%r344, %r336, 4;
	add.s32 	%r345, %r335, 5;
	add.s32 	%r346, %r336, 5;
	add.s32 	%r347, %r335, 6;
	add.s32 	%r348, %r336, 6;
	add.s32 	%r349, %r335, 7;
	add.s32 	%r350, %r336, 7;
	add.s32 	%r351, %r335, 8;
	add.s32 	%r352, %r336, 8;
	add.s32 	%r353, %r335, 9;
	add.s32 	%r354, %r336, 9;
	add.s32 	%r355, %r335, 10;
	add.s32 	%r356, %r336, 10;
	add.s32 	%r357, %r335, 11;
	add.s32 	%r358, %r336, 11;
	add.s32 	%r359, %r335, 12;
	add.s32 	%r360, %r336, 12;
	add.s32 	%r361, %r335, 13;
	add.s32 	%r362, %r336, 13;
	bar.sync 	0;
	selp.b64 	%rd202, %rd201, 0, %p31;
	cvt.s64.s32 	%rd203, %r4;
	add.s64 	%rd204, %rd202, %rd203;
	cvt.u64.u32 	%rd205, %r335;
	add.s64 	%rd206, %rd204, %rd205;
	shl.b64 	%rd207, %rd206, 2;
	add.s64 	%rd145, %rd4, %rd207;
	@%p32 bra 	$L__BB8_363;
	ld.global.u32 	%r1516, [%rd145];
$L__BB8_363:
	setp.ge.s32 	%p33, %r337, %r209;
	@%p33 bra 	$L__BB8_365;
	ld.global.u32 	%r1517, [%rd145+4];
$L__BB8_365:
	setp.ge.s32 	%p34, %r339, %r209;
	@%p34 bra 	$L__BB8_367;
	ld.global.u32 	%r1518, [%rd145+8];
$L__BB8_367:
	setp.ge.s32 	%p35, %r341, %r209;
	@%p35 bra 	$L__BB8_369;
	ld.global.u32 	%r1519, [%rd145+12];
$L__BB8_369:
	setp.ge.s32 	%p36, %r343, %r209;
	@%p36 bra 	$L__BB8_371;
	ld.global.u32 	%r1520, [%rd145+16];
$L__BB8_371:
	setp.ge.s32 	%p37, %r345, %r209;
	@%p37 bra 	$L__BB8_373;
	ld.global.u32 	%r1521, [%rd145+20];
$L__BB8_373:
	setp.ge.s32 	%p38, %r347, %r209;
	@%p38 bra 	$L__BB8_375;
	ld.global.u32 	%r1522, [%rd145+24];
$L__BB8_375:
	setp.ge.s32 	%p39, %r349, %r209;
	@%p39 bra 	$L__BB8_377;
	ld.global.u32 	%r1523, [%rd145+28];
$L__BB8_377:
	setp.ge.s32 	%p40, %r351, %r209;
	@%p40 bra 	$L__BB8_379;
	ld.global.u32 	%r1524, [%rd145+32];
$L__BB8_379:
	setp.ge.s32 	%p41, %r353, %r209;
	@%p41 bra 	$L__BB8_381;
	ld.global.u32 	%r1525, [%rd145+36];
$L__BB8_381:
	setp.ge.s32 	%p42, %r355, %r209;
	@%p42 bra 	$L__BB8_383;
	ld.global.u32 	%r1526, [%rd145+40];
$L__BB8_383:
	setp.ge.s32 	%p43, %r357, %r209;
	@%p43 bra 	$L__BB8_385;
	ld.global.u32 	%r1527, [%rd145+44];
$L__BB8_385:
	setp.ge.s32 	%p44, %r359, %r209;
	@%p44 bra 	$L__BB8_387;
	ld.global.u32 	%r1528, [%rd145+48];
$L__BB8_387:
	setp.ge.s32 	%p45, %r361, %r209;
	@%p45 bra 	$L__BB8_389;
	ld.global.u32 	%r1529, [%rd145+52];
$L__BB8_389:
	setp.ge.s32 	%p46, %r361, %r209;
	setp.ge.s32 	%p47, %r359, %r209;
	setp.ge.s32 	%p48, %r357, %r209;
	setp.ge.s32 	%p49, %r355, %r209;
	setp.ge.s32 	%p50, %r353, %r209;
	setp.ge.s32 	%p51, %r351, %r209;
	setp.ge.s32 	%p52, %r349, %r209;
	setp.ge.s32 	%p53, %r347, %r209;
	setp.ge.s32 	%p54, %r345, %r209;
	setp.ge.s32 	%p55, %r343, %r209;
	setp.ge.s32 	%p56, %r341, %r209;
	setp.ge.s32 	%p57, %r339, %r209;
	setp.ge.s32 	%p58, %r337, %r209;
	setp.ge.s32 	%p59, %r335, %r209;
	setp.eq.s32 	%p60, %r1516, %r2;
	or.pred  	%p15, %p59, %p60;
	selp.u32 	%r391, 1, 0, %p15;
	setp.eq.s32 	%p61, %r1517, %r2;
	or.pred  	%p16, %p58, %p61;
	selp.u32 	%r550, 1, 0, %p16;
	setp.eq.s32 	%p62, %r1518, %r2;
	or.pred  	%p17, %p57, %p62;
	selp.u32 	%r551, 1, 0, %p17;
	setp.eq.s32 	%p63, %r1519, %r2;
	or.pred  	%p18, %p56, %p63;
	selp.u32 	%r552, 1, 0, %p18;
	setp.eq.s32 	%p64, %r1520, %r2;
	or.pred  	%p19, %p55, %p64;
	selp.u32 	%r553, 1, 0, %p19;
	setp.eq.s32 	%p65, %r1521, %r2;
	or.pred  	%p20, %p54, %p65;
	selp.u32 	%r554, 1, 0, %p20;
	setp.eq.s32 	%p66, %r1522, %r2;
	or.pred  	%p21, %p53, %p66;
	selp.u32 	%r555, 1, 0, %p21;
	setp.eq.s32 	%p67, %r1523, %r2;
	or.pred  	%p22, %p52, %p67;
	selp.u32 	%r556, 1, 0, %p22;
	setp.eq.s32 	%p68, %r1524, %r2;
	or.pred  	%p23, %p51, %p68;
	selp.u32 	%r557, 1, 0, %p23;
	setp.eq.s32 	%p69, %r1525, %r2;
	or.pred  	%p24, %p50, %p69;
	selp.u32 	%r558, 1, 0, %p24;
	setp.eq.s32 	%p70, %r1526, %r2;
	or.pred  	%p25, %p49, %p70;
	selp.u32 	%r559, 1, 0, %p25;
	setp.eq.s32 	%p71, %r1527, %r2;
	or.pred  	%p26, %p48, %p71;
	selp.u32 	%r560, 1, 0, %p26;
	setp.eq.s32 	%p72, %r1528, %r2;
	or.pred  	%p27, %p47, %p72;
	selp.u32 	%r561, 1, 0, %p27;
	setp.eq.s32 	%p73, %r1529, %r2;
	or.pred  	%p28, %p46, %p73;
	selp.u32 	%r562, 1, 0, %p28;
	bar.sync 	0;
	add.s32 	%r392, %r550, %r391;
	add.s32 	%r393, %r392, %r551;
	add.s32 	%r394, %r393, %r552;
	add.s32 	%r395, %r394, %r553;
	add.s32 	%r396, %r395, %r554;
	add.s32 	%r397, %r396, %r555;
	add.s32 	%r398, %r397, %r556;
	add.s32 	%r399, %r398, %r557;
	add.s32 	%r400, %r399, %r558;
	add.s32 	%r401, %r400, %r559;
	add.s32 	%r402, %r401, %r560;
	add.s32 	%r403, %r402, %r561;
	add.s32 	%r524, %r403, %r562;
	shr.u32 	%r405, %r1547, 5;
	// begin inline asm
	mov.u32 %r519, %laneid;
	// end inline asm
	mov.b32 	%r522, 1;
	mov.b32 	%r547, 0;
	mov.b32 	%r549, -1;
	// begin inline asm
	{  .reg .s32 r0;  .reg .pred p;  shfl.sync.up.b32 r0|p, %r524, %r522, %r547, %r549;  @p add.s32 r0, r0, %r524;  mov.s32 %r520, r0;}
	// end inline asm
	mov.b32 	%r528, 2;
	// begin inline asm
	{  .reg .s32 r0;  .reg .pred p;  shfl.sync.up.b32 r0|p, %r520, %r528, %r547, %r549;  @p add.s32 r0, r0, %r520;  mov.s32 %r526, r0;}
	// end inline asm
	mov.b32 	%r534, 4;
	// begin inline asm
	{  .reg .s32 r0;  .reg .pred p;  shfl.sync.up.b32 r0|p, %r526, %r534, %r547, %r549;  @p add.s32 r0, r0, %r526;  mov.s32 %r532, r0;}
	// end inline asm
	mov.b32 	%r540, 8;
	// begin inline asm
	{  .reg .s32 r0;  .reg .pred p;  shfl.sync.up.b32 r0|p, %r532, %r540, %r547, %r549;  @p add.s32 r0, r0, %r532;  mov.s32 %r538, r0;}
	// end inline asm
	mov.b32 	%r546, 16;
	// begin inline asm
	{  .reg .s32 r0;  .reg .pred p;  shfl.sync.up.b32 r0|p, %r538, %r546, %r547, %r549;  @p add.s32 r0, r0, %r538;  mov.s32 %r544, r0;}
	// end inline asm
	setp.ne.s32 	%p74, %r519, 31;
	@%p74 bra 	$L__BB8_391;
	shl.b32 	%r563, %r405, 2;
	mov.u32 	%r564, _ZZN3cub18CUB_300001_SM_10006detail6select23DeviceSelectSweepKernelINS2_10policy_hubIiiiLb0ELNS0_10SelectImplE0EE10Policy1000EN6thrust24THRUST_300001_SM_1000_NS17counting_iteratorIiNS9_11use_defaultESB_SB_EENS9_6detail15normal_iteratorINS9_10device_ptrIiEEEENSE_INSF_ImEEEEPlNS0_13ScanTileStateIiLb1EEENSD_10functional5actorINSN_9compositeIJNSN_16operator_adaptorIN4cuda3std3__48equal_toIvEEEENSO_INSN_8argumentILj0EEEEENSO_INSN_5valueIiEEEEEEEEENS0_8NullTypeEiNS2_19streaming_context_tIlLb1EEELS5_0EEEvT0_T1_T2_T3_T4_T5_T6_T7_iT8_NS1_7vsmem_tEE19static_temp_storage;
	add.s32 	%r565, %r564, %r563;
	st.shared.u32 	[%r565], %r544;
$L__BB8_391:
	sub.s32 	%r566, %r544, %r524;
	bar.sync 	0;
	ld.shared.v4.u32 	{%r567, %r568, %r569, %r570}, [_ZZN3cub18CUB_300001_SM_10006detail6select23DeviceSelectSweepKernelINS2_10policy_hubIiiiLb0ELNS0_10SelectImplE0EE10Policy1000EN6thrust24THRUST_300001_SM_1000_NS17counting_iteratorIiNS9_11use_defaultESB_SB_EENS9_6detail15normal_iteratorINS9_10device_ptrIiEEEENSE_INSF_ImEEEEPlNS0_13ScanTileStateIiLb1EEENSD_10functional5actorINSN_9compositeIJNSN_16operator_adaptorIN4cuda3std3__48equal_toIvEEEENSO_INSN_8argumentILj0EEEEENSO_INSN_5valueIiEEEEEEEEENS0_8NullTypeEiNS2_19streaming_context_tIlLb1EEELS5_0EEEvT0_T1_T2_T3_T4_T5_T6_T7_iT8_NS1_7vsmem_tEE19static_temp_storage];
	add.s32 	%r571, %r568, %r567;
	setp.eq.s32 	%p75, %r405, 2;
	selp.b32 	%r572, %r571, %r567, %p75;
	add.s32 	%r573, %r571, %r569;
	setp.eq.s32 	%p76, %r405, 3;
	selp.b32 	%r574, %r573, %r572, %p76;
	add.s32 	%r575, %r573, %r570;
	setp.eq.s32 	%p77, %r405, 4;
	selp.b32 	%r576, %r575, %r574, %p77;
	ld.shared.v4.u32 	{%r577, %r578, %r579, %r580}, [_ZZN3cub18CUB_300001_SM_10006detail6select23DeviceSelectSweepKernelINS2_10policy_hubIiiiLb0ELNS0_10SelectImplE0EE10Policy1000EN6thrust24THRUST_300001_SM_1000_NS17counting_iteratorIiNS9_11use_defaultESB_SB_EENS9_6detail15normal_iteratorINS9_10device_ptrIiEEEENSE_INSF_ImEEEEPlNS0_13ScanTileStateIiLb1EEENSD_10functional5actorINSN_9compositeIJNSN_16operator_adaptorIN4cuda3std3__48equal_toIvEEEENSO_INSN_8argumentILj0EEEEENSO_INSN_5valueIiEEEEEEEEENS0_8NullTypeEiNS2_19streaming_context_tIlLb1EEELS5_0EEEvT0_T1_T2_T3_T4_T5_T6_T7_iT8_NS1_7vsmem_tEE19static_temp_storage+16];
	add.s32 	%r581, %r575, %r577;
	setp.eq.s32 	%p78, %r405, 5;
	selp.b32 	%r582, %r581, %r576, %p78;
	add.s32 	%r583, %r581, %r578;
	setp.eq.s32 	%p79, %r405, 6;
	selp.b32 	%r584, %r583, %r582, %p79;
	add.s32 	%r585, %r583, %r579;
	setp.eq.s32 	%p80, %r405, 7;
	selp.b32 	%r586, %r585, %r584, %p80;
	add.s32 	%r587, %r585, %r580;
	setp.eq.s32 	%p81, %r405, 8;
	selp.b32 	%r588, %r587, %r586, %p81;
	ld.shared.v4.u32 	{%r589, %r590, %r591, %r592}, [_ZZN3cub18CUB_300001_SM_10006detail6select23DeviceSelectSweepKernelINS2_10policy_hubIiiiLb0ELNS0_10SelectImplE0EE10Policy1000EN6thrust24THRUST_300001_SM_1000_NS17counting_iteratorIiNS9_11use_defaultESB_SB_EENS9_6detail15normal_iteratorINS9_10device_ptrIiEEEENSE_INSF_ImEEEEPlNS0_13ScanTileStateIiLb1EEENSD_10functional5actorINSN_9compositeIJNSN_16operator_adaptorIN4cuda3std3__48equal_toIvEEEENSO_INSN_8argumentILj0EEEEENSO_INSN_5valueIiEEEEEEEEENS0_8NullTypeEiNS2_19streaming_context_tIlLb1EEELS5_0EEEvT0_T1_T2_T3_T4_T5_T6_T7_iT8_NS1_7vsmem_tEE19static_temp_storage+32];
	add.s32 	%r593, %r587, %r589;
	setp.eq.s32 	%p82, %r405, 9;
	selp.b32 	%r594, %r593, %r588, %p82;
	add.s32 	%r595, %r593, %r590;
	setp.eq.s32 	%p83, %r405, 10;
	selp.b32 	%r596, %r595, %r594, %p83;
	add.s32 	%r597, %r595, %r591;
	setp.eq.s32 	%p84, %r405, 11;
	selp.b32 	%r598, %r597, %r596, %p84;
	add.s32 	%r599, %r597, %r592;
	setp.eq.s32 	%p85, %r405, 12;
	selp.b32 	%r600, %r599, %r598, %p85;
	ld.shared.v4.u32 	{%r601, %r602, %r603, %r604}, [_ZZN3cub18CUB_300001_SM_10006detail6select23DeviceSelectSweepKernelINS2_10policy_hubIiiiLb0ELNS0_10SelectImplE0EE10Policy1000EN6thrust24THRUST_300001_SM_1000_NS17counting_iteratorIiNS9_11use_defaultESB_SB_EENS9_6detail15normal_iteratorINS9_10device_ptrIiEEEENSE_INSF_ImEEEEPlNS0_13ScanTileStateIiLb1EEENSD_10functional5actorINSN_9compositeIJNSN_16operator_adaptorIN4cuda3std3__48equal_toIvEEEENSO_INSN_8argumentILj0EEEEENSO_INSN_5valueIiEEEEEEEEENS0_8NullTypeEiNS2_19streaming_context_tIlLb1EEELS5_0EEEvT0_T1_T2_T3_T4_T5_T6_T7_iT8_NS1_7vsmem_tEE19static_temp_storage+48];
	add.s32 	%r605, %r599, %r601;
	setp.eq.s32 	%p86, %r405, 13;
	selp.b32 	%r606, %r605, %r600, %p86;
	add.s32 	%r607, %r605, %r602;
	setp.eq.s32 	%p87, %r405, 14;
	selp.b32 	%r608, %r607, %r606, %p87;
	add.s32 	%r609, %r607, %r603;
	setp.eq.s32 	%p88, %r405, 15;
	selp.b32 	%r610, %r609, %r608, %p88;
	add.s32 	%r408, %r609, %r604;
	setp.gt.u32 	%p89, %r1547, 31;
	setp.lt.u32 	%p90, %r1547, 32;
	setp.eq.s32 	%p91, %r519, 0;
	selp.b32 	%r611, 0, %r566, %p91;
	add.s32 	%r1543, %r610, %r611;
	selp.b32 	%r410, %r566, %r1543, %p90;
	@%p89 bra 	$L__BB8_407;
	setp.ne.s32 	%p92, %r1547, 0;
	mul.wide.s32 	%rd208, %r1476, 8;
	add.s64 	%rd146, %rd2, %rd208;
	@%p92 bra 	$L__BB8_394;
	st.shared.u32 	[_ZZN3cub18CUB_300001_SM_10006detail6select23DeviceSelectSweepKernelINS2_10policy_hubIiiiLb0ELNS0_10SelectImplE0EE10Policy1000EN6thrust24THRUST_300001_SM_1000_NS17counting_iteratorIiNS9_11use_defaultESB_SB_EENS9_6detail15normal_iteratorINS9_10device_ptrIiEEEENSE_INSF_ImEEEEPlNS0_13ScanTileStateIiLb1EEENSD_10functional5actorINSN_9compositeIJNSN_16operator_adaptorIN4cuda3std3__48equal_toIvEEEENSO_INSN_8argumentILj0EEEEENSO_INSN_5valueIiEEEEEEEEENS0_8NullTypeEiNS2_19streaming_context_tIlLb1EEELS5_0EEEvT0_T1_T2_T3_T4_T5_T6_T7_iT8_NS1_7vsmem_tEE19static_temp_storage+108], %r408;
	add.s64 	%rd209, %rd146, 256;
	mov.b32 	%r612, 100;
	// begin inline asm
	st.relaxed.gpu.v2.u32 [%rd209], {%r612, %r408};
	// end inline asm
$L__BB8_394:
	not.b32 	%r618, %r1547;
	add.s32 	%r1538, %r1476, %r618;
	mov.b32 	%r614, 675;
	// begin inline asm
	nanosleep.u32 %r614;
	// end inline asm
	mul.wide.s32 	%rd211, %r1538, 8;
	add.s64 	%rd212, %rd2, %rd211;
	add.s64 	%rd210, %rd212, 256;
	// begin inline asm
	ld.relaxed.gpu.v2.u32 {%r1540, %r1532}, [%rd210];
	// end inline asm
	mov.b32 	%r1533, 422;
$L__BB8_395:
	setp.eq.s32 	%p93, %r1540, 99;
	mov.b32 	%r619, -1;
	vote.sync.any.pred 	%p94, %p93, %r619;
	not.pred 	%p95, %p94;
	@%p95 bra 	$L__BB8_397;
	mul.lo.s32 	%r787, %r1476, 16807;
	and.b32  	%r1476, %r787, 2147483647;
	add.s32 	%r788, %r1533, 1;
	rem.u32 	%r784, %r1476, %r788;
	// begin inline asm
	nanosleep.u32 %r784;
	// end inline asm
	shr.u32 	%r1533, %r1533, 1;
	// begin inline asm
	ld.relaxed.gpu.v2.u32 {%r1540, %r1532}, [%rd210];
	// end inline asm
	bra.uni 	$L__BB8_395;
$L__BB8_397:
	setp.eq.s32 	%p96, %r1540, 101;
	mov.b32 	%r646, -1;
	vote.sync.ballot.b32 	%r648, %p96, %r646;
	// begin inline asm
	mov.u32 %r621, %lanemask_ge;
	// end inline asm
	and.b32  	%r649, %r648, %r621;
	or.b32  	%r650, %r649, -2147483648;
	add.s32 	%r651, %r650, -1;
	not.b32 	%r652, %r650;
	and.b32  	%r653, %r652, %r651;
	popc.b32 	%r625, %r653;
	mov.b32 	%r624, 1;
	// begin inline asm
	shfl.sync.down.b32 %r622, %r1532, %r624, %r625, %r646;
	// end inline asm
	setp.lt.s32 	%p98, %r519, %r625;
	selp.b32 	%r654, %r622, 0, %p98;
	add.s32 	%r628, %r654, %r1532;
	mov.b32 	%r629, 2;
	// begin inline asm
	shfl.sync.down.b32 %r627, %r628, %r629, %r625, %r646;
	// end inline asm
	add.s32 	%r425, %r519, 2;
	setp.gt.s32 	%p99, %r425, %r625;
	selp.b32 	%r655, 0, %r627, %p99;
	add.s32 	%r633, %r628, %r655;
	mov.b32 	%r634, 4;
	// begin inline asm
	shfl.sync.down.b32 %r632, %r633, %r634, %r625, %r646;
	// end inline asm
	add.s32 	%r426, %r519, 4;
	setp.gt.s32 	%p100, %r426, %r625;
	selp.b32 	%r656, 0, %r632, %p100;
	add.s32 	%r638, %r633, %r656;
	mov.b32 	%r639, 8;
	// begin inline asm
	shfl.sync.down.b32 %r637, %r638, %r639, %r625, %r646;
	// end inline asm
	add.s32 	%r427, %r519, 8;
	setp.gt.s32 	%p101, %r427, %r625;
	selp.b32 	%r657, 0, %r637, %p101;
	add.s32 	%r643, %r638, %r657;
	mov.b32 	%r644, 16;
	// begin inline asm
	shfl.sync.down.b32 %r642, %r643, %r644, %r625, %r646;
	// end inline asm
	add.s32 	%r428, %r519, 16;
	setp.gt.s32 	%p102, %r428, %r625;
	selp.b32 	%r658, 0, %r642, %p102;
	add.s32 	%r1536, %r643, %r658;
	add.s64 	%rd148, %rd2, 256;
	mov.b32 	%r1534, 422;
$L__BB8_398:
	setp.ne.s32 	%p103, %r1540, 101;
	mov.b32 	%r659, -1;
	vote.sync.all.pred 	%p104, %p103, %r659;
	not.pred 	%p105, %p104;
	@%p105 bra 	$L__BB8_403;
	shr.u32 	%r1534, %r1534, 1;
	mul.wide.s32 	%rd327, %r1538, 8;
	add.s64 	%rd328, %rd148, %rd327;
	add.s64 	%rd326, %rd328, -256;
	// begin inline asm
	ld.relaxed.gpu.v2.u32 {%r1540, %r1541}, [%rd326];
	// end inline asm
	mov.u32 	%r1542, %r1534;
$L__BB8_400:
	setp.eq.s32 	%p189, %r1540, 99;
	mov.b32 	%r740, -1;
	vote.sync.any.pred 	%p190, %p189, %r740;
	not.pred 	%p191, %p190;
	@%p191 bra 	$L__BB8_402;
	mul.lo.s32 	%r782, %r1476, 16807;
	and.b32  	%r1476, %r782, 2147483647;
	add.s32 	%r783, %r1542, 1;
	rem.u32 	%r779, %r1476, %r783;
	// begin inline asm
	nanosleep.u32 %r779;
	// end inline asm
	shr.u32 	%r1542, %r1542, 1;
	// begin inline asm
	ld.relaxed.gpu.v2.u32 {%r1540, %r1541}, [%rd326];
	// end inline asm
	bra.uni 	$L__BB8_400;
$L__BB8_402:
	setp.eq.s32 	%p192, %r1540, 101;
	mov.b32 	%r766, -1;
	vote.sync.ballot.b32 	%r767, %p192, %r766;
	and.b32  	%r768, %r767, %r621;
	or.b32  	%r769, %r768, -2147483648;
	add.s32 	%r770, %r769, -1;
	not.b32 	%r771, %r769;
	and.b32  	%r772, %r771, %r770;
	popc.b32 	%r745, %r772;
	mov.b32 	%r744, 1;
	// begin inline asm
	shfl.sync.down.b32 %r742, %r1541, %r744, %r745, %r766;
	// end inline asm
	setp.lt.s32 	%p194, %r519, %r745;
	selp.b32 	%r773, %r742, 0, %p194;
	add.s32 	%r748, %r773, %r1541;
	mov.b32 	%r749, 2;
	// begin inline asm
	shfl.sync.down.b32 %r747, %r748, %r749, %r745, %r766;
	// end inline asm
	setp.gt.s32 	%p195, %r425, %r745;
	selp.b32 	%r774, 0, %r747, %p195;
	add.s32 	%r753, %r748, %r774;
	mov.b32 	%r754, 4;
	// begin inline asm
	shfl.sync.down.b32 %r752, %r753, %r754, %r745, %r766;
	// end inline asm
	setp.gt.s32 	%p196, %r426, %r745;
	selp.b32 	%r775, 0, %r752, %p196;
	add.s32 	%r758, %r753, %r775;
	mov.b32 	%r759, 8;
	// begin inline asm
	shfl.sync.down.b32 %r757, %r758, %r759, %r745, %r766;
	// end inline asm
	setp.gt.s32 	%p197, %r427, %r745;
	selp.b32 	%r776, 0, %r757, %p197;
	add.s32 	%r763, %r758, %r776;
	mov.b32 	%r764, 16;
	// begin inline asm
	shfl.sync.down.b32 %r762, %r763, %r764, %r745, %r766;
	// end inline asm
	setp.gt.s32 	%p198, %r428, %r745;
	selp.b32 	%r777, 0, %r762, %p198;
	add.s32 	%r778, %r777, %r1536;
	add.s32 	%r1536, %r778, %r763;
	add.s32 	%r1538, %r1538, -32;
	bra.uni 	$L__BB8_398;
$L__BB8_403:
	setp.ne.s32 	%p106, %r1547, 0;
	@%p106 bra 	$L__BB8_405;
	add.s32 	%r662, %r1536, %r408;
	add.s64 	%rd213, %rd146, 256;
	mov.b32 	%r661, 101;
	// begin inline asm
	st.relaxed.gpu.v2.u32 [%rd213], {%r661, %r662};
	// end inline asm
	st.shared.u32 	[_ZZN3cub18CUB_300001_SM_10006detail6select23DeviceSelectSweepKernelINS2_10policy_hubIiiiLb0ELNS0_10SelectImplE0EE10Policy1000EN6thrust24THRUST_300001_SM_1000_NS17counting_iteratorIiNS9_11use_defaultESB_SB_EENS9_6detail15normal_iteratorINS9_10device_ptrIiEEEENSE_INSF_ImEEEEPlNS0_13ScanTileStateIiLb1EEENSD_10functional5actorINSN_9compositeIJNSN_16operator_adaptorIN4cuda3std3__48equal_toIvEEEENSO_INSN_8argumentILj0EEEEENSO_INSN_5valueIiEEEEEEEEENS0_8NullTypeEiNS2_19streaming_context_tIlLb1EEELS5_0EEEvT0_T1_T2_T3_T4_T5_T6_T7_iT8_NS1_7vsmem_tEE19static_temp_storage+100], %r1536;
	st.shared.u32 	[_ZZN3cub18CUB_300001_SM_10006detail6select23DeviceSelectSweepKernelINS2_10policy_hubIiiiLb0ELNS0_10SelectImplE0EE10Policy1000EN6thrust24THRUST_300001_SM_1000_NS17counting_iteratorIiNS9_11use_defaultESB_SB_EENS9_6detail15normal_iteratorINS9_10device_ptrIiEEEENSE_INSF_ImEEEEPlNS0_13ScanTileStateIiLb1EEENSD_10functional5actorINSN_9compositeIJNSN_16operator_adaptorIN4cuda3std3__48equal_toIvEEEENSO_INSN_8argumentILj0EEEEENSO_INSN_5valueIiEEEEEEEEENS0_8NullTypeEiNS2_19streaming_context_tIlLb1EEELS5_0EEEvT0_T1_T2_T3_T4_T5_T6_T7_iT8_NS1_7vsmem_tEE19static_temp_storage+104], %r662;
$L__BB8_405:
	setp.ne.s32 	%p107, %r519, 0;
	mov.u32 	%r1543, %r410;
	@%p107 bra 	$L__BB8_407;
	st.shared.u32 	[_ZZN3cub18CUB_300001_SM_10006detail6select23DeviceSelectSweepKernelINS2_10policy_hubIiiiLb0ELNS0_10SelectImplE0EE10Policy1000EN6thrust24THRUST_300001_SM_1000_NS17counting_iteratorIiNS9_11use_defaultESB_SB_EENS9_6detail15normal_iteratorINS9_10device_ptrIiEEEENSE_INSF_ImEEEEPlNS0_13ScanTileStateIiLb1EEENSD_10functional5actorINSN_9compositeIJNSN_16operator_adaptorIN4cuda3std3__48equal_toIvEEEENSO_INSN_8argumentILj0EEEEENSO_INSN_5valueIiEEEEEEEEENS0_8NullTypeEiNS2_19streaming_context_tIlLb1EEELS5_0EEEvT0_T1_T2_T3_T4_T5_T6_T7_iT8_NS1_7vsmem_tEE19static_temp_storage+80], %r1536;
	mov.u32 	%r1543, %r1536;
$L__BB8_407:
	mov.u64 	%rd150, %rd198;
	bar.sync 	0;
	setp.eq.s32 	%p108, %r1547, 0;
	ld.shared.u32 	%r663, [_ZZN3cub18CUB_300001_SM_10006detail6select23DeviceSelectSweepKernelINS2_10policy_hubIiiiLb0ELNS0_10SelectImplE0EE10Policy1000EN6thrust24THRUST_300001_SM_1000_NS17counting_iteratorIiNS9_11use_defaultESB_SB_EENS9_6detail15normal_iteratorINS9_10device_ptrIiEEEENSE_INSF_ImEEEEPlNS0_13ScanTileStateIiLb1EEENSD_10functional5actorINSN_9compositeIJNSN_16operator_adaptorIN4cuda3std3__48equal_toIvEEEENSO_INSN_8argumentILj0EEEEENSO_INSN_5valueIiEEEEEEEEENS0_8NullTypeEiNS2_19streaming_context_tIlLb1EEELS5_0EEEvT0_T1_T2_T3_T4_T5_T6_T7_iT8_NS1_7vsmem_tEE19static_temp_storage+80];
	selp.b32 	%r664, 0, %r663, %p108;
	add.s32 	%r451, %r664, %r1543;
	add.s32 	%r452, %r451, %r391;
	add.s32 	%r453, %r392, %r451;
	add.s32 	%r454, %r393, %r451;
	add.s32 	%r455, %r394, %r451;
	add.s32 	%r456, %r395, %r451;
	add.s32 	%r457, %r396, %r451;
	add.s32 	%r458, %r397, %r451;
	add.s32 	%r459, %r398, %r451;
	add.s32 	%r460, %r399, %r451;
	add.s32 	%r461, %r400, %r451;
	add.s32 	%r462, %r401, %r451;
	add.s32 	%r463, %r402, %r451;
	add.s32 	%r464, %r403, %r451;
	ld.shared.v2.u32 	{%r665, %r465}, [_ZZN3cub18CUB_300001_SM_10006detail6select23DeviceSelectSweepKernelINS2_10policy_hubIiiiLb0ELNS0_10SelectImplE0EE10Policy1000EN6thrust24THRUST_300001_SM_1000_NS17counting_iteratorIiNS9_11use_defaultESB_SB_EENS9_6detail15normal_iteratorINS9_10device_ptrIiEEEENSE_INSF_ImEEEEPlNS0_13ScanTileStateIiLb1EEENSD_10functional5actorINSN_9compositeIJNSN_16operator_adaptorIN4cuda3std3__48equal_toIvEEEENSO_INSN_8argumentILj0EEEEENSO_INSN_5valueIiEEEEEEEEENS0_8NullTypeEiNS2_19streaming_context_tIlLb1EEELS5_0EEEvT0_T1_T2_T3_T4_T5_T6_T7_iT8_NS1_7vsmem_tEE19static_temp_storage+104];
	ld.shared.u32 	%r466, [_ZZN3cub18CUB_300001_SM_10006detail6select23DeviceSelectSweepKernelINS2_10policy_hubIiiiLb0ELNS0_10SelectImplE0EE10Policy1000EN6thrust24THRUST_300001_SM_1000_NS17counting_iteratorIiNS9_11use_defaultESB_SB_EENS9_6detail15normal_iteratorINS9_10device_ptrIiEEEENSE_INSF_ImEEEEPlNS0_13ScanTileStateIiLb1EEENSD_10functional5actorINSN_9compositeIJNSN_16operator_adaptorIN4cuda3std3__48equal_toIvEEEENSO_INSN_8argumentILj0EEEEENSO_INSN_5valueIiEEEEEEEEENS0_8NullTypeEiNS2_19streaming_context_tIlLb1EEELS5_0EEEvT0_T1_T2_T3_T4_T5_T6_T7_iT8_NS1_7vsmem_tEE19static_temp_storage+100];
	sub.s32 	%r666, 7168, %r209;
	sub.s32 	%r1551, %r665, %r666;
	sub.s32 	%r468, %r465, %r666;
	setp.gt.s32 	%p109, %r468, 512;
	@%p109 bra 	$L__BB8_464;
	ld.param.u8 	%rs7, [%rd150];
	ld.param.u64 	%rd214, [%rd150+24];
	cvta.to.global.u64 	%rd151, %rd214;
	setp.lt.s32 	%p110, %r451, %r1551;
	and.pred  	%p111, %p15, %p110;
	@%p111 bra 	$L__BB8_409;
	bra.uni 	$L__BB8_412;
$L__BB8_409:
	setp.ne.s16 	%p112, %rs7, 0;
	mov.b64 	%rd785, 0;
	@%p112 bra 	$L__BB8_411;
	ld.global.u64 	%rd785, [%rd151];
$L__BB8_411:
	cvt.s64.s32 	%rd216, %r451;
	add.s64 	%rd217, %rd785, %rd216;
	shl.b64 	%rd218, %rd217, 3;
	add.s64 	%rd219, %rd3, %rd218;
	cvt.s64.s32 	%rd220, %r336;
	st.global.u64 	[%rd219], %rd220;
$L__BB8_412:
	setp.ge.s32 	%p113, %r452, %r1551;
	not.pred 	%p114, %p16;
	or.pred  	%p115, %p114, %p113;
	@%p115 bra 	$L__BB8_416;
	setp.ne.s16 	%p116, %rs7, 0;
	mov.b64 	%rd786, 0;
	@%p116 bra 	$L__BB8_415;
	ld.global.u64 	%rd786, [%rd151];
$L__BB8_415:
	cvt.s64.s32 	%rd222, %r452;
	add.s64 	%rd223, %rd786, %rd222;
	shl.b64 	%rd224, %rd223, 3;
	add.s64 	%rd225, %rd3, %rd224;
	cvt.s64.s32 	%rd226, %r338;
	st.global.u64 	[%rd225], %rd226;
$L__BB8_416:
	setp.ge.s32 	%p117, %r453, %r1551;
	not.pred 	%p118, %p17;
	or.pred  	%p119, %p118, %p117;
	@%p119 bra 	$L__BB8_420;
	setp.ne.s16 	%p120, %rs7, 0;
	mov.b64 	%rd787, 0;
	@%p120 bra 	$L__BB8_419;
	ld.global.u64 	%rd787, [%rd151];
$L__BB8_419:
	cvt.s64.s32 	%rd228, %r453;
	add.s64 	%rd229, %rd787, %rd228;
	shl.b64 	%rd230, %rd229, 3;
	add.s64 	%rd231, %rd3, %rd230;
	cvt.s64.s32 	%rd232, %r340;
	st.global.u64 	[%rd231], %rd232;
$L__BB8_420:
	setp.ge.s32 	%p121, %r454, %r1551;
	not.pred 	%p122, %p18;
	or.pred  	%p123, %p122, %p121;
	@%p123 bra 	$L__BB8_424;
	setp.ne.s16 	%p124, %rs7, 0;
	mov.b64 	%rd788, 0;
	@%p124 bra 	$L__BB8_423;
	ld.global.u64 	%rd788, [%rd151];
$L__BB8_423:
	cvt.s64.s32 	%rd234, %r454;
	add.s64 	%rd235, %rd788, %rd234;
	shl.b64 	%rd236, %rd235, 3;
	add.s64 	%rd237, %rd3, %rd236;
	cvt.s64.s32 	%rd238, %r342;
	st.global.u64 	[%rd237], %rd238;
$L__BB8_424:
	setp.ge.s32 	%p125, %r455, %r1551;
	not.pred 	%p126, %p19;
	or.pred  	%p127, %p126, %p125;
	@%p127 bra 	$L__BB8_428;
	setp.ne.s16 	%p128, %rs7, 0;
	mov.b64 	%rd789, 0;
	@%p128 bra 	$L__BB8_427;
	ld.global.u64 	%rd789, [%rd151];
$L__BB8_427:
	cvt.s64.s32 	%rd240, %r455;
	add.s64 	%rd241, %rd789, %rd240;
	shl.b64 	%rd242, %rd241, 3;
	add.s64 	%rd243, %rd3, %rd242;
	cvt.s64.s32 	%rd244, %r344;
	st.global.u64 	[%rd243], %rd244;
$L__BB8_428:
	setp.ge.s32 	%p129, %r456, %r1551;
	not.pred 	%p130, %p20;
	or.pred  	%p131, %p130, %p129;
	@%p131 bra 	$L__BB8_432;
	setp.ne.s16 	%p132, %rs7, 0;
	mov.b64 	%rd790, 0;
	@%p132 bra 	$L__BB8_431;
	ld.global.u64 	%rd790, [%rd151];
$L__BB8_431:
	cvt.s64.s32 	%rd246, %r456;
	add.s64 	%rd247, %rd790, %rd246;
	shl.b64 	%rd248, %rd247, 3;
	add.s64 	%rd249, %rd3, %rd248;
	cvt.s64.s32 	%rd250, %r346;
	st.global.u64 	[%rd249], %rd250;
$L__BB8_432:
	setp.ge.s32 	%p133, %r457, %r1551;
	not.pred 	%p134, %p21;
	or.pred  	%p135, %p134, %p133;
	@%p135 bra 	$L__BB8_436;
	setp.ne.s16 	%p136, %rs7, 0;
	mov.b64 	%rd791, 0;
	@%p136 bra 	$L__BB8_435;
	ld.global.u64 	%rd791, [%rd151];
$L__BB8_435:
	cvt.s64.s32 	%rd252, %r457;
	add.s64 	%rd253, %rd791, %rd252;
	shl.b64 	%rd254, %rd253, 3;
	add.s64 	%rd255, %rd3, %rd254;
	cvt.s64.s32 	%rd256, %r348;
	st.global.u64 	[%rd255], %rd256;
$L__BB8_436:
	setp.ge.s32 	%p137, %r458, %r1551;
	not.pred 	%p138, %p22;
	or.pred  	%p139, %p138, %p137;
	@%p139 bra 	$L__BB8_440;
	setp.ne.s16 	%p140, %rs7, 0;
	mov.b64 	%rd792, 0;
	@%p140 bra 	$L__BB8_439;
	ld.global.u64 	%rd792, [%rd151];
$L__BB8_439:
	cvt.s64.s32 	%rd258, %r458;
	add.s64 	%rd259, %rd792, %rd258;
	shl.b64 	%rd260, %rd259, 3;
	add.s64 	%rd261, %rd3, %rd260;
	cvt.s64.s32 	%rd262, %r350;
	st.global.u64 	[%rd261], %rd262;
$L__BB8_440:
	setp.ge.s32 	%p141, %r459, %r1551;
	not.pred 	%p142, %p23;
	or.pred  	%p143, %p142, %p141;
	@%p143 bra 	$L__BB8_444;
	setp.ne.s16 	%p144, %rs7, 0;
	mov.b64 	%rd793, 0;
	@%p144 bra 	$L__BB8_443;
	ld.global.u64 	%rd793, [%rd151];
$L__BB8_443:
	cvt.s64.s32 	%rd264, %r459;
	add.s64 	%rd265, %rd793, %rd264;
	shl.b64 	%rd266, %rd265, 3;
	add.s64 	%rd267, %rd3, %rd266;
	cvt.s64.s32 	%rd268, %r352;
	st.global.u64 	[%rd267], %rd268;
$L__BB8_444:
	setp.ge.s32 	%p145, %r460, %r1551;
	not.pred 	%p146, %p24;
	or.pred  	%p147, %p146, %p145;
	@%p147 bra 	$L__BB8_448;
	setp.ne.s16 	%p148, %rs7, 0;
	mov.b64 	%rd794, 0;
	@%p148 bra 	$L__BB8_447;
	ld.global.u64 	%rd794, [%rd151];
$L__BB8_447:
	cvt.s64.s32 	%rd270, %r460;
	add.s64 	%rd271, %rd794, %rd270;
	shl.b64 	%rd272, %rd271, 3;
	add.s64 	%rd273, %rd3, %rd272;
	cvt.s64.s32 	%rd274, %r354;
	st.global.u64 	[%rd273], %rd274;
$L__BB8_448:
	setp.ge.s32 	%p149, %r461, %r1551;
	not.pred 	%p150, %p25;
	or.pred  	%p151, %p150, %p149;
	@%p151 bra 	$L__BB8_452;
	setp.ne.s16 	%p152, %rs7, 0;
	mov.b64 	%rd795, 0;
	@%p152 bra 	$L__BB8_451;
	ld.global.u64 	%rd795, [%rd151];
$L__BB8_451:
	cvt.s64.s32 	%rd276, %r461;
	add.s64 	%rd277, %rd795, %rd276;
	shl.b64 	%rd278, %rd277, 3;
	add.s64 	%rd279, %rd3, %rd278;
	cvt.s64.s32 	%rd280, %r356;
	st.global.u64 	[%rd279], %rd280;
$L__BB8_452:
	setp.ge.s32 	%p153, %r462, %r1551;
	not.pred 	%p154, %p26;
	or.pred  	%p155, %p154, %p153;
	@%p155 bra 	$L__BB8_456;
	setp.ne.s16 	%p156, %rs7, 0;
	mov.b64 	%rd796, 0;
	@%p156 bra 	$L__BB8_455;
	ld.global.u64 	%rd796, [%rd151];
$L__BB8_455:
	cvt.s64.s32 	%rd282, %r462;
	add.s64 	%rd283, %rd796, %rd282;
	shl.b64 	%rd284, %rd283, 3;
	add.s64 	%rd285, %rd3, %rd284;
	cvt.s64.s32 	%rd286, %r358;
	st.global.u64 	[%rd285], %rd286;
$L__BB8_456:
	setp.ge.s32 	%p157, %r463, %r1551;
	not.pred 	%p158, %p27;
	or.pred  	%p159, %p158, %p157;
	@%p159 bra 	$L__BB8_460;
	setp.ne.s16 	%p160, %rs7, 0;
	mov.b64 	%rd797, 0;
	@%p160 bra 	$L__BB8_459;
	ld.global.u64 	%rd797, [%rd151];
$L__BB8_459:
	cvt.s64.s32 	%rd288, %r463;
	add.s64 	%rd289, %rd797, %rd288;
	shl.b64 	%rd290, %rd289, 3;
	add.s64 	%rd291, %rd3, %rd290;
	cvt.s64.s32 	%rd292, %r360;
	st.global.u64 	[%rd291], %rd292;
$L__BB8_460:
	setp.ge.s32 	%p161, %r464, %r1551;
	not.pred 	%p162, %p28;
	or.pred  	%p163, %p162, %p161;
	@%p163 bra 	$L__BB8_509;
	setp.ne.s16 	%p164, %rs7, 0;
	mov.b64 	%rd798, 0;
	@%p164 bra 	$L__BB8_463;
	ld.global.u64 	%rd798, [%rd151];
$L__BB8_463:
	cvt.s64.s32 	%rd294, %r464;
	add.s64 	%rd295, %rd798, %rd294;
	shl.b64 	%rd296, %rd295, 3;
	add.s64 	%rd297, %rd3, %rd296;
	cvt.s64.s32 	%rd298, %r362;
	st.global.u64 	[%rd297], %rd298;
	bra.uni 	$L__BB8_509;
$L__BB8_464:
	bar.sync 	0;
	not.pred 	%p165, %p15;
	@%p165 bra 	$L__BB8_466;
	sub.s32 	%r667, %r451, %r466;
	shl.b32 	%r668, %r667, 2;
	mov.u32 	%r669, _ZZN3cub18CUB_300001_SM_10006detail6select23DeviceSelectSweepKernelINS2_10policy_hubIiiiLb0ELNS0_10SelectImplE0EE10Policy1000EN6thrust24THRUST_300001_SM_1000_NS17counting_iteratorIiNS9_11use_defaultESB_SB_EENS9_6detail15normal_iteratorINS9_10device_ptrIiEEEENSE_INSF_ImEEEEPlNS0_13ScanTileStateIiLb1EEENSD_10functional5actorINSN_9compositeIJNSN_16operator_adaptorIN4cuda3std3__48equal_toIvEEEENSO_INSN_8argumentILj0EEEEENSO_INSN_5valueIiEEEEEEEEENS0_8NullTypeEiNS2_19streaming_context_tIlLb1EEELS5_0EEEvT0_T1_T2_T3_T4_T5_T6_T7_iT8_NS1_7vsmem_tEE19static_temp_storage;
	add.s32 	%r670, %r669, %r668;
	st.shared.u32 	[%r670], %r336;
$L__BB8_466:
	not.pred 	%p166, %p16;
	@%p166 bra 	$L__BB8_468;
	sub.s32 	%r671, %r452, %r466;
	shl.b32 	%r672, %r671, 2;
	mov.u32 	%r673, _ZZN3cub18CUB_300001_SM_10006detail6select23DeviceSelectSweepKernelINS2_10policy_hubIiiiLb0ELNS0_10SelectImplE0EE10Policy1000EN6thrust24THRUST_300001_SM_1000_NS17counting_iteratorIiNS9_11use_defaultESB_SB_EENS9_6detail15normal_iteratorINS9_10device_ptrIiEEEENSE_INSF_ImEEEEPlNS0_13ScanTileStateIiLb1EEENSD_10functional5actorINSN_9compositeIJNSN_16operator_adaptorIN4cuda3std3__48equal_toIvEEEENSO_INSN_8argumentILj0EEEEENSO_INSN_5valueIiEEEEEEEEENS0_8NullTypeEiNS2_19streaming_context_tIlLb1EEELS5_0EEEvT0_T1_T2_T3_T4_T5_T6_T7_iT8_NS1_7vsmem_tEE19static_temp_storage;
	add.s32 	%r674, %r673, %r672;
	st.shared.u32 	[%r674], %r338;
$L__BB8_468:
	not.pred 	%p167, %p17;
	@%p167 bra 	$L__BB8_470;
	sub.s32 	%r675, %r453, %r466;
	shl.b32 	%r676, %r675, 2;
	mov.u32 	%r677, _ZZN3cub18CUB_300001_SM_10006detail6select23DeviceSelectSweepKernelINS2_10policy_hubIiiiLb0ELNS0_10SelectImplE0EE10Policy1000EN6thrust24THRUST_300001_SM_1000_NS17counting_iteratorIiNS9_11use_defaultESB_SB_EENS9_6detail15normal_iteratorINS9_10device_ptrIiEEEENSE_INSF_ImEEEEPlNS0_13ScanTileStateIiLb1EEENSD_10functional5actorINSN_9compositeIJNSN_16operator_adaptorIN4cuda3std3__48equal_toIvEEEENSO_INSN_8argumentILj0EEEEENSO_INSN_5valueIiEEEEEEEEENS0_8NullTypeEiNS2_19streaming_context_tIlLb1EEELS5_0EEEvT0_T1_T2_T3_T4_T5_T6_T7_iT8_NS1_7vsmem_tEE19static_temp_storage;
	add.s32 	%r678, %r677, %r676;
	st.shared.u32 	[%r678], %r340;
$L__BB8_470:
	not.pred 	%p168, %p18;
	@%p168 bra 	$L__BB8_472;
	sub.s32 	%r679, %r454, %r466;
	shl.b32 	%r680, %r679, 2;
	mov.u32 	%r681, _ZZN3cub18CUB_300001_SM_10006detail6select23DeviceSelectSweepKernelINS2_10policy_hubIiiiLb0ELNS0_10SelectImplE0EE10Policy1000EN6thrust24THRUST_300001_SM_1000_NS17counting_iteratorIiNS9_11use_defaultESB_SB_EENS9_6detail15normal_iteratorINS9_10device_ptrIiEEEENSE_INSF_ImEEEEPlNS0_13ScanTileStateIiLb1EEENSD_10functional5actorINSN_9compositeIJNSN_16operator_adaptorIN4cuda3std3__48equal_toIvEEEENSO_INSN_8argumentILj0EEEEENSO_INSN_5valueIiEEEEEEEEENS0_8NullTypeEiNS2_19streaming_context_tIlLb1EEELS5_0EEEvT0_T1_T2_T3_T4_T5_T6_T7_iT8_NS1_7vsmem_tEE19static_temp_storage;
	add.s32 	%r682, %r681, %r680;
	st.shared.u32 	[%r682], %r342;
$L__BB8_472:
	not.pred 	%p169, %p19;
	@%p169 bra 	$L__BB8_474;
	sub.s32 	%r683, %r455, %r466;
	shl.b32 	%r684, %r683, 2;
	mov.u32 	%r685, _ZZN3cub18CUB_300001_SM_10006detail6select23DeviceSelectSweepKernelINS2_10policy_hubIiiiLb0ELNS0_10SelectImplE0EE10Policy1000EN6thrust24THRUST_300001_SM_1000_NS17counting_iteratorIiNS9_11use_defaultESB_SB_EENS9_6detail15normal_iteratorINS9_10device_ptrIiEEEENSE_INSF_ImEEEEPlNS0_13ScanTileStateIiLb1EEENSD_10functional5actorINSN_9compositeIJNSN_16operator_adaptorIN4cuda3std3__48equal_toIvEEEENSO_INSN_8argumentILj0EEEEENSO_INSN_5valueIiEEEEEEEEENS0_8NullTypeEiNS2_19streaming_context_tIlLb1EEELS5_0EEEvT0_T1_T2_T3_T4_T5_T6_T7_iT8_NS1_7vsmem_tEE19static_temp_storage;
	add.s32 	%r686, %r685, %r684;
	st.shared.u32 	[%r686], %r344;
$L__BB8_474:
	not.pred 	%p170, %p20;
	@%p170 bra 	$L__BB8_476;
	sub.s32 	%r687, %r456, %r466;
	shl.b32 	%r688, %r687, 2;
	mov.u32 	%r689, _ZZN3cub18CUB_300001_SM_10006detail6select23DeviceSelectSweepKernelINS2_10policy_hubIiiiLb0ELNS0_10SelectImplE0EE10Policy1000EN6thrust24THRUST_300001_SM_1000_NS17counting_iteratorIiNS9_11use_defaultESB_SB_EENS9_6detail15normal_iteratorINS9_10device_ptrIiEEEENSE_INSF_ImEEEEPlNS0_13ScanTileStateIiLb1EEENSD_10functional5actorINSN_9compositeIJNSN_16operator_adaptorIN4cuda3std3__48equal_toIvEEEENSO_INSN_8argumentILj0EEEEENSO_INSN_5valueIiEEEEEEEEENS0_8NullTypeEiNS2_19streaming_context_tIlLb1EEELS5_0EEEvT0_T1_T2_T3_T4_T5_T6_T7_iT8_NS1_7vsmem_tEE19static_temp_storage;
	add.s32 	%r690, %r689, %r688;
	st.shared.u32 	[%r690], %r346;
$L__BB8_476:
	not.pred 	%p171, %p21;
	@%p171 bra 	$L__BB8_478;
	sub.s32 	%r691, %r457, %r466;
	shl.b32 	%r692, %r691, 2;
	mov.u32 	%r693, _ZZN3cub18CUB_300001_SM_10006detail6select23DeviceSelectSweepKernelINS2_10policy_hubIiiiLb0ELNS0_10SelectImplE0EE10Policy1000EN6thrust24THRUST_300001_SM_1000_NS17counting_iteratorIiNS9_11use_defaultESB_SB_EENS9_6detail15normal_iteratorINS9_10device_ptrIiEEEENSE_INSF_ImEEEEPlNS0_13ScanTileStateIiLb1EEENSD_10functional5actorINSN_9compositeIJNSN_16operator_adaptorIN4cuda3std3__48equal_toIvEEEENSO_INSN_8argumentILj0EEEEENSO_INSN_5valueIiEEEEEEEEENS0_8NullTypeEiNS2_19streaming_context_tIlLb1EEELS5_0EEEvT0_T1_T2_T3_T4_T5_T6_T7_iT8_NS1_7vsmem_tEE19static_temp_storage;
	add.s32 	%r694, %r693, %r692;
	st.shared.u32 	[%r694], %r348;
$L__BB8_478:
	not.pred 	%p172, %p22;
	@%p172 bra 	$L__BB8_480;
	sub.s32 	%r695, %r458, %r466;
	shl.b32 	%r696, %r695, 2;
	mov.u32 	%r697, _ZZN3cub18CUB_300001_SM_10006detail6select23DeviceSelectSweepKernelINS2_10policy_hubIiiiLb0ELNS0_10SelectImplE0EE10Policy1000EN6thrust24THRUST_300001_SM_1000_NS17counting_iteratorIiNS9_11use_defaultESB_SB_EENS9_6detail15normal_iteratorINS9_10device_ptrIiEEEENSE_INSF_ImEEEEPlNS0_13ScanTileStateIiLb1EEENSD_10functional5actorINSN_9compositeIJNSN_16operator_adaptorIN4cuda3std3__48equal_toIvEEEENSO_INSN_8argumentILj0EEEEENSO_INSN_5valueIiEEEEEEEEENS0_8NullTypeEiNS2_19streaming_context_tIlLb1EEELS5_0EEEvT0_T1_T2_T3_T4_T5_T6_T7_iT8_NS1_7vsmem_tEE19static_temp_storage;
	add.s32 	%r698, %r697, %r696;
	st.shared.u32 	[%r698], %r350;
$L__BB8_480:
	not.pred 	%p173, %p23;
	@%p173 bra 	$L__BB8_482;
	sub.s32 	%r699, %r459, %r466;
	shl.b32 	%r700, %r699, 2;
	mov.u32 	%r701, _ZZN3cub18CUB_300001_SM_10006detail6select23DeviceSelectSweepKernelINS2_10policy_hubIiiiLb0ELNS0_10SelectImplE0EE10Policy1000EN6thrust24THRUST_300001_SM_1000_NS17counting_iteratorIiNS9_11use_defaultESB_SB_EENS9_6detail15normal_iteratorINS9_10device_ptrIiEEEENSE_INSF_ImEEEEPlNS0_13ScanTileStateIiLb1EEENSD_10functional5actorINSN_9compositeIJNSN_16operator_adaptorIN4cuda3std3__48equal_toIvEEEENSO_INSN_8argumentILj0EEEEENSO_INSN_5valueIiEEEEEEEEENS0_8NullTypeEiNS2_19streaming_context_tIlLb1EEELS5_0EEEvT0_T1_T2_T3_T4_T5_T6_T7_iT8_NS1_7vsmem_tEE19static_temp_storage;
	add.s32 	%r702, %r701, %r700;
	st.shared.u32 	[%r702], %r352;
$L__BB8_482:
	not.pred 	%p174, %p24;
	@%p174 bra 	$L__BB8_484;
	sub.s32 	%r703, %r460, %r466;
	shl.b32 	%r704, %r703, 2;
	mov.u32 	%r705, _ZZN3cub18CUB_300001_SM_10006detail6select23DeviceSelectSweepKernelINS2_10policy_hubIiiiLb0ELNS0_10SelectImplE0EE10Policy1000EN6thrust24THRUST_300001_SM_1000_NS17counting_iteratorIiNS9_11use_defaultESB_SB_EENS9_6detail15normal_iteratorINS9_10device_ptrIiEEEENSE_INSF_ImEEEEPlNS0_13ScanTileStateIiLb1EEENSD_10functional5actorINSN_9compositeIJNSN_16operator_adaptorIN4cuda3std3__48equal_toIvEEEENSO_INSN_8argumentILj0EEEEENSO_INSN_5valueIiEEEEEEEEENS0_8NullTypeEiNS2_19streaming_context_tIlLb1EEELS5_0EEEvT0_T1_T2_T3_T4_T5_T6_T7_iT8_NS1_7vsmem_tEE19static_temp_storage;
	add.s32 	%r706, %r705, %r704;
	st.shared.u32 	[%r706], %r354;
$L__BB8_484:
	not.pred 	%p175, %p25;
	@%p175 bra 	$L__BB8_486;
	sub.s32 	%r707, %r461, %r466;
	shl.b32 	%r708, %r707, 2;
	mov.u32 	%r709, _ZZN3cub18CUB_300001_SM_10006detail6select23DeviceSelectSweepKernelINS2_10policy_hubIiiiLb0ELNS0_10SelectImplE0EE10Policy1000EN6thrust24THRUST_300001_SM_1000_NS17counting_iteratorIiNS9_11use_defaultESB_SB_EENS9_6detail15normal_iteratorINS9_10device_ptrIiEEEENSE_INSF_ImEEEEPlNS0_13ScanTileStateIiLb1EEENSD_10functional5actorINSN_9compositeIJNSN_16operator_adaptorIN4cuda3std3__48equal_toIvEEEENSO_INSN_8argumentILj0EEEEENSO_INSN_5valueIiEEEEEEEEENS0_8NullTypeEiNS2_19streaming_context_tIlLb1EEELS5_0EEEvT0_T1_T2_T3_T4_T5_T6_T7_iT8_NS1_7vsmem_tEE19static_temp_storage;
	add.s32 	%r710, %r709, %r708;
	st.shared.u32 	[%r710], %r356;
$L__BB8_486:
	not.pred 	%p176, %p26;
	@%p176 bra 	$L__BB8_488;
	sub.s32 	%r711, %r462, %r466;
	shl.b32 	%r712, %r711, 2;
	mov.u32 	%r713, _ZZN3cub18CUB_300001_SM_10006detail6select23DeviceSelectSweepKernelINS2_10policy_hubIiiiLb0ELNS0_10SelectImplE0EE10Policy1000EN6thrust24THRUST_300001_SM_1000_NS17counting_iteratorIiNS9_11use_defaultESB_SB_EENS9_6detail15normal_iteratorINS9_10device_ptrIiEEEENSE_INSF_ImEEEEPlNS0_13ScanTileStateIiLb1EEENSD_10functional5actorINSN_9compositeIJNSN_16operator_adaptorIN4cuda3std3__48equal_toIvEEEENSO_INSN_8argumentILj0EEEEENSO_INSN_5valueIiEEEEEEEEENS0_8NullTypeEiNS2_19streaming_context_tIlLb1EEELS5_0EEEvT0_T1_T2_T3_T4_T5_T6_T7_iT8_NS1_7vsmem_tEE19static_temp_storage;
	add.s32 	%r714, %r713, %r712;
	st.shared.u32 	[%r714], %r358;
$L__BB8_488:
	not.pred 	%p177, %p27;
	@%p177 bra 	$L__BB8_490;
	sub.s32 	%r715, %r463, %r466;
	shl.b32 	%r716, %r715, 2;
	mov.u32 	%r717, _ZZN3cub18CUB_300001_SM_10006detail6select23DeviceSelectSweepKernelINS2_10policy_hubIiiiLb0ELNS0_10SelectImplE0EE10Policy1000EN6thrust24THRUST_300001_SM_1000_NS17counting_iteratorIiNS9_11use_defaultESB_SB_EENS9_6detail15normal_iteratorINS9_10device_ptrIiEEEENSE_INSF_ImEEEEPlNS0_13ScanTileStateIiLb1EEENSD_10functional5actorINSN_9compositeIJNSN_16operator_adaptorIN4cuda3std3__48equal_toIvEEEENSO_INSN_8argumentILj0EEEEENSO_INSN_5valueIiEEEEEEEEENS0_8NullTypeEiNS2_19streaming_context_tIlLb1EEELS5_0EEEvT0_T1_T2_T3_T4_T5_T6_T7_iT8_NS1_7vsmem_tEE19static_temp_storage;
	add.s32 	%r718, %r717, %r716;
	st.shared.u32 	[%r718], %r360;
$L__BB8_490:
	not.pred 	%p178, %p28;
	@%p178 bra 	$L__BB8_492;
	sub.s32 	%r719, %r464, %r466;
	shl.b32 	%r720, %r719, 2;
	mov.u32 	%r721, _ZZN3cub18CUB_300001_SM_10006detail6select23DeviceSelectSweepKernelINS2_10policy_hubIiiiLb0ELNS0_10SelectImplE0EE10Policy1000EN6thrust24THRUST_300001_SM_1000_NS17counting_iteratorIiNS9_11use_defaultESB_SB_EENS9_6detail15normal_iteratorINS9_10device_ptrIiEEEENSE_INSF_ImEEEEPlNS0_13ScanTileStateIiLb1EEENSD_10functional5actorINSN_9compositeIJNSN_16operator_adaptorIN4cuda3std3__48equal_toIvEEEENSO_INSN_8argumentILj0EEEEENSO_INSN_5valueIiEEEEEEEEENS0_8NullTypeEiNS2_19streaming_context_tIlLb1EEELS5_0EEEvT0_T1_T2_T3_T4_T5_T6_T7_iT8_NS1_7vsmem_tEE19static_temp_storage;
	add.s32 	%r722, %r721, %r720;
	st.shared.u32 	[%r722], %r362;
$L__BB8_492:
	bar.sync 	0;
	setp.ge.s32 	%p179, %r1547, %r468;
	@%p179 bra 	$L__BB8_509;
	ld.param.u8 	%rs8, [%rd150];
	ld.param.u64 	%rd299, [%rd150+24];
	cvta.to.global.u64 	%rd152, %rd299;
	add.s32 	%r723, %r465, %r495;
	add.s32 	%r724, %r1547, %r4;
	sub.s32 	%r725, %r723, %r724;
	add.s32 	%r469, %r725, -7169;
	and.b32  	%r726, %r469, 1536;
	setp.eq.s32 	%p180, %r726, 1536;
	@%p180 bra 	$L__BB8_498;
	shr.u32 	%r727, %r469, 9;
	add.s32 	%r728, %r727, 1;
	and.b32  	%r729, %r728, 3;
	add.s32 	%r1546, %r1547, %r466;
	shl.b32 	%r730, %r1547, 2;
	mov.u32 	%r731, _ZZN3cub18CUB_300001_SM_10006detail6select23DeviceSelectSweepKernelINS2_10policy_hubIiiiLb0ELNS0_10SelectImplE0EE10Policy1000EN6thrust24THRUST_300001_SM_1000_NS17counting_iteratorIiNS9_11use_defaultESB_SB_EENS9_6detail15normal_iteratorINS9_10device_ptrIiEEEENSE_INSF_ImEEEEPlNS0_13ScanTileStateIiLb1EEENSD_10functional5actorINSN_9compositeIJNSN_16operator_adaptorIN4cuda3std3__48equal_toIvEEEENSO_INSN_8argumentILj0EEEEENSO_INSN_5valueIiEEEEEEEEENS0_8NullTypeEiNS2_19streaming_context_tIlLb1EEELS5_0EEEvT0_T1_T2_T3_T4_T5_T6_T7_iT8_NS1_7vsmem_tEE19static_temp_storage;
	add.s32 	%r1545, %r731, %r730;
	neg.s32 	%r1544, %r729;
	shl.b32 	%r732, %r728, 9;
	and.b32  	%r733, %r732, 1536;
	add.s32 	%r1547, %r1547, %r733;
$L__BB8_495:
	.pragma "nounroll";
	setp.ne.s16 	%p181, %rs8, 0;
	ld.shared.u32 	%r477, [%r1545];
	mov.b64 	%rd780, 0;
	@%p181 bra 	$L__BB8_497;
	ld.global.u64 	%rd780, [%rd152];
$L__BB8_497:
	cvt.s64.s32 	%rd301, %r1546;
	add.s64 	%rd302, %rd780, %rd301;
	shl.b64 	%rd303, %rd302, 3;
	add.s64 	%rd304, %rd3, %rd303;
	cvt.s64.s32 	%rd305, %r477;
	st.global.u64 	[%rd304], %rd305;
	add.s32 	%r1546, %r1546, 512;
	add.s32 	%r1545, %r1545, 2048;
	add.s32 	%r1544, %r1544, 1;
	setp.ne.s32 	%p182, %r1544, 0;
	@%p182 bra 	$L__BB8_495;
$L__BB8_498:
	setp.lt.u32 	%p183, %r469, 1536;
	@%p183 bra 	$L__BB8_509;
	add.s32 	%r1549, %r1547, %r466;
	shl.b32 	%r734, %r1547, 2;
	mov.u32 	%r735, _ZZN3cub18CUB_300001_SM_10006detail6select23DeviceSelectSweepKernelINS2_10policy_hubIiiiLb0ELNS0_10SelectImplE0EE10Policy1000EN6thrust24THRUST_300001_SM_1000_NS17counting_iteratorIiNS9_11use_defaultESB_SB_EENS9_6detail15normal_iteratorINS9_10device_ptrIiEEEENSE_INSF_ImEEEEPlNS0_13ScanTileStateIiLb1EEENSD_10functional5actorINSN_9compositeIJNSN_16operator_adaptorIN4cuda3std3__48equal_toIvEEEENSO_INSN_8argumentILj0EEEEENSO_INSN_5valueIiEEEEEEEEENS0_8NullTypeEiNS2_19streaming_context_tIlLb1EEELS5_0EEEvT0_T1_T2_T3_T4_T5_T6_T7_iT8_NS1_7vsmem_tEE19static_temp_storage;
	add.s32 	%r736, %r734, %r735;
	add.s32 	%r1548, %r736, 4096;
$L__BB8_500:
	setp.ne.s16 	%p184, %rs8, 0;
	cvt.s64.s32 	%rd155, %r1549;
	ld.shared.u32 	%r487, [%r1548+-4096];
	mov.b64 	%rd781, 0;
	@%p184 bra 	$L__BB8_502;
	ld.global.u64 	%rd781, [%rd152];
$L__BB8_502:
	setp.ne.s16 	%p185, %rs8, 0;
	add.s64 	%rd308, %rd781, %rd155;
	shl.b64 	%rd309, %rd308, 3;
	add.s64 	%rd310, %rd3, %rd309;
	cvt.s64.s32 	%rd311, %r487;
	st.global.u64 	[%rd310], %rd311;
	ld.shared.u32 	%r488, [%r1548+-2048];
	mov.b64 	%rd782, 0;
	@%p185 bra 	$L__BB8_504;
	ld.global.u64 	%rd782, [%rd152];
$L__BB8_504:
	setp.ne.s16 	%p186, %rs8, 0;
	add.s64 	%rd313, %rd782, %rd155;
	shl.b64 	%rd314, %rd313, 3;
	add.s64 	%rd315, %rd3, %rd314;
	cvt.s64.s32 	%rd316, %r488;
	st.global.u64 	[%rd315+4096], %rd316;
	ld.shared.u32 	%r489, [%r1548];
	mov.b64 	%rd783, 0;
	@%p186 bra 	$L__BB8_506;
	ld.global.u64 	%rd783, [%rd152];
$L__BB8_506:
	setp.ne.s16 	%p187, %rs8, 0;
	add.s64 	%rd318, %rd783, %rd155;
	shl.b64 	%rd319, %rd318, 3;
	add.s64 	%rd320, %rd3, %rd319;
	cvt.s64.s32 	%rd321, %r489;
	st.global.u64 	[%rd320+8192], %rd321;
	ld.shared.u32 	%r490, [%r1548+2048];
	mov.b64 	%rd784, 0;
	@%p187 bra 	$L__BB8_508;
	ld.global.u64 	%rd784, [%rd152];
$L__BB8_508:
	cvt.u32.u64 	%r737, %rd155;
	add.s64 	%rd322, %rd784, %rd155;
	shl.b64 	%rd323, %rd322, 3;
	add.s64 	%rd324, %rd3, %rd323;
	cvt.s64.s32 	%rd325, %r490;
	st.global.u64 	[%rd324+12288], %rd325;
	add.s32 	%r1547, %r1547, 2048;
	add.s32 	%r1549, %r737, 2048;
	add.s32 	%r1548, %r1548, 8192;
	setp.lt.s32 	%p188, %r1547, %r468;
	@%p188 bra 	$L__BB8_500;
$L__BB8_509:
	mov.u32 	%r955, %tid.x;
	setp.ne.s32 	%p339, %r955, 0;
	@%p339 bra 	$L__BB8_517;
	mov.u64 	%rd192, %rd198;
	ld.param.u8 	%rs49, [%rd192+1];
	setp.eq.s16 	%p340, %rs49, 0;
	@%p340 bra 	$L__BB8_514;
	ld.param.u8 	%rs50, [%rd192];
	setp.ne.s16 	%p341, %rs50, 0;
	mov.b64 	%rd799, 0;
	@%p341 bra 	$L__BB8_513;
	ld.param.u64 	%rd452, [%rd192+24];
	cvta.to.global.u64 	%rd453, %rd452;
	ld.global.u64 	%rd799, [%rd453];
$L__BB8_513:
	cvt.s64.s32 	%rd454, %r1551;
	add.s64 	%rd455, %rd799, %rd454;
	cvta.to.global.u64 	%rd456, %rd197;
	st.global.u64 	[%rd456], %rd455;
	bra.uni 	$L__BB8_517;
$L__BB8_514:
	ld.param.u8 	%rs51, [%rd192];
	setp.ne.s16 	%p342, %rs51, 0;
	mov.b64 	%rd800, 0;
	@%p342 bra 	$L__BB8_516;
	ld.param.u64 	%rd458, [%rd192+24];
	cvta.to.global.u64 	%rd459, %rd458;
	ld.global.u64 	%rd800, [%rd459];
$L__BB8_516:
	cvt.s64.s32 	%rd460, %r1551;
	add.s64 	%rd461, %rd800, %rd460;
	ld.param.u64 	%rd462, [%rd192+32];
	cvta.to.global.u64 	%rd463, %rd462;
	st.global.u64 	[%rd463], %rd461;
$L__BB8_517:
	ret;

}


// ===== COMPILED SASS (sm_100) =====

	.target	sm_100

	.elftype	@"ET_EXEC"


//--------------------- .note.nv.tkinfo           --------------------------
	.section	.note.nv.tkinfo,"",@"SHT_NOTE"
	.sectionflags	@"SHF_NOTE_NV_TKINFO"
	.tkinfo
        /*0018*/ 	.word	0x00000002
        /*0030*/ 	.string	""
        /*0030*/ 	.string	"ptxas"
        /*0030*/ 	.string	"Cuda compilation tools, release 13.0, V13.0.88"
        /*0030*/ 	.string	"Build cuda_13.0.r13.0/compiler.36424714_0"
        /*0030*/ 	.string	"-arch sm_100 -m 64 "



//--------------------- .note.nv.cuinfo           --------------------------
	.section	.note.nv.cuinfo,"",@"SHT_NOTE"
	.sectionflags	@"SHF_NOTE_NV_CUINFO"
        /*0018*/ 	.short	0x0002
        /*001a*/ 	.short	0x0064
        /*001c*/ 	.short	0x0082
	.zero		2


//--------------------- .nv.info                  --------------------------
	.section	.nv.info,"",@"SHT_CUDA_INFO"
	.align	4


	//----- nvinfo : EIATTR_REGCOUNT
	.align		4
        /*0000*/ 	.byte	0x04, 0x2f
        /*0002*/ 	.short	(.L_45 - .L_44)
	.align		4
.L_44:
        /*0004*/ 	.word	index@(_ZN3cub18CUB_300001_SM_10006detail11EmptyKernelIvEEvv)
        /*0008*/ 	.word	0x00000004


	//----- nvinfo : EIATTR_FRAME_SIZE
	.align		4
.L_45:
        /*000c*/ 	.byte	0x04, 0x11
        /*000e*/ 	.short	(.L_47 - .L_46)
	.align		4
.L_46:
        /*0010*/ 	.word	index@(_ZN3cub18CUB_300001_SM_10006detail11EmptyKernelIvEEvv)
        /*0014*/ 	.word	0x00000000


	//----- nvinfo : EIATTR_REGCOUNT
	.align		4
.L_47:
        /*0018*/ 	.byte	0x04, 0x2f
        /*001a*/ 	.short	(.L_49 - .L_48)
	.align		4
.L_48:
        /*001c*/ 	.word	index@(_ZN3cub18CUB_300001_SM_10006detail8for_each13static_kernelINS2_12policy_hub_t12policy_500_tEmN6thrust24THRUST_300001_SM_1000_NS8cuda_cub20__uninitialized_fill7functorINS7_10device_ptrIPcEESC_EEEEvT0_T1_)
        /*0020*/ 	.word	0x00000009


	//----- nvinfo : EIATTR_FRAME_SIZE
	.align		4
.L_49:
        /*0024*/ 	.byte	0x04, 0x11
        /*0026*/ 	.short	(.L_51 - .L_50)
	.align		4
.L_50:
        /*0028*/ 	.word	index@(_ZN3cub18CUB_300001_SM_10006detail8for_each13static_kernelINS2_12policy_hub_t12policy_500_tEmN6thrust24THRUST_300001_SM_1000_NS8cuda_cub20__uninitialized_fill7functorINS7_10device_ptrIPcEESC_EEEEvT0_T1_)
        /*002c*/ 	.word	0x00000000


	//----- nvinfo : EIATTR_REGCOUNT
	.align		4
.L_51:
        /*0030*/ 	.byte	0x04, 0x2f
        /*0032*/ 	.short	(.L_53 - .L_52)
	.align		4
.L_52:
        /*0034*/ 	.word	index@(_ZN3cub18CUB_300001_SM_10006detail8for_each13static_kernelINS2_12policy_hub_t12policy_500_tEmN6thrust24THRUST_300001_SM_1000_NS8cuda_cub20__uninitialized_fill7functorINS7_10device_ptrIiEEiEEEEvT0_T1_)
        /*0038*/ 	.word	0x00000008


	//----- nvinfo : EIATTR_FRAME_SIZE
	.align		4
.L_53:
        /*003c*/ 	.byte	0x04, 0x11
        /*003e*/ 	.short	(.L_55 - .L_54)
	.align		4
.L_54:
        /*0040*/ 	.word	index@(_ZN3cub18CUB_300001_SM_10006detail8for_each13static_kernelINS2_12policy_hub_t12policy_500_tEmN6thrust24THRUST_300001_SM_1000_NS8cuda_cub20__uninitialized_fill7functorINS7_10device_ptrIiEEiEEEEvT0_T1_)
        /*0044*/ 	.word	0x00000000


	//----- nvinfo : EIATTR_REGCOUNT
	.align		4
.L_55:
        /*0048*/ 	.byte	0x04, 0x2f
        /*004a*/ 	.short	(.L_57 - .L_56)
	.align		4
.L_56:
        /*004c*/ 	.word	index@(_ZN3cub18CUB_300001_SM_10006detail8for_each13static_kernelINS2_12policy_hub_t12policy_500_tEmN6thrust24THRUST_300001_SM_1000_NS8cuda_cub20__uninitialized_fill7functorINS7_10device_ptrImEEmEEEEvT0_T1_)
        /*0050*/ 	.word	0x00000009


	//----- nvinfo : EIATTR_FRAME_SIZE
	.align		4
.L_57:
        /*0054*/ 	.byte	0x04, 0x11
        /*0056*/ 	.short	(.L_59 - .L_58)
	.align		4
.L_58:
        /*0058*/ 	.word	index@(_ZN3cub18CUB_300001_SM_10006detail8for_each13static_kernelINS2_12policy_hub_t12policy_500_tEmN6thrust24THRUST_300001_SM_1000_NS8cuda_cub20__uninitialized_fill7functorINS7_10device_ptrImEEmEEEEvT0_T1_)
        /*005c*/ 	.word	0x00000000


	//----- nvinfo : EIATTR_REGCOUNT
	.align		4
.L_59:
        /*0060*/ 	.byte	0x04, 0x2f
        /*0062*/ 	.short	(.L_61 - .L_60)
	.align		4
.L_60:
        /*0064*/ 	.word	index@(_ZN3cub18CUB_300001_SM_10006detail8for_each13static_kernelINS2_12policy_hub_t12policy_500_tElNS2_12op_wrapper_tIl14is_equal_countN6thrust24THRUST_300001_SM_1000_NS17counting_iteratorIiNS9_11use_defaultESB_SB_EEEEEEvT0_T1_)
        /*0068*/ 	.word	0x0000000c


	//----- nvinfo : EIATTR_FRAME_SIZE
	.align		4
.L_61:
        /*006c*/ 	.byte	0x04, 0x11
        /*006e*/ 	.short	(.L_63 - .L_62)
	.align		4
.L_62:
        /*0070*/ 	.word	index@(_ZN3cub18CUB_300001_SM_10006detail8for_each13static_kernelINS2_12policy_hub_t12policy_500_tElNS2_12op_wrapper_tIl14is_equal_countN6thrust24THRUST_300001_SM_1000_NS17counting_iteratorIiNS9_11use_defaultESB_SB_EEEEEEvT0_T1_)
        /*0074*/ 	.word	0x00000000


	//----- nvinfo : EIATTR_REGCOUNT
	.align		4
.L_63:
        /*0078*/ 	.byte	0x04, 0x2f
        /*007a*/ 	.short	(.L_65 - .L_64)
	.align		4
.L_64:
        /*007c*/ 	.word	index@(_ZN3cub18CUB_300001_SM_10006detail8for_each13static_kernelINS2_12policy_hub_t12policy_500_tElN6thrust24THRUST_300001_SM_1000_NS8cuda_cub20__uninitialized_copy7functorINS7_6detail15normal_iteratorINS7_10device_ptrImEEEENS7_7pointerImNS8_3tagENS7_11use_defaultESI_EEEEEEvT0_T1_)
        /*0080*/ 	.word	0x0000000c


	//----- nvinfo : EIATTR_FRAME_SIZE
	.align		4
.L_65:
        /*0084*/ 	.byte	0x04, 0x11
        /*0086*/ 	.short	(.L_67 - .L_66)
	.align		4
.L_66:
        /*0088*/ 	.word	index@(_ZN3cub18CUB_300001_SM_10006detail8for_each13static_kernelINS2_12policy_hub_t12policy_500_tElN6thrust24THRUST_300001_SM_1000_NS8cuda_cub20__uninitialized_copy7functorINS7_6detail15normal_iteratorINS7_10device_ptrImEEEENS7_7pointerImNS8_3tagENS7_11use_defaultESI_EEEEEEvT0_T1_)
        /*008c*/ 	.word	0x00000000


	//----- nvinfo : EIATTR_REGCOUNT
	.align		4
.L_67:
        /*0090*/ 	.byte	0x04, 0x2f
        /*0092*/ 	.short	(.L_69 - .L_68)
	.align		4
.L_68:
        /*0094*/ 	.word	index@(_ZN3cub18CUB_300001_SM_10006detail8for_each13static_kernelINS2_12policy_hub_t12policy_500_tElNS2_12op_wrapper_tIl12check_streamN6thrust24THRUST_300001_SM_1000_NS17counting_iteratorIiNS9_11use_defaultESB_SB_EEEEEEvT0_T1_)
        /*0098*/ 	.word	0x0000002e


	//----- nvinfo : EIATTR_FRAME_SIZE
	.align		4
.L_69:
        /*009c*/ 	.byte	0x04, 0x11
        /*009e*/ 	.short	(.L_71 - .L_70)
	.align		4
.L_70:
        /*00a0*/ 	.word	index@($__internal_0_$__cuda_sm20_div_rn_f64_full)
        /*00a4*/ 	.word	0x00000080


	//----- nvinfo : EIATTR_FRAME_SIZE
	.align		4
.L_71:
        /*00a8*/ 	.byte	0x04, 0x11
        /*00aa*/ 	.short	(.L_73 - .L_72)
	.align		4
.L_72:
        /*00ac*/ 	.word	index@(_ZN3cub18CUB_300001_SM_10006detail8for_each13static_kernelINS2_12policy_hub_t12policy_500_tElNS2_12op_wrapper_tIl12check_streamN6thrust24THRUST_300001_SM_1000_NS17counting_iteratorIiNS9_11use_defaultESB_SB_EEEEEEvT0_T1_)
        /*00b0*/ 	.word	0x00000080


	//----- nvinfo : EIATTR_REGCOUNT
	.align		4
.L_73:
        /*00b4*/ 	.byte	0x04, 0x2f
        /*00b6*/ 	.short	(.L_75 - .L_74)
	.align		4
.L_74:
        /*00b8*/ 	.word	index@(_ZN3cub18CUB_300001_SM_10006detail4scan23DeviceCompactInitKernelINS0_13ScanTileStateIiLb1EEEPlEEvT_iT0_)
        /*00bc*/ 	.word	0x0000000a


	//----- nvinfo : EIATTR_FRAME_SIZE
	.align		4
.L_75:
        /*00c0*/ 	.byte	0x04, 0x11
        /*00c2*/ 	.short	(.L_77 - .L_76)
	.align		4
.L_76:
        /*00c4*/ 	.word	index@(_ZN3cub18CUB_300001_SM_10006detail4scan23DeviceCompactInitKernelINS0_13ScanTileStateIiLb1EEEPlEEvT_iT0_)
        /*00c8*/ 	.word	0x00000000


	//----- nvinfo : EIATTR_REGCOUNT
	.align		4
.L_77:
        /*00cc*/ 	.byte	0x04, 0x2f
        /*00ce*/ 	.short	(.L_79 - .L_78)
	.align		4
.L_78:
        /*00d0*/ 	.word	index@(_ZN3cub18CUB_300001_SM_10006detail6select23DeviceSelectSweepKernelINS2_10policy_hubIiiiLb0ELNS0_10SelectImplE0EE10Policy1000EN6thrust24THRUST_300001_SM_1000_NS17counting_iteratorIiNS9_11use_defaultESB_SB_EENS9_6detail15normal_iteratorINS9_10device_ptrIiEEEENSE_INSF_ImEEEEPlNS0_13ScanTileStateIiLb1EEENSD_10functional5actorINSN_9compositeIJNSN_16operator_adaptorIN4cuda3std3__48equal_toIvEEEENSO_INSN_8argumentILj0EEEEENSO_INSN_5valueIiEEEEEEEEENS0_8NullTypeEiNS2_19streaming_context_tIlLb1EEELS5_0EEEvT0_T1_T2_T3_T4_T5_T6_T7_iT8_NS1_7vsmem_tE)
        /*00d4*/ 	.word	0x00000040


	//----- nvinfo : EIATTR_FRAME_SIZE
	.align		4
.L_79:
        /*00d8*/ 	.byte	0x04, 0x11
        /*00da*/ 	.short	(.L_81 - .L_80)
	.align		4
.L_80:
        /*00dc*/ 	.word	index@(_ZN3cub18CUB_300001_SM_10006detail6select23DeviceSelectSweepKernelINS2_10policy_hubIiiiLb0ELNS0_10SelectImplE0EE10Policy1000EN6thrust24THRUST_300001_SM_1000_NS17counting_iteratorIiNS9_11use_defaultESB_SB_EENS9_6detail15normal_iteratorINS9_10device_ptrIiEEEENSE_INSF_ImEEEEPlNS0_13ScanTileStateIiLb1EEENSD_10functional5actorINSN_9compositeIJNSN_16operator_adaptorIN4cuda3std3__48equal_toIvEEEENSO_INSN_8argumentILj0EEEEENSO_INSN_5valueIiEEEEEEEEENS0_8NullTypeEiNS2_19streaming_context_tIlLb1EEELS5_0EEEvT0_T1_T2_T3_T4_T5_T6_T7_iT8_NS1_7vsmem_tE)
        /*00e0*/ 	.word	0x00000020


	//----- nvinfo : EIATTR_MIN_STACK_SIZE
	.align		4
.L_81:
        /*00e4*/ 	.byte	0x04, 0x12
        /*00e6*/ 	.short	(.L_83 - .L_82)
	.align		4
.L_82:
        /*00e8*/ 	.word	index@(_ZN3cub18CUB_300001_SM_10006detail6select23DeviceSelectSweepKernelINS2_10policy_hubIiiiLb0ELNS0_10SelectImplE0EE10Policy1000EN6thrust24THRUST_300001_SM_1000_NS17counting_iteratorIiNS9_11use_defaultESB_SB_EENS9_6detail15normal_iteratorINS9_10device_ptrIiEEEENSE_INSF_ImEEEEPlNS0_13ScanTileStateIiLb1EEENSD_10functional5actorINSN_9compositeIJNSN_16operator_adaptorIN4cuda3std3__48equal_toIvEEEENSO_INSN_8argumentILj0EEEEENSO_INSN_5valueIiEEEEEEEEENS0_8NullTypeEiNS2_19streaming_context_tIlLb1EEELS5_0EEEvT0_T1_T2_T3_T4_T5_T6_T7_iT8_NS1_7vsmem_tE)
        /*00ec*/ 	.word	0x00000020


	//----- nvinfo : EIATTR_MIN_STACK_SIZE
	.align		4
.L_83:
        /*00f0*/ 	.byte	0x04, 0x12
        /*00f2*/ 	.short	(.L_85 - .L_84)
	.align		4
.L_84:
        /*00f4*/ 	.word	index@(_ZN3cub18CUB_300001_SM_10006detail4scan23DeviceCompactInitKernelINS0_13ScanTileStateIiLb1EEEPlEEvT_iT0_)
        /*00f8*/ 	.word	0x00000000


	//----- nvinfo : EIATTR_MIN_STACK_SIZE
	.align		4
.L_85:
        /*00fc*/ 	.byte	0x04, 0x12
        /*00fe*/ 	.short	(.L_87 - .L_86)
	.align		4
.L_86:
        /*0100*/ 	.word	index@(_ZN3cub18CUB_300001_SM_10006detail8for_each13static_kernelINS2_12policy_hub_t12policy_500_tElNS2_12op_wrapper_tIl12check_streamN6thrust24THRUST_300001_SM_1000_NS17counting_iteratorIiNS9_11use_defaultESB_SB_EEEEEEvT0_T1_)
        /*0104*/ 	.word	0x00000080


	//----- nvinfo : EIATTR_MIN_STACK_SIZE
	.align		4
.L_87:
        /*0108*/ 	.byte	0x04, 0x12
        /*010a*/ 	.short	(.L_89 - .L_88)
	.align		4
.L_88:
        /*010c*/ 	.word	index@(_ZN3cub18CUB_300001_SM_10006detail8for_each13static_kernelINS2_12policy_hub_t12policy_500_tElN6thrust24THRUST_300001_SM_1000_NS8cuda_cub20__uninitialized_copy7functorINS7_6detail15normal_iteratorINS7_10device_ptrImEEEENS7_7pointerImNS8_3tagENS7_11use_defaultESI_EEEEEEvT0_T1_)
        /*0110*/ 	.word	0x00000000


	//----- nvinfo : EIATTR_MIN_STACK_SIZE
	.align		4
.L_89:
        /*0114*/ 	.byte	0x04, 0x12
        /*0116*/ 	.short	(.L_91 - .L_90)
	.align		4
.L_90:
        /*0118*/ 	.word	index@(_ZN3cub18CUB_300001_SM_10006detail8for_each13static_kernelINS2_12policy_hub_t12policy_500_tElNS2_12op_wrapper_tIl14is_equal_countN6thrust24THRUST_300001_SM_1000_NS17counting_iteratorIiNS9_11use_defaultESB_SB_EEEEEEvT0_T1_)
        /*011c*/ 	.word	0x00000000


	//----- nvinfo : EIATTR_MIN_STACK_SIZE
	.align		4
.L_91:
        /*0120*/ 	.byte	0x04, 0x12
        /*0122*/ 	.short	(.L_93 - .L_92)
	.align		4
.L_92:
        /*0124*/ 	.word	index@(_ZN3cub18CUB_300001_SM_10006detail8for_each13static_kernelINS2_12policy_hub_t12policy_500_tEmN6thrust24THRUST_300001_SM_1000_NS8cuda_cub20__uninitialized_fill7functorINS7_10device_ptrImEEmEEEEvT0_T1_)
        /*0128*/ 	.word	0x00000000


	//----- nvinfo : EIATTR_MIN_STACK_SIZE
	.align		4
.L_93:
        /*012c*/ 	.byte	0x04, 0x12
        /*012e*/ 	.short	(.L_95 - .L_94)
	.align		4
.L_94:
        /*0130*/ 	.word	index@(_ZN3cub18CUB_300001_SM_10006detail8for_each13static_kernelINS2_12policy_hub_t12policy_500_tEmN6thrust24THRUST_300001_SM_1000_NS8cuda_cub20__uninitialized_fill7functorINS7_10device_ptrIiEEiEEEEvT0_T1_)
        /*0134*/ 	.word	0x00000000


	//----- nvinfo : EIATTR_MIN_STACK_SIZE
	.align		4
.L_95:
        /*0138*/ 	.byte	0x04, 0x12
        /*013a*/ 	.short	(.L_97 - .L_96)
	.align		4
.L_96:
        /*013c*/ 	.word	index@(_ZN3cub18CUB_300001_SM_10006detail8for_each13static_kernelINS2_12policy_hub_t12policy_500_tEmN6thrust24THRUST_300001_SM_1000_NS8cuda_cub20__uninitialized_fill7functorINS7_10device_ptrIPcEESC_EEEEvT0_T1_)
        /*0140*/ 	.word	0x00000000


	//----- nvinfo : EIATTR_MIN_STACK_SIZE
	.align		4
.L_97:
        /*0144*/ 	.byte	0x04, 0x12
        /*0146*/ 	.short	(.L_99 - .L_98)
	.align		4
.L_98:
        /*0148*/ 	.word	index@(_ZN3cub18CUB_300001_SM_10006detail11EmptyKernelIvEEvv)
        /*014c*/ 	.word	0x00000000
.L_99:


//--------------------- .nv.compat                --------------------------
	.section	.nv.compat,"",@"SHT_CUDA_COMPAT_INFO"
	.align	4
        /*0000*/ 	.byte	0x02, 0x09, 0x00, 0x00, 0x02, 0x02, 0x01, 0x00, 0x02, 0x05, 0x05, 0x00, 0x03, 0x07, 0x01, 0x01
        /*0010*/ 	.byte	0x02, 0x03, 0x00, 0x00, 0x02, 0x06, 0x01, 0x00, 0x04, 0x0b, 0x08, 0x00, 0x01, 0x00, 0x00, 0x00
        /*0020*/ 	.byte	0x00, 0x00, 0x00, 0x00


//--------------------- .nv.info._ZN3cub18CUB_300001_SM_10006detail6select23DeviceSelectSweepKernelINS2_10policy_hubIiiiLb0ELNS0_10SelectImplE0EE10Policy1000EN6thrust24THRUST_300001_SM_1000_NS17counting_iteratorIiNS9_11use_defaultESB_SB_EENS9_6detail15normal_iteratorINS9_10device_ptrIiEEEENSE_INSF_ImEEEEPlNS0_13ScanTileStateIiLb1EEENSD_10functional5actorINSN_9compositeIJNSN_16operator_adaptorIN4cuda3std3__48equal_toIvEEEENSO_INSN_8argumentILj0EEEEENSO_INSN_5valueIiEEEEEEEEENS0_8NullTypeEiNS2_19streaming_context_tIlLb1EEELS5_0EEEvT0_T1_T2_T3_T4_T5_T6_T7_iT8_NS1_7vsmem_tE --------------------------
	.section	.nv.info._ZN3cub18CUB_300001_SM_10006detail6select23DeviceSelectSweepKernelINS2_10policy_hubIiiiLb0ELNS0_10SelectImplE0EE10Policy1000EN6thrust24THRUST_300001_SM_1000_NS17counting_iteratorIiNS9_11use_defaultESB_SB_EENS9_6detail15normal_iteratorINS9_10device_ptrIiEEEENSE_INSF_ImEEEEPlNS0_13ScanTileStateIiLb1EEENSD_10functional5actorINSN_9compositeIJNSN_16operator_adaptorIN4cuda3std3__48equal_toIvEEEENSO_INSN_8argumentILj0EEEEENSO_INSN_5valueIiEEEEEEEEENS0_8NullTypeEiNS2_19streaming_context_tIlLb1EEELS5_0EEEvT0_T1_T2_T3_T4_T5_T6_T7_iT8_NS1_7vsmem_tE,"",@"SHT_CUDA_INFO"
	.sectionflags	@""
	.align	4


	//----- nvinfo : EIATTR_CUDA_API_VERSION
	.align		4
        /*0000*/ 	.byte	0x04, 0x37
        /*0002*/ 	.short	(.L_101 - .L_100)
.L_100:
        /*0004*/ 	.word	0x00000082


	//----- nvinfo : EIATTR_KPARAM_INFO
	.align		4
.L_101:
        /*0008*/ 	.byte	0x04, 0x17
        /*000a*/ 	.short	(.L_103 - .L_102)
.L_102:
        /*000c*/ 	.word	0x00000000
        /*0010*/ 	.short	0x000a
        /*0012*/ 	.short	0x0068
        /*0014*/ 	.byte	0x00, 0xf0, 0x21, 0x00


	//----- nvinfo : EIATTR_KPARAM_INFO
	.align		4
.L_103:
        /*0018*/ 	.byte	0x04, 0x17
        /*001a*/ 	.short	(.L_105 - .L_104)
.L_104:
        /*001c*/ 	.word	0x00000000
        /*0020*/ 	.short	0x0009
        /*0022*/ 	.short	0x0040
        /*0024*/ 	.byte	0x00, 0xf0, 0xa1, 0x00


	//----- nvinfo : EIATTR_KPARAM_INFO
	.align		4
.L_105:
        /*0028*/ 	.byte	0x04, 0x17
        /*002a*/ 	.short	(.L_107 - .L_106)
.L_106:
        /*002c*/ 	.word	0x00000000
        /*0030*/ 	.short	0x0008
        /*0032*/ 	.short	0x0038
        /*0034*/ 	.byte	0x00, 0xf0, 0x11, 0x00


	//----- nvinfo : EIATTR_KPARAM_INFO
	.align		4
.L_107:
        /*0038*/ 	.byte	0x04, 0x17
        /*003a*/ 	.short	(.L_109 - .L_108)
.L_108:
        /*003c*/ 	.word	0x00000000
        /*0040*/ 	.short	0x0007
        /*0042*/ 	.short	0x0034
        /*0044*/ 	.byte	0x00, 0xf0, 0x11, 0x00


	//----- nvinfo : EIATTR_KPARAM_INFO
	.align		4
.L_109:
        /*0048*/ 	.byte	0x04, 0x17
        /*004a*/ 	.short	(.L_111 - .L_110)
.L_110:
        /*004c*/ 	.word	0x00000000
        /*0050*/ 	.short	0x0006
        /*0052*/ 	.short	0x0030
        /*0054*/ 	.byte	0x00, 0xf0, 0x05, 0x00


	//----- nvinfo : EIATTR_KPARAM_INFO
	.align		4
.L_111:
        /*0058*/ 	.byte	0x04, 0x17
        /*005a*/ 	.short	(.L_113 - .L_112)
.L_112:
        /*005c*/ 	.word	0x00000000
        /*0060*/ 	.short	0x0005
        /*0062*/ 	.short	0x0028
        /*0064*/ 	.byte	0x00, 0xf0, 0x21, 0x00


	//----- nvinfo : EIATTR_KPARAM_INFO
	.align		4
.L_113:
        /*0068*/ 	.byte	0x04, 0x17
        /*006a*/ 	.short	(.L_115 - .L_114)
.L_114:
        /*006c*/ 	.word	0x00000000
        /*0070*/ 	.short	0x0004
        /*0072*/ 	.short	0x0020
        /*0074*/ 	.byte	0x00, 0xf0, 0x21, 0x00


	//----- nvinfo : EIATTR_KPARAM_INFO
	.align		4
.L_115:
        /*0078*/ 	.byte	0x04, 0x17
        /*007a*/ 	.short	(.L_117 - .L_116)
.L_116:
        /*007c*/ 	.word	0x00000000
        /*0080*/ 	.short	0x0003
        /*0082*/ 	.short	0x0018
        /*0084*/ 	.byte	0x00, 0xf5, 0x21, 0x00


	//----- nvinfo : EIATTR_KPARAM_INFO
	.align		4
.L_117:
        /*0088*/ 	.byte	0x04, 0x17
        /*008a*/ 	.short	(.L_119 - .L_118)
.L_118:
        /*008c*/ 	.word	0x00000000
        /*0090*/ 	.short	0x0002
        /*0092*/ 	.short	0x0010
        /*0094*/ 	.byte	0x00, 0xf0, 0x21, 0x00


	//----- nvinfo : EIATTR_KPARAM_INFO
	.align		4
.L_119:
        /*0098*/ 	.byte	0x04, 0x17
        /*009a*/ 	.short	(.L_121 - .L_120)
.L_120:
        /*009c*/ 	.word	0x00000000
        /*00a0*/ 	.short	0x0001
        /*00a2*/ 	.short	0x0008
        /*00a4*/ 	.byte	0x00, 0xf0, 0x21, 0x00


	//----- nvinfo : EIATTR_KPARAM_INFO
	.align		4
.L_121:
        /*00a8*/ 	.byte	0x04, 0x17
        /*00aa*/ 	.short	(.L_123 - .L_122)
.L_122:
        /*00ac*/ 	.word	0x00000000
        /*00b0*/ 	.short	0x0000
        /*00b2*/ 	.short	0x0000
        /*00b4*/ 	.byte	0x00, 0xf0, 0x11, 0x00


	//----- nvinfo : EIATTR_SPARSE_MMA_MASK
	.align		4
.L_123:
        /*00b8*/ 	.byte	0x03, 0x50
        /*00ba*/ 	.short	0x0000


	//----- nvinfo : EIATTR_MAXREG_COUNT
	.align		4
        /*00bc*/ 	.byte	0x03, 0x1b
        /*00be*/ 	.short	0x0080


	//----- nvinfo : EIATTR_NUM_BARRIERS
	.align		4
        /*00c0*/ 	.byte	0x02, 0x4c
        /*00c2*/ 	.byte	0x01
	.zero		1


	//----- nvinfo : EIATTR_ANNOTATIONS
	.align		4
        /*00c4*/ 	.byte	0x04, 0x55
        /*00c6*/ 	.short	(.L_125 - .L_124)


	//   ....[0]....
.L_124:
        /*00c8*/ 	.word	0x00000001
        /*00cc*/ 	.byte	0x50, 0x0d, 0x00, 0x00, 0x01, 0x00, 0x00, 0x00, 0x70, 0x0d, 0x00, 0x00, 0x01, 0x00, 0x00, 0x00
        /*00dc*/ 	.byte	0x10, 0x0e, 0x00, 0x00, 0x01, 0x00, 0x00, 0x00, 0x20, 0x0e, 0x00, 0x00, 0x01, 0x00, 0x00, 0x00
        /*00ec*/ 	.byte	0x80, 0x0e, 0x00, 0x00, 0x01, 0x00, 0x00, 0x00, 0x50, 0x1a, 0x00, 0x00, 0x01, 0x00, 0x00, 0x00
        /*00fc*/ 	.byte	0xf0, 0x1c, 0x00, 0x00, 0x01, 0x00, 0x00, 0x00, 0xf0, 0x28, 0x00, 0x00, 0x01, 0x00, 0x00, 0x00
        /*010c*/ 	.byte	0x20, 0x29, 0x00, 0x00, 0x01, 0x00, 0x00, 0x00, 0xa0, 0x30, 0x00, 0x00, 0x01, 0x00, 0x00, 0x00
        /*011c*/ 	.byte	0x40, 0x3b, 0x00, 0x00, 0x01, 0x00, 0x00, 0x00, 0x30, 0x42, 0x00, 0x00, 0x01, 0x00, 0x00, 0x00
        /*012c*/ 	.byte	0x40, 0x43, 0x00, 0x00, 0x01, 0x00, 0x00, 0x00, 0x40, 0x4c, 0x00, 0x00, 0x01, 0x00, 0x00, 0x00
        /*013c*/ 	.byte	0x50, 0x4c, 0x00, 0x00


	//----- nvinfo : EIATTR_MERCURY_ISA_VERSION
	.align		4
.L_125:
        /*0140*/ 	.byte	0x03, 0x5f
        /*0142*/ 	.short	0x0101


	//----- nvinfo : EIATTR_UNUSED_LOAD_BYTE_OFFSET
	.align		4
        /*0144*/ 	.byte	0x04, 0x44
        /*0146*/ 	.short	(.L_127 - .L_126)


	//   ....[0]....
.L_126:
        /*0148*/ 	.word	0x000095d0
        /*014c*/ 	.word	0x0000fff0


	//----- nvinfo : EIATTR_COOP_GROUP_MASK_REGIDS
	.align		4
.L_127:
        /*0150*/ 	.byte	0x04, 0x29
        /*0152*/ 	.short	(.L_129 - .L_128)


	//   ....[0]....
.L_128:
        /*0154*/ 	.word	0xffffffff


	//   ....[1]....
        /*0158*/ 	.word	0xffffffff


	//   ....[2]....
        /*015c*/ 	.word	0xffffffff


	//   ....[3]....
        /*0160*/ 	.word	0xffffffff


	//   ....[4]....
        /*0164*/ 	.word	0xffffffff


	//   ....[5]....
        /*0168*/ 	.word	0xffffffff


	//   ....[6]....
        /*016c*/ 	.word	0xffffffff


	//   ....[7]....
        /*0170*/ 	.word	0xffffffff


	//   ....[8]....
        /*0174*/ 	.word	0xffffffff


	//   ....[9]....
        /*0178*/ 	.word	0xffffffff


	//   ....[10]....
        /*017c*/ 	.word	0xffffffff


	//   ....[11]....
        /*0180*/ 	.word	0xffffffff


	//   ....[12]....
        /*0184*/ 	.word	0xffffffff


	//   ....[13]....
        /*0188*/ 	.word	0xffffffff


	//   ....[14]....
        /*018c*/ 	.word	0xffffffff


	//   ....[15]....
        /*0190*/ 	.word	0xffffffff


	//   ....[16]....
        /*0194*/ 	.word	0xffffffff


	//   ....[17]....
        /*0198*/ 	.word	0xffffffff


	//   ....[18]....
        /*019c*/ 	.word	0xffffffff


	//   ....[19]....
        /*01a0*/ 	.word	0xffffffff


	//   ....[20]....
        /*01a4*/ 	.word	0xffffffff


	//   ....[21]....
        /*01a8*/ 	.word	0xffffffff


	//   ....[22]....
        /*01ac*/ 	.word	0xffffffff


	//   ....[23]....
        /*01b0*/ 	.word	0xffffffff


	//   ....[24]....
        /*01b4*/ 	.word	0xffffffff


	//   ....[25]....
        /*01b8*/ 	.word	0xffffffff


	//   ....[26]....
        /*01bc*/ 	.word	0xffffffff


	//   ....[27]....
        /*01c0*/ 	.word	0xffffffff


	//   ....[28]....
        /*01c4*/ 	.word	0xffffffff


	//   ....[29]....
        /*01c8*/ 	.word	0xffffffff


	//   ....[30]....
        /*01cc*/ 	.word	0xffffffff


	//   ....[31]....
        /*01d0*/ 	.word	0xffffffff


	//   ....[32]....
        /*01d4*/ 	.word	0xffffffff


	//   ....[33]....
        /*01d8*/ 	.word	0xffffffff


	//   ....[34]....
        /*01dc*/ 	.word	0xffffffff


	//   ....[35]....
        /*01e0*/ 	.word	0xffffffff


	//   ....[36]....
        /*01e4*/ 	.word	0xffffffff


	//   ....[37]....
        /*01e8*/ 	.word	0xffffffff


	//   ....[38]....
        /*01ec*/ 	.word	0xffffffff


	//   ....[39]....
        /*01f0*/ 	.word	0xffffffff


	//   ....[40]....
        /*01f4*/ 	.word	0xffffffff


	//   ....[41]....
        /*01f8*/ 	.word	0xffffffff


	//   ....[42]....
        /*01fc*/ 	.word	0xffffffff


	//   ....[43]....
        /*0200*/ 	.word	0xffffffff


	//   ....[44]....
        /*0204*/ 	.word	0xffffffff


	//   ....[45]....
        /*0208*/ 	.word	0xffffffff


	//   ....[46]....
        /*020c*/ 	.word	0xffffffff


	//   ....[47]....
        /*0210*/ 	.word	0xffffffff


	//   ....[48]....
        /*0214*/ 	.word	0xffffffff


	//   ....[49]....
        /*0218*/ 	.word	0xffffffff


	//   ....[50]....
        /*021c*/ 	.word	0xffffffff


	//   ....[51]....
        /*0220*/ 	.word	0xffffffff


	//   ....[52]....
        /*0224*/ 	.word	0xffffffff


	//   ....[53]....
        /*0228*/ 	.word	0xffffffff


	//   ....[54]....
        /*022c*/ 	.word	0xffffffff


	//   ....[55]....
        /*0230*/ 	.word	0xffffffff


	//   ....[56]....
        /*0234*/ 	.word	0x05000031


	//   ....[57]....
        /*0238*/ 	.word	0x05000031


	//   ....[58]....
        /*023c*/ 	.word	0x05000031


	//   ....[59]....
        /*0240*/ 	.word	0x05000031


	//   ....[60]....
        /*0244*/ 	.word	0x05000031


	//   ....[61]....
        /*0248*/ 	.word	0x05000031


	//   ....[62]....
        /*024c*/ 	.word	0x05000031


	//   ....[63]....
        /*0250*/ 	.word	0x05000031


	//   ....[64]....
        /*0254*/ 	.word	0x05000031


	//   ....[65]....
        /*0258*/ 	.word	0x05000031


	//   ....[66]....
        /*025c*/ 	.word	0x05000031


	//   ....[67]....
        /*0260*/ 	.word	0x05000031


	//   ....[68]....
        /*0264*/ 	.word	0x05000031


	//   ....[69]....
        /*0268*/ 	.word	0x05000031


	//   ....[70]....
        /*026c*/ 	.word	0x05000031


	//   ....[71]....
        /*0270*/ 	.word	0x05000031


	//   ....[72]....
        /*0274*/ 	.word	0x05000031


	//   ....[73]....
        /*0278*/ 	.word	0x05000031


	//   ....[74]....
        /*027c*/ 	.word	0x05000031


	//   ....[75]....
        /*0280*/ 	.word	0x05000031


	//   ....[76]....
        /*0284*/ 	.word	0x05000031


	//   ....[77]....
        /*0288*/ 	.word	0x05000031


	//   ....[78]....
        /*028c*/ 	.word	0x05000031


	//   ....[79]....
        /*0290*/ 	.word	0x05000031


	//   ....[80]....
        /*0294*/ 	.word	0x05000031


	//   ....[81]....
        /*0298*/ 	.word	0x05000031


	//   ....[82]....
        /*029c*/ 	.word	0x05000031


	//   ....[83]....
        /*02a0*/ 	.word	0x05000031


	//   ....[84]....
        /*02a4*/ 	.word	0x05000031


	//   ....[85]....
        /*02a8*/ 	.word	0x05000031


	//   ....[86]....
        /*02ac*/ 	.word	0x05000031


	//   ....[87]....
        /*02b0*/ 	.word	0x05000031


	//   ....[88]....
        /*02b4*/ 	.word	0x05000031


	//   ....[89]....
        /*02b8*/ 	.word	0x05000031


	//   ....[90]....
        /*02bc*/ 	.word	0x05000031


	//   ....[91]....
        /*02c0*/ 	.word	0x05000031


	//----- nvinfo : EIATTR_COOP_GROUP_INSTR_OFFSETS
	.align		4
.L_129:
        /*02c4*/ 	.byte	0x04, 0x28
        /*02c6*/ 	.short	(.L_131 - .L_130)


	//   ....[0]....
.L_130:
        /*02c8*/ 	.word	0x000005b0


	//   ....[1]....
        /*02cc*/ 	.word	0x000005d0


	//   ....[2]....
        /*02d0*/ 	.word	0x000005f0


	//   ....[3]....
        /*02d4*/ 	.word	0x00000640


	//   ....[4]....
        /*02d8*/ 	.word	0x00000660


	//   ....[5]....
        /*02dc*/ 	.word	0x00002b80


	//   ....[6]....
        /*02e0*/ 	.word	0x00002bb0


	//   ....[7]....
        /*02e4*/ 	.word	0x00002bd0


	//   ....[8]....
        /*02e8*/ 	.word	0x00002bf0


	//   ....[9]....
        /*02ec*/ 	.word	0x00002c10


	//   ....[10]....
        /*02f0*/ 	.word	0x000031a0


	//   ....[11]....
        /*02f4*/ 	.word	0x00003370


	//   ....[12]....
        /*02f8*/ 	.word	0x000033d0


	//   ....[13]....
        /*02fc*/ 	.word	0x00003410


	//   ....[14]....
        /*0300*/ 	.word	0x00003480


	//   ....[15]....
        /*0304*/ 	.word	0x000034d0


	//   ....[16]....
        /*0308*/ 	.word	0x00003520


	//   ....[17]....
        /*030c*/ 	.word	0x00003560


	//   ....[18]....
        /*0310*/ 	.word	0x000035a0


	//   ....[19]....
        /*0314*/ 	.word	0x000036a0


	//   ....[20]....
        /*0318*/ 	.word	0x00003870


	//   ....[21]....
        /*031c*/ 	.word	0x000038d0


	//   ....[22]....
        /*0320*/ 	.word	0x00003900


	//   ....[23]....
        /*0324*/ 	.word	0x00003950


	//   ....[24]....
        /*0328*/ 	.word	0x000039a0


	//   ....[25]....
        /*032c*/ 	.word	0x000039e0


	//   ....[26]....
        /*0330*/ 	.word	0x00003a20


	//   ....[27]....
        /*0334*/ 	.word	0x00003a60


	//   ....[28]....
        /*0338*/ 	.word	0x00005ea0


	//   ....[29]....
        /*033c*/ 	.word	0x00005ec0


	//   ....[30]....
        /*0340*/ 	.word	0x00005ee0


	//   ....[31]....
        /*0344*/ 	.word	0x00005f00


	//   ....[32]....
        /*0348*/ 	.word	0x00005f20


	//   ....[33]....
        /*034c*/ 	.word	0x00008500


	//   ....[34]....
        /*0350*/ 	.word	0x00008520


	//   ....[35]....
        /*0354*/ 	.word	0x00008540


	//   ....[36]....
        /*0358*/ 	.word	0x00008560


	//   ....[37]....
        /*035c*/ 	.word	0x00008590


	//   ....[38]....
        /*0360*/ 	.word	0x00008b70


	//   ....[39]....
        /*0364*/ 	.word	0x00008d40


	//   ....[40]....
        /*0368*/ 	.word	0x00008da0


	//   ....[41]....
        /*036c*/ 	.word	0x00008e20


	//   ....[42]....
        /*0370*/ 	.word	0x00008e70


	//   ....[43]....
        /*0374*/ 	.word	0x00008ec0


	//   ....[44]....
        /*0378*/ 	.word	0x00008f00


	//   ....[45]....
        /*037c*/ 	.word	0x00008f60


	//   ....[46]....
        /*0380*/ 	.word	0x00008fb0


	//   ....[47]....
        /*0384*/ 	.word	0x00009070


	//   ....[48]....
        /*0388*/ 	.word	0x00009240


	//   ....[49]....
        /*038c*/ 	.word	0x00009290


	//   ....[50]....
        /*0390*/ 	.word	0x000092f0


	//   ....[51]....
        /*0394*/ 	.word	0x00009340


	//   ....[52]....
        /*0398*/ 	.word	0x00009380


	//   ....[53]....
        /*039c*/ 	.word	0x000093c0


	//   ....[54]....
        /*03a0*/ 	.word	0x00009400


	//   ....[55]....
        /*03a4*/ 	.word	0x00009440


	//   ....[56]....
        /*03a8*/ 	.word	0x0000b1b0


	//   ....[57]....
        /*03ac*/ 	.word	0x0000b230


	//   ....[58]....
        /*03b0*/ 	.word	0x0000b2c0


	//   ....[59]....
        /*03b4*/ 	.word	0x0000b3d0


	//   ....[60]....
        /*03b8*/ 	.word	0x0000b460


	//   ....[61]....
        /*03bc*/ 	.word	0x0000b4e0


	//   ....[62]....
        /*03c0*/ 	.word	0x0000b560


	//   ....[63]....
        /*03c4*/ 	.word	0x0000b600


	//   ....[64]....
        /*03c8*/ 	.word	0x0000b660


	//   ....[65]....
        /*03cc*/ 	.word	0x0000b6d0


	//   ....[66]....
        /*03d0*/ 	.word	0x0000b750


	//   ....[67]....
        /*03d4*/ 	.word	0x0000b7d0


	//   ....[68]....
        /*03d8*/ 	.word	0x0000b8d0


	//   ....[69]....
        /*03dc*/ 	.word	0x0000b950


	//   ....[70]....
        /*03e0*/ 	.word	0x0000b9d0


	//   ....[71]....
        /*03e4*/ 	.word	0x0000ba50


	//   ....[72]....
        /*03e8*/ 	.word	0x0000bad0


	//   ....[73]....
        /*03ec*/ 	.word	0x0000bb30


	//   ....[74]....
        /*03f0*/ 	.word	0x0000bba0


	//   ....[75]....
        /*03f4*/ 	.word	0x0000bc20


	//   ....[76]....
        /*03f8*/ 	.word	0x0000bca0


	//   ....[77]....
        /*03fc*/ 	.word	0x0000bda0


	//   ....[78]....
        /*0400*/ 	.word	0x0000be20


	//   ....[79]....
        /*0404*/ 	.word	0x0000beb0


	//   ....[80]....
        /*0408*/ 	.word	0x0000bf30


	//   ....[81]....
        /*040c*/ 	.word	0x0000bfe0


	//   ....[82]....
        /*0410*/ 	.word	0x0000c050


	//   ....[83]....
        /*0414*/ 	.word	0x0000c0c0


	//   ....[84]....
        /*0418*/ 	.word	0x0000c140


	//   ....[85]....
        /*041c*/ 	.word	0x0000c1c0


	//   ....[86]....
        /*0420*/ 	.word	0x0000c2a0


	//   ....[87]....
        /*0424*/ 	.word	0x0000c320


	//   ....[88]....
        /*0428*/ 	.word	0x0000c3a0


	//   ....[89]....
        /*042c*/ 	.word	0x0000c420


	//   ....[90]....
        /*0430*/ 	.word	0x0000c4a0


	//   ....[91]....
        /*0434*/ 	.word	0x0000c510


	//----- nvinfo : EIATTR_VRC_CTA_INIT_COUNT
	.align		4
.L_131:
        /*0438*/ 	.byte	0x02, 0x4a
	.zero		1
	.zero		1


	//----- nvinfo : EIATTR_EXIT_INSTR_OFFSETS
	.align		4
        /*043c*/ 	.byte	0x04, 0x1c
        /*043e*/ 	.short	(.L_133 - .L_132)


	//   ....[0]....
.L_132:
        /*0440*/ 	.word	0x00001be0


	//   ....[1]....
        /*0444*/ 	.word	0x00001cb0


	//   ....[2]....
        /*0448*/ 	.word	0x00001fb0


	//   ....[3]....
        /*044c*/ 	.word	0x00002280


	//   ....[4]....
        /*0450*/ 	.word	0x00002640


	//   ....[5]....
        /*0454*/ 	.word	0x00004b60


	//   ....[6]....
        /*0458*/ 	.word	0x00004c30


	//   ....[7]....
        /*045c*/ 	.word	0x00005010


	//   ....[8]....
        /*0460*/ 	.word	0x00005240


	//   ....[9]....
        /*0464*/ 	.word	0x000055e0


	//   ....[10]....
        /*0468*/ 	.word	0x0000afd0


	//   ....[11]....
        /*046c*/ 	.word	0x0000b0b0


	//   ....[12]....
        /*0470*/ 	.word	0x0000b160


	//----- nvinfo : EIATTR_MAX_THREADS
	.align		4
.L_133:
        /*0474*/ 	.byte	0x04, 0x05
        /*0476*/ 	.short	(.L_135 - .L_134)
.L_134:
        /*0478*/ 	.word	0x00000200
        /*047c*/ 	.word	0x00000001
        /*0480*/ 	.word	0x00000001


	//----- nvinfo : EIATTR_CRS_STACK_SIZE
	.align		4
.L_135:
        /*0484*/ 	.byte	0x04, 0x1e
        /*0486*/ 	.short	(.L_137 - .L_136)
.L_136:
        /*0488*/ 	.word	0x00000000


	//----- nvinfo : EIATTR_CBANK_PARAM_SIZE
	.align		4
.L_137:
        /*048c*/ 	.byte	0x03, 0x19
        /*048e*/ 	.short	0x0070


	//----- nvinfo : EIATTR_PARAM_CBANK
	.align		4
        /*0490*/ 	.byte	0x04, 0x0a
        /*0492*/ 	.short	(.L_139 - .L_138)
	.align		4
.L_138:
        /*0494*/ 	.word	index@(.nv.constant0._ZN3cub18CUB_300001_SM_10006detail6select23DeviceSelectSweepKernelINS2_10policy_hubIiiiLb0ELNS0_10SelectImplE0EE10Policy1000EN6thrust24THRUST_300001_SM_1000_NS17counting_iteratorIiNS9_11use_defaultESB_SB_EENS9_6detail15normal_iteratorINS9_10device_ptrIiEEEENSE_INSF_ImEEEEPlNS0_13ScanTileStateIiLb1EEENSD_10functional5actorINSN_9compositeIJNSN_16operator_adaptorIN4cuda3std3__48equal_toIvEEEENSO_INSN_8argumentILj0EEEEENSO_INSN_5valueIiEEEEEEEEENS0_8NullTypeEiNS2_19streaming_context_tIlLb1EEELS5_0EEEvT0_T1_T2_T3_T4_T5_T6_T7_iT8_NS1_7vsmem_tE)
        /*0498*/ 	.short	0x0380
        /*049a*/ 	.short	0x0070


	//----- nvinfo : EIATTR_SW_WAR
	.align		4
.L_139:
        /*049c*/ 	.byte	0x04, 0x36
        /*049e*/ 	.short	(.L_141 - .L_140)
.L_140:
        /*04a0*/ 	.word	0x00000008
.L_141:


//--------------------- .nv.info._ZN3cub18CUB_300001_SM_10006detail4scan23DeviceCompactInitKernelINS0_13ScanTileStateIiLb1EEEPlEEvT_iT0_ --------------------------
	.section	.nv.info._ZN3cub18CUB_300001_SM_10006detail4scan23DeviceCompactInitKernelINS0_13ScanTileStateIiLb1EEEPlEEvT_iT0_,"",@"SHT_CUDA_INFO"
	.sectionflags	@""
	.align	4


	//----- nvinfo : EIATTR_CUDA_API_VERSION
	.align		4
        /*0000*/ 	.byte	0x04, 0x37
        /*0002*/ 	.short	(.L_143 - .L_142)
.L_142:
        /*0004*/ 	.word	0x00000082


	//----- nvinfo : EIATTR_KPARAM_INFO
	.align		4
.L_143:
        /*0008*/ 	.byte	0x04, 0x17
        /*000a*/ 	.short	(.L_145 - .L_144)
.L_144:
        /*000c*/ 	.word	0x00000000
        /*0010*/ 	.short	0x0002
        /*0012*/ 	.short	0x0010
        /*0014*/ 	.byte	0x00, 0xf5, 0x21, 0x00


	//----- nvinfo : EIATTR_KPARAM_INFO
	.align		4
.L_145:
        /*0018*/ 	.byte	0x04, 0x17
        /*001a*/ 	.short	(.L_147 - .L_146)
.L_146:
        /*001c*/ 	.word	0x00000000
        /*0020*/ 	.short	0x0001
        /*0022*/ 	.short	0x0008
        /*0024*/ 	.byte	0x00, 0xf0, 0x11, 0x00


	//----- nvinfo : EIATTR_KPARAM_INFO
	.align		4
.L_147:
        /*0028*/ 	.byte	0x04, 0x17
        /*002a*/ 	.short	(.L_149 - .L_148)
.L_148:
        /*002c*/ 	.word	0x00000000
        /*0030*/ 	.short	0x0000
        /*0032*/ 	.short	0x0000
        /*0034*/ 	.byte	0x00, 0xf0, 0x21, 0x00


	//----- nvinfo : EIATTR_SPARSE_MMA_MASK
	.align		4
.L_149:
        /*0038*/ 	.byte	0x03, 0x50
        /*003a*/ 	.short	0x0000


	//----- nvinfo : EIATTR_MAXREG_COUNT
	.align		4
        /*003c*/ 	.byte	0x03, 0x1b
        /*003e*/ 	.short	0x00ff


	//----- nvinfo : EIATTR_MERCURY_ISA_VERSION
	.align		4
        /*0040*/ 	.byte	0x03, 0x5f
        /*0042*/ 	.short	0x0101


	//----- nvinfo : EIATTR_VRC_CTA_INIT_COUNT
	.align		4
        /*0044*/ 	.byte	0x02, 0x4a
	.zero		1
	.zero		1


	//----- nvinfo : EIATTR_EXIT_INSTR_OFFSETS
	.align		4
        /*0048*/ 	.byte	0x04, 0x1c
        /*004a*/ 	.short	(.L_151 - .L_150)


	//   ....[0]....
.L_150:
        /*004c*/ 	.word	0x00000130


	//   ....[1]....
        /*0050*/ 	.word	0x00000160


	//----- nvinfo : EIATTR_CBANK_PARAM_SIZE
	.align		4
.L_151:
        /*0054*/ 	.byte	0x03, 0x19
        /*0056*/ 	.short	0x0018


	//----- nvinfo : EIATTR_PARAM_CBANK
	.align		4
        /*0058*/ 	.byte	0x04, 0x0a
        /*005a*/ 	.short	(.L_153 - .L_152)
	.align		4
.L_152:
        /*005c*/ 	.word	index@(.nv.constant0._ZN3cub18CUB_300001_SM_10006detail4scan23DeviceCompactInitKernelINS0_13ScanTileStateIiLb1EEEPlEEvT_iT0_)
        /*0060*/ 	.short	0x0380
        /*0062*/ 	.short	0x0018


	//----- nvinfo : EIATTR_SW_WAR
	.align		4
.L_153:
        /*0064*/ 	.byte	0x04, 0x36
        /*0066*/ 	.short	(.L_155 - .L_154)
.L_154:
        /*0068*/ 	.word	0x00000008
.L_155:


//--------------------- .nv.info._ZN3cub18CUB_300001_SM_10006detail8for_each13static_kernelINS2_12policy_hub_t12policy_500_tElNS2_12op_wrapper_tIl12check_streamN6thrust24THRUST_300001_SM_1000_NS17counting_iteratorIiNS9_11use_defaultESB_SB_EEEEEEvT0_T1_ --------------------------
	.section	.nv.info._ZN3cub18CUB_300001_SM_10006detail8for_each13static_kernelINS2_12policy_hub_t12policy_500_tElNS2_12op_wrapper_tIl12check_streamN6thrust24THRUST_300001_SM_1000_NS17counting_iteratorIiNS9_11use_defaultESB_SB_EEEEEEvT0_T1_,"",@"SHT_CUDA_INFO"
	.sectionflags	@""
	.align	4


	//----- nvinfo : EIATTR_CUDA_API_VERSION
	.align		4
        /*0000*/ 	.byte	0x04, 0x37
        /*0002*/ 	.short	(.L_157 - .L_156)
.L_156:
        /*0004*/ 	.word	0x00000082


	//----- nvinfo : EIATTR_KPARAM_INFO
	.align		4
.L_157:
        /*0008*/ 	.byte	0x04, 0x17
        /*000a*/ 	.short	(.L_159 - .L_158)
.L_158:
        /*000c*/ 	.word	0x00000000
        /*0010*/ 	.short	0x0001
        /*0012*/ 	.short	0x0008
        /*0014*/ 	.byte	0x00, 0xf0, 0xe1, 0x00


	//----- nvinfo : EIATTR_KPARAM_INFO
	.align		4
.L_159:
        /*0018*/ 	.byte	0x04, 0x17
        /*001a*/ 	.short	(.L_161 - .L_160)
.L_160:
        /*001c*/ 	.word	0x00000000
        /*0020*/ 	.short	0x0000
        /*0022*/ 	.short	0x0000
        /*0024*/ 	.byte	0x00, 0xf0, 0x21, 0x00


	//----- nvinfo : EIATTR_SPARSE_MMA_MASK
	.align		4
.L_161:
        /*0028*/ 	.byte	0x03, 0x50
        /*002a*/ 	.short	0x0000


	//----- nvinfo : EIATTR_MAXREG_COUNT
	.align		4
        /*002c*/ 	.byte	0x03, 0x1b
        /*002e*/ 	.short	0x00ff


	//----- nvinfo : EIATTR_EXTERNS
	.align		4
        /*0030*/ 	.byte	0x04, 0x0f
        /*0032*/ 	.short	(.L_163 - .L_162)


	//   ....[0]....
	.align		4
.L_162:
        /*0034*/ 	.word	index@(vprintf)


	//----- nvinfo : EIATTR_MERCURY_ISA_VERSION
	.align		4
.L_163:
        /*0038*/ 	.byte	0x03, 0x5f
        /*003a*/ 	.short	0x0101


	//----- nvinfo : EIATTR_VRC_CTA_INIT_COUNT
	.align		4
        /*003c*/ 	.byte	0x02, 0x4a
	.zero		1
	.zero		1


	//----- nvinfo : EIATTR_SYSCALL_OFFSETS
	.align		4
        /*0040*/ 	.byte	0x04, 0x46
        /*0042*/ 	.short	(.L_165 - .L_164)


	//   ....[0]....
.L_164:
        /*0044*/ 	.word	0x000033a0


	//   ....[1]....
        /*0048*/ 	.word	0x00007830


	//   ....[2]....
        /*004c*/ 	.word	0x0000bd80


	//   ....[3]....
        /*0050*/ 	.word	0x000101f0


	//----- nvinfo : EIATTR_EXIT_INSTR_OFFSETS
	.align		4
.L_165:
        /*0054*/ 	.byte	0x04, 0x1c
        /*0056*/ 	.short	(.L_167 - .L_166)


	//   ....[0]....
.L_166:
        /*0058*/ 	.word	0x00004630


	//   ....[1]....
        /*005c*/ 	.word	0x00004670


	//   ....[2]....
        /*0060*/ 	.word	0x00008ab0


	//   ....[3]....
        /*0064*/ 	.word	0x0000cfa0


	//   ....[4]....
        /*0068*/ 	.word	0x0000d080


	//   ....[5]....
        /*006c*/ 	.word	0x0000d0c0


	//   ....[6]....
        /*0070*/ 	.word	0x000113c0


	//----- nvinfo : EIATTR_MAX_THREADS
	.align		4
.L_167:
        /*0074*/ 	.byte	0x04, 0x05
        /*0076*/ 	.short	(.L_169 - .L_168)
.L_168:
        /*0078*/ 	.word	0x00000100
        /*007c*/ 	.word	0x00000001
        /*0080*/ 	.word	0x00000001


	//----- nvinfo : EIATTR_CRS_STACK_SIZE
	.align		4
.L_169:
        /*0084*/ 	.byte	0x04, 0x1e
        /*0086*/ 	.short	(.L_171 - .L_170)
.L_170:
        /*0088*/ 	.word	0x00000000


	//----- nvinfo : EIATTR_CBANK_PARAM_SIZE
	.align		4
.L_171:
        /*008c*/ 	.byte	0x03, 0x19
        /*008e*/ 	.short	0x0040


	//----- nvinfo : EIATTR_PARAM_CBANK
	.align		4
        /*0090*/ 	.byte	0x04, 0x0a
        /*0092*/ 	.short	(.L_173 - .L_172)
	.align		4
.L_172:
        /*0094*/ 	.word	index@(.nv.constant0._ZN3cub18CUB_300001_SM_10006detail8for_each13static_kernelINS2_12policy_hub_t12policy_500_tElNS2_12op_wrapper_tIl12check_streamN6thrust24THRUST_300001_SM_1000_NS17counting_iteratorIiNS9_11use_defaultESB_SB_EEEEEEvT0_T1_)
        /*0098*/ 	.short	0x0380
        /*009a*/ 	.short	0x0040


	//----- nvinfo : EIATTR_SW_WAR
	.align		4
.L_173:
        /*009c*/ 	.byte	0x04, 0x36
        /*009e*/ 	.short	(.L_175 - .L_174)
.L_174:
        /*00a0*/ 	.word	0x00000008
.L_175:


//--------------------- .nv.info._ZN3cub18CUB_300001_SM_10006detail8for_each13static_kernelINS2_12policy_hub_t12policy_500_tElN6thrust24THRUST_300001_SM_1000_NS8cuda_cub20__uninitialized_copy7functorINS7_6detail15normal_iteratorINS7_10device_ptrImEEEENS7_7pointerImNS8_3tagENS7_11use_defaultESI_EEEEEEvT0_T1_ --------------------------
	.section	.nv.info._ZN3cub18CUB_300001_SM_10006detail8for_each13static_kernelINS2_12policy_hub_t12policy_500_tElN6thrust24THRUST_300001_SM_1000_NS8cuda_cub20__uninitialized_copy7functorINS7_6detail15normal_iteratorINS7_10device_ptrImEEEENS7_7pointerImNS8_3tagENS7_11use_defaultESI_EEEEEEvT0_T1_,"",@"SHT_CUDA_INFO"
	.sectionflags	@""
	.align	4


	//----- nvinfo : EIATTR_CUDA_API_VERSION
	.align		4
        /*0000*/ 	.byte	0x04, 0x37
        /*0002*/ 	.short	(.L_177 - .L_176)
.L_176:
        /*0004*/ 	.word	0x00000082


	//----- nvinfo : EIATTR_KPARAM_INFO
	.align		4
.L_177:
        /*0008*/ 	.byte	0x04, 0x17
        /*000a*/ 	.short	(.L_179 - .L_178)
.L_178:
        /*000c*/ 	.word	0x00000000
        /*0010*/ 	.short	0x0001
        /*0012*/ 	.short	0x0008
        /*0014*/ 	.byte	0x00, 0xf0, 0x41, 0x00


	//----- nvinfo : EIATTR_KPARAM_INFO
	.align		4
.L_179:
        /*0018*/ 	.byte	0x04, 0x17
        /*001a*/ 	.short	(.L_181 - .L_180)
.L_180:
        /*001c*/ 	.word	0x00000000
        /*0020*/ 	.short	0x0000
        /*0022*/ 	.short	0x0000
        /*0024*/ 	.byte	0x00, 0xf0, 0x21, 0x00


	//----- nvinfo : EIATTR_SPARSE_MMA_MASK
	.align		4
.L_181:
        /*0028*/ 	.byte	0x03, 0x50
        /*002a*/ 	.short	0x0000


	//----- nvinfo : EIATTR_MAXREG_COUNT
	.align		4
        /*002c*/ 	.byte	0x03, 0x1b
        /*002e*/ 	.short	0x00ff


	//----- nvinfo : EIATTR_MERCURY_ISA_VERSION
	.align		4
        /*0030*/ 	.byte	0x03, 0x5f
        /*0032*/ 	.short	0x0101


	//----- nvinfo : EIATTR_VRC_CTA_INIT_COUNT
	.align		4
        /*0034*/ 	.byte	0x02, 0x4a
	.zero		1
	.zero		1


	//----- nvinfo : EIATTR_EXIT_INSTR_OFFSETS
	.align		4
        /*0038*/ 	.byte	0x04, 0x1c
        /*003a*/ 	.short	(.L_183 - .L_182)


	//   ....[0]....
.L_182:
        /*003c*/ 	.word	0x00000190


	//   ....[1]....
        /*0040*/ 	.word	0x00000320


	//   ....[2]....
        /*0044*/ 	.word	0x000003f0


	//----- nvinfo : EIATTR_MAX_THREADS
	.align		4
.L_183:
        /*0048*/ 	.byte	0x04, 0x05
        /*004a*/ 	.short	(.L_185 - .L_184)
.L_184:
        /*004c*/ 	.word	0x00000100
        /*0050*/ 	.word	0x00000001
        /*0054*/ 	.word	0x00000001


	//----- nvinfo : EIATTR_CRS_STACK_SIZE
	.align		4
.L_185:
        /*0058*/ 	.byte	0x04, 0x1e
        /*005a*/ 	.short	(.L_187 - .L_186)
.L_186:
        /*005c*/ 	.word	0x00000000


	//----- nvinfo : EIATTR_CBANK_PARAM_SIZE
	.align		4
.L_187:
        /*0060*/ 	.byte	0x03, 0x19
        /*0062*/ 	.short	0x0018


	//----- nvinfo : EIATTR_PARAM_CBANK
	.align		4
        /*0064*/ 	.byte	0x04, 0x0a
        /*0066*/ 	.short	(.L_189 - .L_188)
	.align		4
.L_188:
        /*0068*/ 	.word	index@(.nv.constant0._ZN3cub18CUB_300001_SM_10006detail8for_each13static_kernelINS2_12policy_hub_t12policy_500_tElN6thrust24THRUST_300001_SM_1000_NS8cuda_cub20__uninitialized_copy7functorINS7_6detail15normal_iteratorINS7_10device_ptrImEEEENS7_7pointerImNS8_3tagENS7_11use_defaultESI_EEEEEEvT0_T1_)
        /*006c*/ 	.short	0x0380
        /*006e*/ 	.short	0x0018


	//----- nvinfo : EIATTR_SW_WAR
	.align		4
.L_189:
        /*0070*/ 	.byte	0x04, 0x36
        /*0072*/ 	.short	(.L_191 - .L_190)
.L_190:
        /*0074*/ 	.word	0x00000008
.L_191:


//--------------------- .nv.info._ZN3cub18CUB_300001_SM_10006detail8for_each13static_kernelINS2_12policy_hub_t12policy_500_tElNS2_12op_wrapper_tIl14is_equal_countN6thrust24THRUST_300001_SM_1000_NS17counting_iteratorIiNS9_11use_defaultESB_SB_EEEEEEvT0_T1_ --------------------------
	.section	.nv.info._ZN3cub18CUB_300001_SM_10006detail8for_each13static_kernelINS2_12policy_hub_t12policy_500_tElNS2_12op_wrapper_tIl14is_equal_countN6thrust24THRUST_300001_SM_1000_NS17counting_iteratorIiNS9_11use_defaultESB_SB_EEEEEEvT0_T1_,"",@"SHT_CUDA_INFO"
	.sectionflags	@""
	.align	4


	//----- nvinfo : EIATTR_CUDA_API_VERSION
	.align		4
        /*0000*/ 	.byte	0x04, 0x37
        /*0002*/ 	.short	(.L_193 - .L_192)
.L_192:
        /*0004*/ 	.word	0x00000082


	//----- nvinfo : EIATTR_KPARAM_INFO
	.align		4
.L_193:
        /*0008*/ 	.byte	0x04, 0x17
        /*000a*/ 	.short	(.L_195 - .L_194)
.L_194:
        /*000c*/ 	.word	0x00000000
        /*0010*/ 	.short	0x0001
        /*0012*/ 	.short	0x0008
        /*0014*/ 	.byte	0x00, 0xf0, 0x61, 0x00


	//----- nvinfo : EIATTR_KPARAM_INFO
	.align		4
.L_195:
        /*0018*/ 	.byte	0x04, 0x17
        /*001a*/ 	.short	(.L_197 - .L_196)
.L_196:
        /*001c*/ 	.word	0x00000000
        /*0020*/ 	.short	0x0000
        /*0022*/ 	.short	0x0000
        /*0024*/ 	.byte	0x00, 0xf0, 0x21, 0x00


	//----- nvinfo : EIATTR_SPARSE_MMA_MASK
	.align		4
.L_197:
        /*0028*/ 	.byte	0x03, 0x50
        /*002a*/ 	.short	0x0000


	//----- nvinfo : EIATTR_MAXREG_COUNT
	.align		4
        /*002c*/ 	.byte	0x03, 0x1b
        /*002e*/ 	.short	0x00ff


	//----- nvinfo : EIATTR_MERCURY_ISA_VERSION
	.align		4
        /*0030*/ 	.byte	0x03, 0x5f
        /*0032*/ 	.short	0x0101


	//----- nvinfo : EIATTR_VRC_CTA_INIT_COUNT
	.align		4
        /*0034*/ 	.byte	0x02, 0x4a
	.zero		1
	.zero		1


	//----- nvinfo : EIATTR_EXIT_INSTR_OFFSETS
	.align		4
        /*0038*/ 	.byte	0x04, 0x1c
        /*003a*/ 	.short	(.L_199 - .L_198)


	//   ....[0]....
.L_198:
        /*003c*/ 	.word	0x00000190


	//   ....[1]....
        /*0040*/ 	.word	0x000001c0


	//   ....[2]....
        /*0044*/ 	.word	0x00000350


	//   ....[3]....
        /*0048*/ 	.word	0x000003c0


	//   ....[4]....
        /*004c*/ 	.word	0x00000410


	//----- nvinfo : EIATTR_MAX_THREADS
	.align		4
.L_199:
        /*0050*/ 	.byte	0x04, 0x05
        /*0052*/ 	.short	(.L_201 - .L_200)
.L_200:
        /*0054*/ 	.word	0x00000100
        /*0058*/ 	.word	0x00000001
        /*005c*/ 	.word	0x00000001


	//----- nvinfo : EIATTR_CRS_STACK_SIZE
	.align		4
.L_201:
        /*0060*/ 	.byte	0x04, 0x1e
        /*0062*/ 	.short	(.L_203 - .L_202)
.L_202:
        /*0064*/ 	.word	0x00000000


	//----- nvinfo : EIATTR_CBANK_PARAM_SIZE
	.align		4
.L_203:
        /*0068*/ 	.byte	0x03, 0x19
        /*006a*/ 	.short	0x0020


	//----- nvinfo : EIATTR_PARAM_CBANK
	.align		4
        /*006c*/ 	.byte	0x04, 0x0a
        /*006e*/ 	.short	(.L_205 - .L_204)
	.align		4
.L_204:
        /*0070*/ 	.word	index@(.nv.constant0._ZN3cub18CUB_300001_SM_10006detail8for_each13static_kernelINS2_12policy_hub_t12policy_500_tElNS2_12op_wrapper_tIl14is_equal_countN6thrust24THRUST_300001_SM_1000_NS17counting_iteratorIiNS9_11use_defaultESB_SB_EEEEEEvT0_T1_)
        /*0074*/ 	.short	0x0380
        /*0076*/ 	.short	0x0020


	//----- nvinfo : EIATTR_SW_WAR
	.align		4
.L_205:
        /*0078*/ 	.byte	0x04, 0x36
        /*007a*/ 	.short	(.L_207 - .L_206)
.L_206:
        /*007c*/ 	.word	0x00000008
.L_207:


//--------------------- .nv.info._ZN3cub18CUB_300001_SM_10006detail8for_each13static_kernelINS2_12policy_hub_t12policy_500_tEmN6thrust24THRUST_300001_SM_1000_NS8cuda_cub20__uninitialized_fill7functorINS7_10device_ptrImEEmEEEEvT0_T1_ --------------------------
	.section	.nv.info._ZN3cub18CUB_300001_SM_10006detail8for_each13static_kernelINS2_12policy_hub_t12policy_500_tEmN6thrust24THRUST_300001_SM_1000_NS8cuda_cub20__uninitialized_fill7functorINS7_10device_ptrImEEmEEEEvT0_T1_,"",@"SHT_CUDA_INFO"
	.sectionflags	@""
	.align	4


	//----- nvinfo : EIATTR_CUDA_API_VERSION
	.align		4
        /*0000*/ 	.byte	0x04, 0x37
        /*0002*/ 	.short	(.L_209 - .L_208)
.L_208:
        /*0004*/ 	.word	0x00000082


	//----- nvinfo : EIATTR_KPARAM_INFO
	.align		4
.L_209:
        /*0008*/ 	.byte	0x04, 0x17
        /*000a*/ 	.short	(.L_211 - .L_210)
.L_210:
        /*000c*/ 	.word	0x00000000
        /*0010*/ 	.short	0x0001
        /*0012*/ 	.short	0x0008
        /*0014*/ 	.byte	0x00, 0xf0, 0x41, 0x00


	//----- nvinfo : EIATTR_KPARAM_INFO
	.align		4
.L_211:
        /*0018*/ 	.byte	0x04, 0x17
        /*001a*/ 	.short	(.L_213 - .L_212)
.L_212:
        /*001c*/ 	.word	0x00000000
        /*0020*/ 	.short	0x0000
        /*0022*/ 	.short	0x0000
        /*0024*/ 	.byte	0x00, 0xf0, 0x21, 0x00


	//----- nvinfo : EIATTR_SPARSE_MMA_MASK
	.align		4
.L_213:
        /*0028*/ 	.byte	0x03, 0x50
        /*002a*/ 	.short	0x0000


	//----- nvinfo : EIATTR_MAXREG_COUNT
	.align		4
        /*002c*/ 	.byte	0x03, 0x1b
        /*002e*/ 	.short	0x00ff


	//----- nvinfo : EIATTR_MERCURY_ISA_VERSION
	.align		4
        /*0030*/ 	.byte	0x03, 0x5f
        /*0032*/ 	.short	0x0101


	//----- nvinfo : EIATTR_VRC_CTA_INIT_COUNT
	.align		4
        /*0034*/ 	.byte	0x02, 0x4a
	.zero		1
	.zero		1


	//----- nvinfo : EIATTR_EXIT_INSTR_OFFSETS
	.align		4
        /*0038*/ 	.byte	0x04, 0x1c
        /*003a*/ 	.short	(.L_215 - .L_214)


	//   ....[0]....
.L_214:
        /*003c*/ 	.word	0x00000130


	//   ....[1]....
        /*0040*/ 	.word	0x00000230


	//   ....[2]....
        /*0044*/ 	.word	0x00000260


	//----- nvinfo : EIATTR_MAX_THREADS
	.align		4
.L_215:
        /*0048*/ 	.byte	0x04, 0x05
        /*004a*/ 	.short	(.L_217 - .L_216)
.L_216:
        /*004c*/ 	.word	0x00000100
        /*0050*/ 	.word	0x00000001
        /*0054*/ 	.word	0x00000001


	//----- nvinfo : EIATTR_CBANK_PARAM_SIZE
	.align		4
.L_217:
        /*0058*/ 	.byte	0x03, 0x19
        /*005a*/ 	.short	0x0018


	//----- nvinfo : EIATTR_PARAM_CBANK
	.align		4
        /*005c*/ 	.byte	0x04, 0x0a
        /*005e*/ 	.short	(.L_219 - .L_218)
	.align		4
.L_218:
        /*0060*/ 	.word	index@(.nv.constant0._ZN3cub18CUB_300001_SM_10006detail8for_each13static_kernelINS2_12policy_hub_t12policy_500_tEmN6thrust24THRUST_300001_SM_1000_NS8cuda_cub20__uninitialized_fill7functorINS7_10device_ptrImEEmEEEEvT0_T1_)
        /*0064*/ 	.short	0x0380
        /*0066*/ 	.short	0x0018


	//----- nvinfo : EIATTR_SW_WAR
	.align		4
.L_219:
        /*0068*/ 	.byte	0x04, 0x36
        /*006a*/ 	.short	(.L_221 - .L_220)
.L_220:
        /*006c*/ 	.word	0x00000008
.L_221:


//--------------------- .nv.info._ZN3cub18CUB_300001_SM_10006detail8for_each13static_kernelINS2_12policy_hub_t12policy_500_tEmN6thrust24THRUST_300001_SM_1000_NS8cuda_cub20__uninitialized_fill7functorINS7_10device_ptrIiEEiEEEEvT0_T1_ --------------------------
	.section	.nv.info._ZN3cub18CUB_300001_SM_10006detail8for_each13static_kernelINS2_12policy_hub_t12policy_500_tEmN6thrust24THRUST_300001_SM_1000_NS8cuda_cub20__uninitialized_fill7functorINS7_10device_ptrIiEEiEEEEvT0_T1_,"",@"SHT_CUDA_INFO"
	.sectionflags	@""
	.align	4


	//----- nvinfo : EIATTR_CUDA_API_VERSION
	.align		4
        /*0000*/ 	.byte	0x04, 0x37
        /*0002*/ 	.short	(.L_223 - .L_222)
.L_222:
        /*0004*/ 	.word	0x00000082


	//----- nvinfo : EIATTR_KPARAM_INFO
	.align		4
.L_223:
        /*0008*/ 	.byte	0x04, 0x17
        /*000a*/ 	.short	(.L_225 - .L_224)
.L_224:
        /*000c*/ 	.word	0x00000000
        /*0010*/ 	.short	0x0001
        /*0012*/ 	.short	0x0008
        /*0014*/ 	.byte	0x00, 0xf0, 0x41, 0x00


	//----- nvinfo : EIATTR_KPARAM_INFO
	.align		4
.L_225:
        /*0018*/ 	.byte	0x04, 0x17
        /*001a*/ 	.short	(.L_227 - .L_226)
.L_226:
        /*001c*/ 	.word	0x00000000
        /*0020*/ 	.short	0x0000
        /*0022*/ 	.short	0x0000
        /*0024*/ 	.byte	0x00, 0xf0, 0x21, 0x00


	//----- nvinfo : EIATTR_SPARSE_MMA_MASK
	.align		4
.L_227:
        /*0028*/ 	.byte	0x03, 0x50
        /*002a*/ 	.short	0x0000


	//----- nvinfo : EIATTR_MAXREG_COUNT
	.align		4
        /*002c*/ 	.byte	0x03, 0x1b
        /*002e*/ 	.short	0x00ff


	//----- nvinfo : EIATTR_MERCURY_ISA_VERSION
	.align		4
        /*0030*/ 	.byte	0x03, 0x5f
        /*0032*/ 	.short	0x0101


	//----- nvinfo : EIATTR_VRC_CTA_INIT_COUNT
	.align		4
        /*0034*/ 	.byte	0x02, 0x4a
	.zero		1
	.zero		1


	//----- nvinfo : EIATTR_EXIT_INSTR_OFFSETS
	.align		4
        /*0038*/ 	.byte	0x04, 0x1c
        /*003a*/ 	.short	(.L_229 - .L_228)


	//   ....[0]....
.L_228:
        /*003c*/ 	.word	0x00000130


	//   ....[1]....
        /*0040*/ 	.word	0x00000230


	//   ....[2]....
        /*0044*/ 	.word	0x00000260


	//----- nvinfo : EIATTR_MAX_THREADS
	.align		4
.L_229:
        /*0048*/ 	.byte	0x04, 0x05
        /*004a*/ 	.short	(.L_231 - .L_230)
.L_230:
        /*004c*/ 	.word	0x00000100
        /*0050*/ 	.word	0x00000001
        /*0054*/ 	.word	0x00000001


	//----- nvinfo : EIATTR_CBANK_PARAM_SIZE
	.align		4
.L_231:
        /*0058*/ 	.byte	0x03, 0x19
        /*005a*/ 	.short	0x0018


	//----- nvinfo : EIATTR_PARAM_CBANK
	.align		4
        /*005c*/ 	.byte	0x04, 0x0a
        /*005e*/ 	.short	(.L_233 - .L_232)
	.align		4
.L_232:
        /*0060*/ 	.word	index@(.nv.constant0._ZN3cub18CUB_300001_SM_10006detail8for_each13static_kernelINS2_12policy_hub_t12policy_500_tEmN6thrust24THRUST_300001_SM_1000_NS8cuda_cub20__uninitialized_fill7functorINS7_10device_ptrIiEEiEEEEvT0_T1_)
        /*0064*/ 	.short	0x0380
        /*0066*/ 	.short	0x0018


	//----- nvinfo : EIATTR_SW_WAR
	.align		4
.L_233:
        /*0068*/ 	.byte	0x04, 0x36
        /*006a*/ 	.short	(.L_235 - .L_234)
.L_234:
        /*006c*/ 	.word	0x00000008
.L_235:


//--------------------- .nv.info._ZN3cub18CUB_300001_SM_10006detail8for_each13static_kernelINS2_12policy_hub_t12policy_500_tEmN6thrust24THRUST_300001_SM_1000_NS8cuda_cub20__uninitialized_fill7functorINS7_10device_ptrIPcEESC_EEEEvT0_T1_ --------------------------
	.section	.nv.info._ZN3cub18CUB_300001_SM_10006detail8for_each13static_kernelINS2_12policy_hub_t12policy_500_tEmN6thrust24THRUST_300001_SM_1000_NS8cuda_cub20__uninitialized_fill7functorINS7_10device_ptrIPcEESC_EEEEvT0_T1_,"",@"SHT_CUDA_INFO"
	.sectionflags	@""
	.align	4


	//----- nvinfo : EIATTR_CUDA_API_VERSION
	.align		4
        /*0000*/ 	.byte	0x04, 0x37
        /*0002*/ 	.short	(.L_237 - .L_236)
.L_236:
        /*0004*/ 	.word	0x00000082


	//----- nvinfo : EIATTR_KPARAM_INFO
	.align		4
.L_237:
        /*0008*/ 	.byte	0x04, 0x17
        /*000a*/ 	.short	(.L_239 - .L_238)
.L_238:
        /*000c*/ 	.word	0x00000000
        /*0010*/ 	.short	0x0001
        /*0012*/ 	.short	0x0008
        /*0014*/ 	.byte	0x00, 0xf0, 0x41, 0x00


	//----- nvinfo : EIATTR_KPARAM_INFO
	.align		4
.L_239:
        /*0018*/ 	.byte	0x04, 0x17
        /*001a*/ 	.short	(.L_241 - .L_240)
.L_240:
        /*001c*/ 	.word	0x00000000
        /*0020*/ 	.short	0x0000
        /*0022*/ 	.short	0x0000
        /*0024*/ 	.byte	0x00, 0xf0, 0x21, 0x00


	//----- nvinfo : EIATTR_SPARSE_MMA_MASK
	.align		4
.L_241:
        /*0028*/ 	.byte	0x03, 0x50
        /*002a*/ 	.short	0x0000


	//----- nvinfo : EIATTR_MAXREG_COUNT
	.align		4
        /*002c*/ 	.byte	0x03, 0x1b
        /*002e*/ 	.short	0x00ff


	//----- nvinfo : EIATTR_MERCURY_ISA_VERSION
	.align		4
        /*0030*/ 	.byte	0x03, 0x5f
        /*0032*/ 	.short	0x0101


	//----- nvinfo : EIATTR_VRC_CTA_INIT_COUNT
	.align		4
        /*0034*/ 	.byte	0x02, 0x4a
	.zero		1
	.zero		1


	//----- nvinfo : EIATTR_EXIT_INSTR_OFFSETS
	.align		4
        /*0038*/ 	.byte	0x04, 0x1c
        /*003a*/ 	.short	(.L_243 - .L_242)


	//   ....[0]....
.L_242:
        /*003c*/ 	.word	0x00000130


	//   ....[1]....
        /*0040*/ 	.word	0x00000230


	//   ....[2]....
        /*0044*/ 	.word	0x00000260


	//----- nvinfo : EIATTR_MAX_THREADS
	.align		4
.L_243:
        /*0048*/ 	.byte	0x04, 0x05
        /*004a*/ 	.short	(.L_245 - .L_244)
.L_244:
        /*004c*/ 	.word	0x00000100
        /*0050*/ 	.word	0x00000001
        /*0054*/ 	.word	0x00000001


	//----- nvinfo : EIATTR_CBANK_PARAM_SIZE
	.align		4
.L_245:
        /*0058*/ 	.byte	0x03, 0x19
        /*005a*/ 	.short	0x0018


	//----- nvinfo : EIATTR_PARAM_CBANK
	.align		4
        /*005c*/ 	.byte	0x04, 0x0a
        /*005e*/ 	.short	(.L_247 - .L_246)
	.align		4
.L_246:
        /*0060*/ 	.word	index@(.nv.constant0._ZN3cub18CUB_300001_SM_10006detail8for_each13static_kernelINS2_12policy_hub_t12policy_500_tEmN6thrust24THRUST_300001_SM_1000_NS8cuda_cub20__uninitialized_fill7functorINS7_10device_ptrIPcEESC_EEEEvT0_T1_)
        /*0064*/ 	.short	0x0380
        /*0066*/ 	.short	0x0018


	//----- nvinfo : EIATTR_SW_WAR
	.align		4
.L_247:
        /*0068*/ 	.byte	0x04, 0x36
        /*006a*/ 	.short	(.L_249 - .L_248)
.L_248:
        /*006c*/ 	.word	0x00000008
.L_249:


//--------------------- .nv.info._ZN3cub18CUB_300001_SM_10006detail11EmptyKernelIvEEvv --------------------------
	.section	.nv.info._ZN3cub18CUB_300001_SM_10006detail11EmptyKernelIvEEvv,"",@"SHT_CUDA_INFO"
	.sectionflags	@""
	.align	4


	//----- nvinfo : EIATTR_CUDA_API_VERSION
	.align		4
        /*0000*/ 	.byte	0x04, 0x37
        /*0002*/ 	.short	(.L_251 - .L_250)
.L_250:
        /*0004*/ 	.word	0x00000082


	//----- nvinfo : EIATTR_SPARSE_MMA_MASK
	.align		4
.L_251:
        /*0008*/ 	.byte	0x03, 0x50
        /*000a*/ 	.short	0x0000


	//----- nvinfo : EIATTR_MAXREG_COUNT
	.align		4
        /*000c*/ 	.byte	0x03, 0x1b
        /*000e*/ 	.short	0x00ff


	//----- nvinfo : EIATTR_MERCURY_ISA_VERSION
	.align		4
        /*0010*/ 	.byte	0x03, 0x5f
        /*0012*/ 	.short	0x0101


	//----- nvinfo : EIATTR_VRC_CTA_INIT_COUNT
	.align		4
        /*0014*/ 	.byte	0x02, 0x4a
	.zero		1
	.zero		1


	//----- nvinfo : EIATTR_EXIT_INSTR_OFFSETS
	.align		4
        /*0018*/ 	.byte	0x04, 0x1c
        /*001a*/ 	.short	(.L_253 - .L_252)


	//   ....[0]....
.L_252:
        /*001c*/ 	.word	0x00000010


	//----- nvinfo : EIATTR_SW_WAR
	.align		4
.L_253:
        /*0020*/ 	.byte	0x04, 0x36
        /*0022*/ 	.short	(.L_255 - .L_254)
.L_254:
        /*0024*/ 	.word	0x00000008
.L_255:


//--------------------- .nv.callgraph             --------------------------
	.section	.nv.callgraph,"",@"SHT_CUDA_CALLGRAPH"
	.align	4
	.sectionentsize	8
	.align		4
        /*0000*/ 	.word	0x00000000
	.align		4
        /*0004*/ 	.word	0xffffffff
	.align		4
        /*0008*/ 	.word	index@(_ZN3cub18CUB_300001_SM_10006detail8for_each13static_kernelINS2_12policy_hub_t12policy_500_tElNS2_12op_wrapper_tIl12check_streamN6thrust24THRUST_300001_SM_1000_NS17counting_iteratorIiNS9_11use_defaultESB_SB_EEEEEEvT0_T1_)
	.align		4
        /*000c*/ 	.word	index@(vprintf)
	.align		4
        /*0010*/ 	.word	0x00000000
	.align		4
        /*0014*/ 	.word	0xfffffffe
	.align		4
        /*0018*/ 	.word	0x00000000
	.align		4
        /*001c*/ 	.word	0xfffffffd
	.align		4
        /*0020*/ 	.word	0x00000000
	.align		4
        /*0024*/ 	.word	0xfffffffc


//--------------------- .nv.constant4             --------------------------
	.section	.nv.constant4,"a",@progbits
	.align	8
	.align		8
.nv.constant4:
        /*0000*/ 	.dword	_ZN30_INTERNAL_d32925c9_4_k_cu_main4cuda3std3__45__cpo5beginE
	.align		8
        /*0008*/ 	.dword	_ZN30_INTERNAL_d32925c9_4_k_cu_main4cuda3std3__45__cpo3endE
	.align		8
        /*0010*/ 	.dword	_ZN30_INTERNAL_d32925c9_4_k_cu_main4cuda3std3__45__cpo6cbeginE
	.align		8
        /*0018*/ 	.dword	_ZN30_INTERNAL_d32925c9_4_k_cu_main4cuda3std3__45__cpo4cendE
	.align		8
        /*0020*/ 	.dword	_ZN30_INTERNAL_d32925c9_4_k_cu_main4cuda3std3__45__cpo6rbeginE
	.align		8
        /*0028*/ 	.dword	_ZN30_INTERNAL_d32925c9_4_k_cu_main4cuda3std3__45__cpo4rendE
	.align		8
        /*0030*/ 	.dword	_ZN30_INTERNAL_d32925c9_4_k_cu_main4cuda3std3__45__cpo7crbeginE
	.align		8
        /*0038*/ 	.dword	_ZN30_INTERNAL_d32925c9_4_k_cu_main4cuda3std3__45__cpo5crendE
	.align		8
        /*0040*/ 	.dword	_ZN30_INTERNAL_d32925c9_4_k_cu_main4cuda3std3__432_GLOBAL__N__d32925c9_4_k_cu_main6ignoreE
	.align		8
        /*0048*/ 	.dword	_ZN30_INTERNAL_d32925c9_4_k_cu_main4cuda3std3__419piecewise_constructE
	.align		8
        /*0050*/ 	.dword	_ZN30_INTERNAL_d32925c9_4_k_cu_main4cuda3std3__48in_placeE
	.align		8
        /*0058*/ 	.dword	_ZN30_INTERNAL_d32925c9_4_k_cu_main4cuda3std3__420unreachable_sentinelE
	.align		8
        /*0060*/ 	.dword	_ZN30_INTERNAL_d32925c9_4_k_cu_main4cuda3std3__47nulloptE
	.align		8
        /*0068*/ 	.dword	_ZN30_INTERNAL_d32925c9_4_k_cu_main4cuda3std3__48unexpectE
	.align		8
        /*0070*/ 	.dword	_ZN30_INTERNAL_d32925c9_4_k_cu_main4cuda3std6ranges3__45__cpo4swapE
	.align		8
        /*0078*/ 	.dword	_ZN30_INTERNAL_d32925c9_4_k_cu_main4cuda3std6ranges3__45__cpo9iter_moveE
	.align		8
        /*0080*/ 	.dword	_ZN30_INTERNAL_d32925c9_4_k_cu_main4cuda3std6ranges3__45__cpo5beginE
	.align		8
        /*0088*/ 	.dword	_ZN30_INTERNAL_d32925c9_4_k_cu_main4cuda3std6ranges3__45__cpo3endE
	.align		8
        /*0090*/ 	.dword	_ZN30_INTERNAL_d32925c9_4_k_cu_main4cuda3std6ranges3__45__cpo6cbeginE
	.align		8
        /*0098*/ 	.dword	_ZN30_INTERNAL_d32925c9_4_k_cu_main4cuda3std6ranges3__45__cpo4cendE
	.align		8
        /*00a0*/ 	.dword	_ZN30_INTERNAL_d32925c9_4_k_cu_main4cuda3std6ranges3__45__cpo7advanceE
	.align		8
        /*00a8*/ 	.dword	_ZN30_INTERNAL_d32925c9_4_k_cu_main4cuda3std6ranges3__45__cpo9iter_swapE
	.align		8
        /*00b0*/ 	.dword	_ZN30_INTERNAL_d32925c9_4_k_cu_main4cuda3std6ranges3__45__cpo4nextE
	.align		8
        /*00b8*/ 	.dword	_ZN30_INTERNAL_d32925c9_4_k_cu_main4cuda3std6ranges3__45__cpo4prevE
	.align		8
        /*00c0*/ 	.dword	_ZN30_INTERNAL_d32925c9_4_k_cu_main4cuda3std6ranges3__45__cpo4dataE
	.align		8
        /*00c8*/ 	.dword	_ZN30_INTERNAL_d32925c9_4_k_cu_main4cuda3std6ranges3__45__cpo5cdataE
	.align		8
        /*00d0*/ 	.dword	_ZN30_INTERNAL_d32925c9_4_k_cu_main4cuda3std6ranges3__45__cpo4sizeE
	.align		8
        /*00d8*/ 	.dword	_ZN30_INTERNAL_d32925c9_4_k_cu_main4cuda3std6ranges3__45__cpo5ssizeE
	.align		8
        /*00e0*/ 	.dword	_ZN30_INTERNAL_d32925c9_4_k_cu_main4cuda3std6ranges3__45__cpo8distanceE
	.align		8
        /*00e8*/ 	.dword	_ZN30_INTERNAL_d32925c9_4_k_cu_main6thrust24THRUST_300001_SM_1000_NS8cuda_cub3parE
	.align		8
        /*00f0*/ 	.dword	_ZN30_INTERNAL_d32925c9_4_k_cu_main6thrust24THRUST_300001_SM_1000_NS8cuda_cub10par_nosyncE
	.align		8
        /*00f8*/ 	.dword	_ZN30_INTERNAL_d32925c9_4_k_cu_main6thrust24THRUST_300001_SM_1000_NS6system6detail10sequential3seqE
	.align		8
        /*0100*/ 	.dword	_ZN30_INTERNAL_d32925c9_4_k_cu_main6thrust24THRUST_300001_SM_1000_NS12placeholders2_1E
	.align		8
        /*0108*/ 	.dword	_ZN30_INTERNAL_d32925c9_4_k_cu_main6thrust24THRUST_300001_SM_1000_NS12placeholders2_2E
	.align		8
        /*0110*/ 	.dword	_ZN30_INTERNAL_d32925c9_4_k_cu_main6thrust24THRUST_300001_SM_1000_NS12placeholders2_3E
	.align		8
        /*0118*/ 	.dword	_ZN30_INTERNAL_d32925c9_4_k_cu_main6thrust24THRUST_300001_SM_1000_NS12placeholders2_4E
	.align		8
        /*0120*/ 	.dword	_ZN30_INTERNAL_d32925c9_4_k_cu_main6thrust24THRUST_300001_SM_1000_NS12placeholders2_5E
	.align		8
        /*0128*/ 	.dword	_ZN30_INTERNAL_d32925c9_4_k_cu_main6thrust24THRUST_300001_SM_1000_NS12placeholders2_6E
	.align		8
        /*0130*/ 	.dword	_ZN30_INTERNAL_d32925c9_4_k_cu_main6thrust24THRUST_300001_SM_1000_NS12placeholders2_7E
	.align		8
        /*0138*/ 	.dword	_ZN30_INTERNAL_d32925c9_4_k_cu_main6thrust24THRUST_300001_SM_1000_NS12placeholders2_8E
	.align		8
        /*0140*/ 	.dword	_ZN30_INTERNAL_d32925c9_4_k_cu_main6thrust24THRUST_300001_SM_1000_NS12placeholders2_9E
	.align		8
        /*0148*/ 	.dword	_ZN30_INTERNAL_d32925c9_4_k_cu_main6thrust24THRUST_300001_SM_1000_NS12placeholders3_10E
	.align		8
        /*0150*/ 	.dword	_ZN30_INTERNAL_d32925c9_4_k_cu_main6thrust24THRUST_300001_SM_1000_NS3seqE
	.align		8
        /*0158*/ 	.dword	$str$4
	.align		8
        /*0160*/ 	.dword	vprintf


//--------------------- .text._ZN3cub18CUB_300001_SM_10006detail6select23DeviceSelectSweepKernelINS2_10policy_hubIiiiLb0ELNS0_10SelectImplE0EE10Policy1000EN6thrust24THRUST_300001_SM_1000_NS17counting_iteratorIiNS9_11use_defaultESB_SB_EENS9_6detail15normal_iteratorINS9_10device_ptrIiEEEENSE_INSF_ImEEEEPlNS0_13ScanTileStateIiLb1EEENSD_10functional5actorINSN_9compositeIJNSN_16operator_adaptorIN4cuda3std3__48equal_toIvEEEENSO_INSN_8argumentILj0EEEEENSO_INSN_5valueIiEEEEEEEEENS0_8NullTypeEiNS2_19streaming_context_tIlLb1EEELS5_0EEEvT0_T1_T2_T3_T4_T5_T6_T7_iT8_NS1_7vsmem_tE --------------------------
	.section	.text._ZN3cub18CUB_300001_SM_10006detail6select23DeviceSelectSweepKernelINS2_10policy_hubIiiiLb0ELNS0_10SelectImplE0EE10Policy1000EN6thrust24THRUST_300001_SM_1000_NS17counting_iteratorIiNS9_11use_defaultESB_SB_EENS9_6detail15normal_iteratorINS9_10device_ptrIiEEEENSE_INSF_ImEEEEPlNS0_13ScanTileStateIiLb1EEENSD_10functional5actorINSN_9compositeIJNSN_16operator_adaptorIN4cuda3std3__48equal_toIvEEEENSO_INSN_8argumentILj0EEEEENSO_INSN_5valueIiEEEEEEEEENS0_8NullTypeEiNS2_19streaming_context_tIlLb1EEELS5_0EEEvT0_T1_T2_T3_T4_T5_T6_T7_iT8_NS1_7vsmem_tE,"ax",@progbits
	.align	128
        .global         _ZN3cub18CUB_300001_SM_10006detail6select23DeviceSelectSweepKernelINS2_10policy_hubIiiiLb0ELNS0_10SelectImplE0EE10Policy1000EN6thrust24THRUST_300001_SM_1000_NS17counting_iteratorIiNS9_11use_defaultESB_SB_EENS9_6detail15normal_iteratorINS9_10device_ptrIiEEEENSE_INSF_ImEEEEPlNS0_13ScanTileStateIiLb1EEENSD_10functional5actorINSN_9compositeIJNSN_16operator_adaptorIN4cuda3std3__48equal_toIvEEEENSO_INSN_8argumentILj0EEEEENSO_INSN_5valueIiEEEEEEEEENS0_8NullTypeEiNS2_19streaming_context_tIlLb1EEELS5_0EEEvT0_T1_T2_T3_T4_T5_T6_T7_iT8_NS1_7vsmem_tE
        .type           _ZN3cub18CUB_300001_SM_10006detail6select23DeviceSelectSweepKernelINS2_10policy_hubIiiiLb0ELNS0_10SelectImplE0EE10Policy1000EN6thrust24THRUST_300001_SM_1000_NS17counting_iteratorIiNS9_11use_defaultESB_SB_EENS9_6detail15normal_iteratorINS9_10device_ptrIiEEEENSE_INSF_ImEEEEPlNS0_13ScanTileStateIiLb1EEENSD_10functional5actorINSN_9compositeIJNSN_16operator_adaptorIN4cuda3std3__48equal_toIvEEEENSO_INSN_8argumentILj0EEEEENSO_INSN_5valueIiEEEEEEEEENS0_8NullTypeEiNS2_19streaming_context_tIlLb1EEELS5_0EEEvT0_T1_T2_T3_T4_T5_T6_T7_iT8_NS1_7vsmem_tE,@function
        .size           _ZN3cub18CUB_300001_SM_10006detail6select23DeviceSelectSweepKernelINS2_10policy_hubIiiiLb0ELNS0_10SelectImplE0EE10Policy1000EN6thrust24THRUST_300001_SM_1000_NS17counting_iteratorIiNS9_11use_defaultESB_SB_EENS9_6detail15normal_iteratorINS9_10device_ptrIiEEEENSE_INSF_ImEEEEPlNS0_13ScanTileStateIiLb1EEENSD_10functional5actorINSN_9compositeIJNSN_16operator_adaptorIN4cuda3std3__48equal_toIvEEEENSO_INSN_8argumentILj0EEEEENSO_INSN_5valueIiEEEEEEEEENS0_8NullTypeEiNS2_19streaming_context_tIlLb1EEELS5_0EEEvT0_T1_T2_T3_T4_T5_T6_T7_iT8_NS1_7vsmem_tE,(.L_x_656 - _ZN3cub18CUB_300001_SM_10006detail6select23DeviceSelectSweepKernelINS2_10policy_hubIiiiLb0ELNS0_10SelectImplE0EE10Policy1000EN6thrust24THRUST_300001_SM_1000_NS17counting_iteratorIiNS9_11use_defaultESB_SB_EENS9_6detail15normal_iteratorINS9_10device_ptrIiEEEENSE_INSF_ImEEEEPlNS0_13ScanTileStateIiLb1EEENSD_10functional5actorINSN_9compositeIJNSN_16operator_adaptorIN4cuda3std3__48equal_toIvEEEENSO_INSN_8argumentILj0EEEEENSO_INSN_5valueIiEEEEEEEEENS0_8NullTypeEiNS2_19streaming_context_tIlLb1EEELS5_0EEEvT0_T1_T2_T3_T4_T5_T6_T7_iT8_NS1_7vsmem_tE)
        .other          _ZN3cub18CUB_300001_SM_10006detail6select23DeviceSelectSweepKernelINS2_10policy_hubIiiiLb0ELNS0_10SelectImplE0EE10Policy1000EN6thrust24THRUST_300001_SM_1000_NS17counting_iteratorIiNS9_11use_defaultESB_SB_EENS9_6detail15normal_iteratorINS9_10device_ptrIiEEEENSE_INSF_ImEEEEPlNS0_13ScanTileStateIiLb1EEENSD_10functional5actorINSN_9compositeIJNSN_16operator_adaptorIN4cuda3std3__48equal_toIvEEEENSO_INSN_8argumentILj0EEEEENSO_INSN_5valueIiEEEEEEEEENS0_8NullTypeEiNS2_19streaming_context_tIlLb1EEELS5_0EEEvT0_T1_T2_T3_T4_T5_T6_T7_iT8_NS1_7vsmem_tE,@"STO_CUDA_ENTRY STV_DEFAULT"
_ZN3cub18CUB_300001_SM_10006detail6select23DeviceSelectSweepKernelINS2_10policy_hubIiiiLb0ELNS0_10SelectImplE0EE10Policy1000EN6thrust24THRUST_300001_SM_1000_NS17counting_iteratorIiNS9_11use_defaultESB_SB_EENS9_6detail15normal_iteratorINS9_10device_ptrIiEEEENSE_INSF_ImEEEEPlNS0_13ScanTileStateIiLb1EEENSD_10functional5actorINSN_9compositeIJNSN_16operator_adaptorIN4cuda3std3__48equal_toIvEEEENSO_INSN_8argumentILj0EEEEENSO_INSN_5valueIiEEEEEEEEENS0_8NullTypeEiNS2_19streaming_context_tIlLb1EEELS5_0EEEvT0_T1_T2_T3_T4_T5_T6_T7_iT8_NS1_7vsmem_tE:
.text._ZN3cub18CUB_300001_SM_10006detail6select23DeviceSelectSweepKernelINS2_10policy_hubIiiiLb0ELNS0_10SelectImplE0EE10Policy1000EN6thrust24THRUST_300001_SM_1000_NS17counting_iteratorIiNS9_11use_defaultESB_SB_EENS9_6detail15normal_iteratorINS9_10device_ptrIiEEEENSE_INSF_ImEEEEPlNS0_13ScanTileStateIiLb1EEENSD_10functional5actorINSN_9compositeIJNSN_16operator_adaptorIN4cuda3std3__48equal_toIvEEEENSO_INSN_8argumentILj0EEEEENSO_INSN_5valueIiEEEEEEEEENS0_8NullTypeEiNS2_19streaming_context_tIlLb1EEELS5_0EEEvT0_T1_T2_T3_T4_T5_T6_T7_iT8_NS1_7vsmem_tE:
[----:B------:R-:W0:Y:S08]  /*0000*/  LDC R1, c[0x0][0x37c] ;  /* 0x0000df00ff017b82 */ /* 0x000e300000000800 */
[----:B------:R-:W-:Y:S01]  /*0010*/  S2UR UR4, SR_CTAID.X ;  /* 0x00000000000479c3 */ /* 0x000fe20000002500 */
[----:B------:R-:W1:Y:S01]  /*0020*/  LDCU UR5, c[0x0][0x374] ;  /* 0x00006e80ff0577ac */ /* 0x000e620008000800 */
[----:B0-----:R-:W-:Y:S01]  /*0030*/  VIADD R1, R1, 0xffffffe0 ;  /* 0xffffffe001017836 */ /* 0x001fe20000000000 */
[----:B------:R-:W0:Y:S05]  /*0040*/  LDCU UR7, c[0x0][0x3b8] ;  /* 0x00007700ff0777ac */ /* 0x000e2a0008000800 */
[----:B------:R-:W1:Y:S01]  /*0050*/  S2UR UR6, SR_CTAID.Y ;  /* 0x00000000000679c3 */ /* 0x000e620000002600 */
[----:B------:R-:W2:Y:S01]  /*0060*/  LDCU.64 UR8, c[0x0][0x358] ;  /* 0x00006b00ff0877ac */ /* 0x000ea20008000a00 */
[----:B-1----:R-:W-:-:S02]  /*0070*/  UIMAD UR4, UR4, UR5, UR6 ;  /* 0x00000005040472a4 */ /* 0x002fc4000f8e0206 */
[----:B0-----:R-:W-:Y:S02]  /*0080*/  UIADD3 UR5, UPT, UPT, UR7, -0x1, URZ ;  /* 0xffffffff07057890 */ /* 0x001fe4000fffe0ff */
[----:B------:R-:W-:Y:S02]  /*0090*/  UIMAD UR7, UR4, 0x1c00, URZ ;  /* 0x00001c00040778a4 */ /* 0x000fe4000f8e02ff */
[----:B------:R-:W-:Y:S02]  /*00a0*/  UISETP.GE.AND UP0, UPT, UR4, UR5, UPT ;  /* 0x000000050400728c */ /* 0x000fe4000bf06270 */
[----:B------:R-:W-:-:S07]  /*00b0*/  IMAD.U32 R0, RZ, RZ, UR4 ;  /* 0x00000004ff007e24 */ /* 0x000fce000f8e00ff */
[----:B--2---:R-:W-:Y:S05]  /*00c0*/  BRA.U UP0, `(.L_x_0) ;  /* 0x0000005500487547 */ /* 0x004fea000b800000 */
[----:B------:R-:W-:-:S13]  /*00d0*/  ISETP.NE.AND P0, PT, R0, RZ, PT ;  /* 0x000000ff0000720c */ /* 0x000fda0003f05270 */
[----:B------:R-:W-:Y:S05]  /*00e0*/  @P0 BRA `(.L_x_1) ;  /* 0x0000002400580947 */ /* 0x000fea0003800000 */
[----:B------:R-:W0:Y:S01]  /*00f0*/  S2R R32, SR_TID.X ;  /* 0x0000000000207919 */ /* 0x000e220000002100 */
[----:B------:R-:W1:Y:S01]  /*0100*/  LDC R10, c[0x0][0x3d0] ;  /* 0x0000f400ff0a7b82 */ /* 0x000e620000000800 */
[----:B------:R-:W2:Y:S01]  /*0110*/  LDCU.U8 UR6, c[0x0][0x3c0] ;  /* 0x00007800ff0677ac */ /* 0x000ea20008000000 */
[----:B------:R-:W3:Y:S06]  /*0120*/  LDCU.64 UR4, c[0x0][0x388] ;  /* 0x00007100ff0477ac */ /* 0x000eec0008000a00 */
[----:B------:R-:W4:Y:S01]  /*0130*/  LDC R3, c[0x0][0x3d4] ;  /* 0x0000f500ff037b82 */ /* 0x000f220000000800 */
[----:B------:R-:W5:Y:S07]  /*0140*/  LDCU UR10, c[0x0][0x3ac] ;  /* 0x00007580ff0a77ac */ /* 0x000f6e0008000800 */
[----:B------:R-:W-:Y:S01]  /*0150*/  BAR.SYNC.DEFER_BLOCKING 0x0 ;  /* 0x0000000000007b1d */ /* 0x000fe20000010000 */
[----:B--2---:R-:W-:-:S04]  /*0160*/  ISETP.NE.AND P0, PT, RZ, UR6, PT ;  /* 0x00000006ff007c0c */ /* 0x004fc8000bf05270 */
[----:B-1----:R-:W-:Y:S01]  /*0170*/  SEL R10, R10, RZ, !P0 ;  /* 0x000000ff0a0a7207 */ /* 0x002fe20004000000 */
[----:B0-----:R-:W-:Y:S01]  /*0180*/  IMAD R39, R32, 0xe, RZ ;  /* 0x0000000e20277824 */ /* 0x001fe200078e02ff */
[----:B----4-:R-:W-:-:S04]  /*0190*/  SEL R3, R3, RZ, !P0 ;  /* 0x000000ff03037207 */ /* 0x010fc80004000000 */
[----:B------:R-:W-:-:S04]  /*01a0*/  IADD3 R0, P1, P2, R39, UR7, R10 ;  /* 0x0000000727007c10 */ /* 0x000fc8000fa3e00a */
[----:B---3--:R-:W-:Y:S02]  /*01b0*/  LEA R8, P0, R0, UR4, 0x2 ;  /* 0x0000000400087c11 */ /* 0x008fe4000f8010ff */
[----:B------:R-:W-:-:S04]  /*01c0*/  IADD3.X R3, PT, PT, RZ, R3, RZ, P1, P2 ;  /* 0x00000003ff037210 */ /* 0x000fc80000fe44ff */
[----:B------:R-:W-:-:S05]  /*01d0*/  LEA.HI.X R9, R0, UR5, R3, 0x2, P0 ;  /* 0x0000000500097c11 */ /* 0x000fca00080f1403 */
[----:B------:R-:W5:Y:S04]  /*01e0*/  LDG.E R33, desc[UR8][R8.64] ;  /* 0x0000000808217981 */ /* 0x000f68000c1e1900 */
[----:B------:R-:W2:Y:S04]  /*01f0*/  LDG.E R6, desc[UR8][R8.64+0x4] ;  /* 0x0000040808067981 */ /* 0x000ea8000c1e1900 */
[----:B------:R-:W3:Y:S04]  /*0200*/  LDG.E R5, desc[UR8][R8.64+0x8] ;  /* 0x0000080808057981 */ /* 0x000ee8000c1e1900 */
[----:B------:R-:W4:Y:S04]  /*0210*/  LDG.E R4, desc[UR8][R8.64+0xc] ;  /* 0x00000c0808047981 */ /* 0x000f28000c1e1900 */
[----:B------:R-:W4:Y:S04]  /*0220*/  LDG.E R3, desc[UR8][R8.64+0x10] ;  /* 0x0000100808037981 */ /* 0x000f28000c1e1900 */
[----:B------:R-:W4:Y:S04]  /*0230*/  LDG.E R2, desc[UR8][R8.64+0x14] ;  /* 0x0000140808027981 */ /* 0x000f28000c1e1900 */
[----:B------:R-:W4:Y:S04]  /*0240*/  LDG.E R60, desc[UR8][R8.64+0x18] ;  /* 0x00001808083c7981 */ /* 0x000f28000c1e1900 */
[----:B------:R-:W4:Y:S04]  /*0250*/  LDG.E R59, desc[UR8][R8.64+0x1c] ;  /* 0x00001c08083b7981 */ /* 0x000f28000c1e1900 */
[----:B------:R-:W4:Y:S04]  /*0260*/  LDG.E R43, desc[UR8][R8.64+0x20] ;  /* 0x00002008082b7981 */ /* 0x000f28000c1e1900 */
[----:B------:R-:W4:Y:S04]  /*0270*/  LDG.E R45, desc[UR8][R8.64+0x24] ;  /* 0x00002408082d7981 */ /* 0x000f28000c1e1900 */
[----:B------:R-:W4:Y:S01]  /*0280*/  LDG.E R57, desc[UR8][R8.64+0x28] ;  /* 0x0000280808397981 */ /* 0x000f22000c1e1900 */
[----:B------:R-:W-:-:S03]  /*0290*/  IMAD.MOV.U32 R0, RZ, RZ, 0x2 ;  /* 0x00000002ff007424 */ /* 0x000fc600078e00ff */
[----:B------:R-:W4:Y:S04]  /*02a0*/  LDG.E R49, desc[UR8][R8.64+0x2c] ;  /* 0x00002c0808317981 */ /* 0x000f28000c1e1900 */
[----:B------:R-:W4:Y:S04]  /*02b0*/  LDG.E R51, desc[UR8][R8.64+0x30] ;  /* 0x0000300808337981 */ /* 0x000f28000c1e1900 */
[----:B------:R-:W4:Y:S01]  /*02c0*/  LDG.E R53, desc[UR8][R8.64+0x34] ;  /* 0x0000340808357981 */ /* 0x000f22000c1e1900 */
[----:B------:R-:W0:Y:S01]  /*02d0*/  S2R R17, SR_LANEID ;  /* 0x0000000000117919 */ /* 0x000e220000000000 */
[----:B------:R-:W1:Y:S01]  /*02e0*/  S2UR UR5, SR_CgaCtaId ;  /* 0x00000000000579c3 */ /* 0x000e620000008800 */
[----:B------:R-:W-:Y:S01]  /*02f0*/  UMOV UR4, 0x400 ;  /* 0x0000040000047882 */ /* 0x000fe20000000000 */
[----:B-----5:R-:W-:-:S02]  /*0300*/  ISETP.NE.AND P1, PT, R33, UR10, PT ;  /* 0x0000000a21007c0c */ /* 0x020fc4000bf25270 */
[----:B--2---:R-:W-:Y:S02]  /*0310*/  ISETP.NE.AND P4, PT, R6, UR10, PT ;  /* 0x0000000a06007c0c */ /* 0x004fe4000bf85270 */
[----:B------:R-:W-:Y:S02]  /*0320*/  SEL R15, RZ, 0x1, P1 ;  /* 0x00000001ff0f7807 */ /* 0x000fe40000800000 */
[----:B---3--:R-:W-:Y:S02]  /*0330*/  ISETP.NE.AND P3, PT, R5, UR10, PT ;  /* 0x0000000a05007c0c */ /* 0x008fe4000bf65270 */
[----:B------:R-:W-:Y:S01]  /*0340*/  P2R R11, PR, RZ, 0x2 ;  /* 0x00000002ff0b7803 */ /* 0x000fe20000000000 */
[----:B------:R-:W-:Y:S01]  /*0350*/  BAR.SYNC.DEFER_BLOCKING 0x0 ;  /* 0x0000000000007b1d */ /* 0x000fe20000010000 */
[----:B----4-:R-:W-:-:S03]  /*0360*/  ISETP.NE.AND P0, PT, R4, UR10, PT ;  /* 0x0000000a04007c0c */ /* 0x010fc6000bf05270 */
[----:B------:R-:W-:Y:S01]  /*0370*/  @P1 IMAD.MOV R0, RZ, RZ, 0x1 ;  /* 0x00000001ff001424 */ /* 0x000fe200078e02ff */
[----:B------:R-:W-:Y:S01]  /*0380*/  ISETP.NE.AND P1, PT, R3, UR10, PT ;  /* 0x0000000a03007c0c */ /* 0x000fe2000bf25270 */
[----:B------:R-:W-:-:S04]  /*0390*/  @P4 IMAD.MOV R0, RZ, RZ, R15 ;  /* 0x000000ffff004224 */ /* 0x000fc800078e020f */
[----:B------:R-:W-:Y:S02]  /*03a0*/  VIADD R7, R0, 0x1 ;  /* 0x0000000100077836 */ /* 0x000fe40000000000 */
[----:B------:R-:W-:Y:S01]  /*03b0*/  @P3 IMAD.MOV R7, RZ, RZ, R0 ;  /* 0x000000ffff073224 */ /* 0x000fe200078e0200 */
[----:B------:R-:W-:-:S03]  /*03c0*/  ISETP.NE.AND P2, PT, R60, UR10, PT ;  /* 0x0000000a3c007c0c */ /* 0x000fc6000bf45270 */
[----:B------:R-:W-:Y:S01]  /*03d0*/  VIADD R0, R7, 0x1 ;  /* 0x0000000107007836 */ /* 0x000fe20000000000 */
[----:B------:R-:W-:Y:S01]  /*03e0*/  ISETP.NE.AND P3, PT, R59, UR10, PT ;  /* 0x0000000a3b007c0c */ /* 0x000fe2000bf65270 */
[----:B------:R-:W-:Y:S01]  /*03f0*/  @P0 IMAD.MOV R0, RZ, RZ, R7 ;  /* 0x000000ffff000224 */ /* 0x000fe200078e0207 */
[----:B------:R-:W-:Y:S02]  /*0400*/  ISETP.NE.AND P0, PT, R2, UR10, PT ;  /* 0x0000000a02007c0c */ /* 0x000fe4000bf05270 */
[----:B------:R-:W-:Y:S01]  /*0410*/  ISETP.NE.AND P4, PT, R43, UR10, PT ;  /* 0x0000000a2b007c0c */ /* 0x000fe2000bf85270 */
[----:B------:R-:W-:Y:S02]  /*0420*/  VIADD R7, R0, 0x1 ;  /* 0x0000000100077836 */ /* 0x000fe40000000000 */
[----:B------:R-:W-:-:S04]  /*0430*/  @P1 IMAD.MOV R7, RZ, RZ, R0 ;  /* 0x000000ffff071224 */ /* 0x000fc800078e0200 */
[----:B------:R-:W-:Y:S01]  /*0440*/  VIADD R0, R7, 0x1 ;  /* 0x0000000107007836 */ /* 0x000fe20000000000 */
[----:B------:R-:W-:-:S03]  /*0450*/  ISETP.NE.AND P5, PT, R57, UR10, PT ;  /* 0x0000000a39007c0c */ /* 0x000fc6000bfa5270 */
[----:B------:R-:W-:Y:S01]  /*0460*/  @P0 IMAD.MOV R0, RZ, RZ, R7 ;  /* 0x000000ffff000224 */ /* 0x000fe200078e0207 */
[----:B------:R-:W-:-:S03]  /*0470*/  ISETP.NE.AND P0, PT, R45, UR10, PT ;  /* 0x0000000a2d007c0c */ /* 0x000fc6000bf05270 */
[----:B------:R-:W-:Y:S02]  /*0480*/  VIADD R7, R0, 0x1 ;  /* 0x0000000100077836 */ /* 0x000fe40000000000 */
[----:B------:R-:W-:-:S04]  /*0490*/  @P2 IMAD.MOV R7, RZ, RZ, R0 ;  /* 0x000000ffff072224 */ /* 0x000fc800078e0200 */
[----:B------:R-:W-:Y:S02]  /*04a0*/  VIADD R0, R7, 0x1 ;  /* 0x0000000107007836 */ /* 0x000fe40000000000 */
[----:B------:R-:W-:-:S04]  /*04b0*/  @P3 IMAD.MOV R0, RZ, RZ, R7 ;  /* 0x000000ffff003224 */ /* 0x000fc800078e0207 */
[----:B------:R-:W-:Y:S02]  /*04c0*/  VIADD R7, R0, 0x1 ;  /* 0x0000000100077836 */ /* 0x000fe40000000000 */
[----:B------:R-:W-:-:S04]  /*04d0*/  @P4 IMAD.MOV R7, RZ, RZ, R0 ;  /* 0x000000ffff074224 */ /* 0x000fc800078e0200 */
[----:B------:R-:W-:Y:S02]  /*04e0*/  VIADD R0, R7, 0x1 ;  /* 0x0000000107007836 */ /* 0x000fe40000000000 */
[----:B------:R-:W-:-:S04]  /*04f0*/  @P0 IMAD.MOV R0, RZ, RZ, R7 ;  /* 0x000000ffff000224 */ /* 0x000fc800078e0207 */
[----:B------:R-:W-:Y:S02]  /*0500*/  VIADD R13, R0, 0x1 ;  /* 0x00000001000d7836 */ /* 0x000fe40000000000 */
[----:B------:R-:W-:Y:S01]  /*0510*/  @P5 IMAD.MOV R13, RZ, RZ, R0 ;  /* 0x000000ffff0d5224 */ /* 0x000fe200078e0200 */
[----:B------:R-:W-:-:S03]  /*0520*/  ISETP.NE.AND P5, PT, R49, UR10, PT ;  /* 0x0000000a31007c0c */ /* 0x000fc6000bfa5270 */
[----:B------:R-:W-:Y:S01]  /*0530*/  VIADD R0, R13, 0x1 ;  /* 0x000000010d007836 */ /* 0x000fe20000000000 */
[----:B------:R-:W-:-:S09]  /*0540*/  ISETP.NE.AND P6, PT, R53, UR10, PT ;  /* 0x0000000a35007c0c */ /* 0x000fd2000bfc5270 */
[----:B------:R-:W-:Y:S01]  /*0550*/  @P5 IMAD.MOV R0, RZ, RZ, R13 ;  /* 0x000000ffff005224 */ /* 0x000fe200078e020d */
[----:B------:R-:W-:-:S03]  /*0560*/  ISETP.NE.AND P5, PT, R51, UR10, PT ;  /* 0x0000000a33007c0c */ /* 0x000fc6000bfa5270 */
[----:B------:R-:W-:-:S10]  /*0570*/  VIADD R7, R0, 0x1 ;  /* 0x0000000100077836 */ /* 0x000fd40000000000 */
[----:B------:R-:W-:-:S04]  /*0580*/  @P5 IMAD.MOV R7, RZ, RZ, R0 ;  /* 0x000000ffff075224 */ /* 0x000fc800078e0200 */
[----:B------:R-:W-:Y:S02]  /*0590*/  VIADD R12, R7, 0x1 ;  /* 0x00000001070c7836 */ /* 0x000fe40000000000 */
[----:B------:R-:W-:-:S05]  /*05a0*/  @P6 IMAD.MOV R12, RZ, RZ, R7 ;  /* 0x000000ffff0c6224 */ /* 0x000fca00078e0207 */
[----:B------:R-:W2:Y:S02]  /*05b0*/  SHFL.UP P1, R7, R12, 0x1, RZ ;  /* 0x042000000c077989 */ /* 0x000ea400000200ff */
[----:B--2---:R-:W-:-:S05]  /*05c0*/  @P1 IMAD.IADD R7, R7, 0x1, R12 ;  /* 0x0000000107071824 */ /* 0x004fca00078e020c */
[----:B------:R-:W2:Y:S02]  /*05d0*/  SHFL.UP P1, R14, R7, 0x2, RZ ;  /* 0x04400000070e7989 */ /* 0x000ea400000200ff */
[----:B--2---:R-:W-:-:S05]  /*05e0*/  @P1 IMAD.IADD R14, R7, 0x1, R14 ;  /* 0x00000001070e1824 */ /* 0x004fca00078e020e */
[----:B------:R-:W2:Y:S02]  /*05f0*/  SHFL.UP P1, R9, R14, 0x4, RZ ;  /* 0x048000000e097989 */ /* 0x000ea400000200ff */
[----:B--2---:R-:W-:Y:S01]  /*0600*/  @P1 IMAD.IADD R9, R14, 0x1, R9 ;  /* 0x000000010e091824 */ /* 0x004fe200078e0209 */
[----:B------:R-:W-:Y:S01]  /*0610*/  ISETP.NE.AND P1, PT, R11, RZ, PT ;  /* 0x000000ff0b00720c */ /* 0x000fe20003f25270 */
[----:B------:R-:W-:Y:S02]  /*0620*/  VIADD R11, R0, 0x1 ;  /* 0x00000001000b7836 */ /* 0x000fe40000000000 */
[----:B------:R-:W-:Y:S01]  /*0630*/  @P5 IMAD.MOV R11, RZ, RZ, R0 ;  /* 0x000000ffff0b5224 */ /* 0x000fe200078e0200 */
[----:B------:R-:W2:Y:S02]  /*0640*/  SHFL.UP P5, R8, R9, 0x8, RZ ;  /* 0x0500000009087989 */ /* 0x000ea400000a00ff */
[----:B--2---:R-:W-:-:S05]  /*0650*/  @P5 IMAD.IADD R8, R9, 0x1, R8 ;  /* 0x0000000109085824 */ /* 0x004fca00078e0208 */
[----:B------:R-:W2:Y:S01]  /*0660*/  SHFL.UP P5, R21, R8, 0x10, RZ ;  /* 0x0600000008157989 */ /* 0x000ea200000a00ff */
[----:B-1----:R-:W-:Y:S01]  /*0670*/  ULEA UR4, UR5, UR4, 0x18 ;  /* 0x0000000405047291 */ /* 0x002fe2000f8ec0ff */
[----:B------:R-:W-:Y:S01]  /*0680*/  SHF.R.U32.HI R7, RZ, 0x5, R32 ;  /* 0x00000005ff077819 */ /* 0x000fe20000011620 */
[----:B--2---:R-:W-:Y:S01]  /*0690*/  @P5 IMAD.IADD R21, R8, 0x1, R21 ;  /* 0x0000000108155824 */ /* 0x004fe200078e0215 */
[----:B0-----:R-:W-:-:S13]  /*06a0*/  ISETP.NE.AND P5, PT, R17, 0x1f, PT ;  /* 0x0000001f1100780c */ /* 0x001fda0003fa5270 */
[----:B------:R-:W-:-:S05]  /*06b0*/  @!P5 LEA R12, R7, UR4, 0x2 ;  /* 0x00000004070cdc11 */ /* 0x000fca000f8e10ff */
[----:B------:R-:W-:Y:S01]  /*06c0*/  @!P5 STS [R12], R21 ;  /* 0x000000150c00d388 */ /* 0x000fe20000000800 */
[----:B------:R-:W-:Y:S01]  /*06d0*/  BAR.SYNC.DEFER_BLOCKING 0x0 ;  /* 0x0000000000007b1d */ /* 0x000fe20000010000 */
[----:B------:R-:W-:Y:S02]  /*06e0*/  VIADD R16, R11, 0x1 ;  /* 0x000000010b107836 */ /* 0x000fe40000000000 */
[----:B------:R-:W-:Y:S01]  /*06f0*/  @P6 IMAD.MOV R16, RZ, RZ, R11 ;  /* 0x000000ffff106224 */ /* 0x000fe200078e020b */
[----:B------:R-:W-:-:S03]  /*0700*/  ISETP.NE.AND P5, PT, R17, RZ, PT ;  /* 0x000000ff1100720c */ /* 0x000fc60003fa5270 */
[----:B------:R-:W-:Y:S02]  /*0710*/  IMAD.IADD R8, R21, 0x1, -R16 ;  /* 0x0000000115087824 */ /* 0x000fe400078e0a10 */
[----:B------:R-:W0:Y:S04]  /*0720*/  LDS.128 R16, [UR4] ;  /* 0x00000004ff107984 */ /* 0x000e280008000c00 */
[----:B------:R-:W1:Y:S01]  /*0730*/  LDS.128 R20, [UR4+0x10] ;  /* 0x00001004ff147984 */ /* 0x000e620008000c00 */
[----:B------:R-:W-:Y:S02]  /*0740*/  SEL R8, R8, RZ, P5 ;  /* 0x000000ff08087207 */ /* 0x000fe40002800000 */
[----:B------:R-:W-:Y:S01]  /*0750*/  ISETP.NE.AND P5, PT, R7, 0x2, PT ;  /* 0x000000020700780c */ /* 0x000fe20003fa5270 */
[----:B------:R-:W2:Y:S04]  /*0760*/  LDS.128 R24, [UR4+0x20] ;  /* 0x00002004ff187984 */ /* 0x000ea80008000c00 */
[----:B------:R-:W3:Y:S01]  /*0770*/  LDS.128 R28, [UR4+0x30] ;  /* 0x00003004ff1c7984 */ /* 0x000ee20008000c00 */
[----:B0-----:R-:W-:-:S05]  /*0780*/  IMAD.IADD R9, R16, 0x1, R17 ;  /* 0x0000000110097824 */ /* 0x001fca00078e0211 */
[----:B------:R-:W-:Y:S01]  /*0790*/  SEL R14, R9, R16, !P5 ;  /* 0x00000010090e7207 */ /* 0x000fe20006800000 */
[----:B------:R-:W-:Y:S01]  /*07a0*/  IMAD.IADD R9, R18, 0x1, R9 ;  /* 0x0000000112097824 */ /* 0x000fe200078e0209 */
[----:B------:R-:W-:-:S04]  /*07b0*/  ISETP.NE.AND P5, PT, R7, 0x3, PT ;  /* 0x000000030700780c */ /* 0x000fc80003fa5270 */
[----:B------:R-:W-:Y:S01]  /*07c0*/  SEL R14, R9, R14, !P5 ;  /* 0x0000000e090e7207 */ /* 0x000fe20006800000 */
[----:B------:R-:W-:Y:S01]  /*07d0*/  IMAD.IADD R9, R19, 0x1, R9 ;  /* 0x0000000113097824 */ /* 0x000fe200078e0209 */
[----:B------:R-:W-:-:S04]  /*07e0*/  ISETP.NE.AND P5, PT, R7, 0x4, PT ;  /* 0x000000040700780c */ /* 0x000fc80003fa5270 */
[C---:B------:R-:W-:Y:S01]  /*07f0*/  SEL R14, R9.reuse, R14, !P5 ;  /* 0x0000000e090e7207 */ /* 0x040fe20006800000 */
[----:B-1----:R-:W-:Y:S01]  /*0800*/  IMAD.IADD R9, R9, 0x1, R20 ;  /* 0x0000000109097824 */ /* 0x002fe200078e0214 */
[----:B------:R-:W-:-:S04]  /*0810*/  ISETP.NE.AND P5, PT, R7, 0x5, PT ;  /* 0x000000050700780c */ /* 0x000fc80003fa5270 */
[----:B------:R-:W-:Y:S01]  /*0820*/  SEL R14, R9, R14, !P5 ;  /* 0x0000000e090e7207 */ /* 0x000fe20006800000 */
[----:B------:R-:W-:Y:S01]  /*0830*/  IMAD.IADD R9, R21, 0x1, R9 ;  /* 0x0000000115097824 */ /* 0x000fe200078e0209 */
[----:B------:R-:W-:-:S04]  /*0840*/  ISETP.NE.AND P5, PT, R7, 0x6, PT ;  /* 0x000000060700780c */ /* 0x000fc80003fa5270 */
[----:B------:R-:W-:Y:S01]  /*0850*/  SEL R14, R9, R14, !P5 ;  /* 0x0000000e090e7207 */ /* 0x000fe20006800000 */
[----:B------:R-:W-:Y:S01]  /*0860*/  IMAD.IADD R9, R22, 0x1, R9 ;  /* 0x0000000116097824 */ /* 0x000fe200078e0209 */
[----:B------:R-:W-:-:S04]  /*0870*/  ISETP.NE.AND P5, PT, R7, 0x7, PT ;  /* 0x000000070700780c */ /* 0x000fc80003fa5270 */
[----:B------:R-:W-:Y:S01]  /*0880*/  SEL R14, R9, R14, !P5 ;  /* 0x0000000e090e7207 */ /* 0x000fe20006800000 */
[----:B------:R-:W-:Y:S01]  /*0890*/  IMAD.IADD R9, R23, 0x1, R9 ;  /* 0x0000000117097824 */ /* 0x000fe200078e0209 */
[----:B------:R-:W-:-:S04]  /*08a0*/  ISETP.NE.AND P5, PT, R7, 0x8, PT ;  /* 0x000000080700780c */ /* 0x000fc80003fa5270 */
[C---:B------:R-:W-:Y:S01]  /*08b0*/  SEL R14, R9.reuse, R14, !P5 ;  /* 0x0000000e090e7207 */ /* 0x040fe20006800000 */
[----:B--2---:R-:W-:Y:S01]  /*08c0*/  IMAD.IADD R9, R9, 0x1, R24 ;  /* 0x0000000109097824 */ /* 0x004fe200078e0218 */
        /* <DEDUP_REMOVED lines=11> */
[----:B---3--:R-:W-:Y:S01]  /*0980*/  IMAD.IADD R9, R9, 0x1, R28 ;  /* 0x0000000109097824 */ /* 0x008fe200078e021c */
[----:B------:R-:W-:-:S04]  /*0990*/  ISETP.NE.AND P5, PT, R7, 0xd, PT ;  /* 0x0000000d0700780c */ /* 0x000fc80003fa5270 */
[----:B------:R-:W-:Y:S01]  /*09a0*/  SEL R14, R9, R14, !P5 ;  /* 0x0000000e090e7207 */ /* 0x000fe20006800000 */
[----:B------:R-:W-:Y:S01]  /*09b0*/  IMAD.IADD R9, R29, 0x1, R9 ;  /* 0x000000011d097824 */ /* 0x000fe200078e0209 */
[----:B------:R-:W-:-:S04]  /*09c0*/  ISETP.NE.AND P5, PT, R7, 0xe, PT ;  /* 0x0000000e0700780c */ /* 0x000fc80003fa5270 */
[----:B------:R-:W-:Y:S02]  /*09d0*/  SEL R14, R9, R14, !P5 ;  /* 0x0000000e090e7207 */ /* 0x000fe40006800000 */
[----:B------:R-:W-:Y:S02]  /*09e0*/  ISETP.NE.AND P5, PT, R7, 0xf, PT ;  /* 0x0000000f0700780c */ /* 0x000fe40003fa5270 */
[----:B------:R-:W-:Y:S01]  /*09f0*/  ISETP.NE.AND P6, PT, R6, UR10, PT ;  /* 0x0000000a06007c0c */ /* 0x000fe2000bfc5270 */
[----:B------:R-:W-:-:S10]  /*0a00*/  VIADD R12, R15, 0x1 ;  /* 0x000000010f0c7836 */ /* 0x000fd40000000000 */
[----:B------:R-:W-:Y:S01]  /*0a10*/  @!P5 IMAD.IADD R14, R30, 0x1, R9 ;  /* 0x000000011e0ed824 */ /* 0x000fe200078e0209 */
[----:B------:R-:W-:-:S04]  /*0a20*/  ISETP.GE.U32.AND P5, PT, R32, 0x20, PT ;  /* 0x000000202000780c */ /* 0x000fc80003fa6070 */
[----:B------:R-:W-:Y:S02]  /*0a30*/  SEL R7, R14, RZ, P5 ;  /* 0x000000ff0e077207 */ /* 0x000fe40002800000 */
[----:B------:R-:W-:Y:S01]  /*0a40*/  ISETP.NE.AND P5, PT, R5, UR10, PT ;  /* 0x0000000a05007c0c */ /* 0x000fe2000bfa5270 */
[----:B------:R-:W-:Y:S01]  /*0a50*/  @P6 IMAD.MOV R12, RZ, RZ, R15 ;  /* 0x000000ffff0c6224 */ /* 0x000fe200078e020f */
[----:B------:R-:W-:Y:S01]  /*0a60*/  ISETP.NE.AND P6, PT, R4, UR10, PT ;  /* 0x0000000a04007c0c */ /* 0x000fe2000bfc5270 */
[----:B------:R-:W-:-:S04]  /*0a70*/  IMAD.IADD R7, R7, 0x1, R8 ;  /* 0x0000000107077824 */ /* 0x000fc800078e0208 */
[----:B------:R-:W-:Y:S02]  /*0a80*/  IMAD.IADD R8, R7, 0x1, R12 ;  /* 0x0000000107087824 */ /* 0x000fe400078e020c */
[----:B------:R-:W0:Y:S02]  /*0a90*/  LDC R12, c[0x0][0x380] ;  /* 0x0000e000ff0c7b82 */ /* 0x000e240000000800 */
[----:B------:R-:W-:Y:S02]  /*0aa0*/  VIADD R9, R8, 0x1 ;  /* 0x0000000108097836 */ /* 0x000fe40000000000 */
[----:B------:R-:W-:-:S04]  /*0ab0*/  @P5 IMAD.MOV R9, RZ, RZ, R8 ;  /* 0x000000ffff095224 */ /* 0x000fc800078e0208 */
[----:B------:R-:W-:Y:S02]  /*0ac0*/  VIADD R35, R9, 0x1 ;  /* 0x0000000109237836 */ /* 0x000fe40000000000 */
[----:B------:R-:W-:Y:S01]  /*0ad0*/  @P6 IMAD.MOV R35, RZ, RZ, R9 ;  /* 0x000000ffff236224 */ /* 0x000fe200078e0209 */
[----:B------:R-:W-:Y:S02]  /*0ae0*/  ISETP.NE.AND P6, PT, R3, UR10, PT ;  /* 0x0000000a03007c0c */ /* 0x000fe4000bfc5270 */
[----:B------:R-:W-:Y:S01]  /*0af0*/  IADD3 R14, PT, PT, R18, R17, R16 ;  /* 0x00000011120e7210 */ /* 0x000fe20007ffe010 */
[----:B------:R-:W-:-:S03]  /*0b00*/  VIADD R37, R35, 0x1 ;  /* 0x0000000123257836 */ /* 0x000fc60000000000 */
[----:B------:R-:W-:-:S07]  /*0b10*/  IADD3 R34, PT, PT, R20, R14, R19 ;  /* 0x0000000e14227210 */ /* 0x000fce0007ffe013 */
[----:B------:R-:W-:Y:S01]  /*0b20*/  @P6 IMAD.MOV R37, RZ, RZ, R35 ;  /* 0x000000ffff256224 */ /* 0x000fe200078e0223 */
[----:B------:R-:W-:Y:S02]  /*0b30*/  ISETP.NE.AND P6, PT, R2, UR10, PT ;  /* 0x0000000a02007c0c */ /* 0x000fe4000bfc5270 */
[----:B0-----:R-:W-:Y:S02]  /*0b40*/  IADD3 R39, PT, PT, R12, UR7, R39 ;  /* 0x000000070c277c10 */ /* 0x001fe4000fffe027 */
[----:B------:R-:W-:-:S03]  /*0b50*/  IADD3 R38, PT, PT, R22, R34, R21 ;  /* 0x0000002216267210 */ /* 0x000fc60007ffe015 */
[----:B------:R-:W-:Y:S01]  /*0b60*/  IMAD.IADD R10, R10, 0x1, R39 ;  /* 0x000000010a0a7824 */ /* 0x000fe200078e0227 */
[----:B------:R-:W-:Y:S01]  /*0b70*/  IADD3 R46, PT, PT, R24, R38, R23 ;  /* 0x00000026182e7210 */ /* 0x000fe20007ffe017 */
[----:B------:R-:W-:Y:S01]  /*0b80*/  VIADD R39, R37, 0x1 ;  /* 0x0000000125277836 */ /* 0x000fe20000000000 */
[----:B------:R-:W-:-:S03]  /*0b90*/  ISETP.NE.AND P5, PT, R32, RZ, PT ;  /* 0x000000ff2000720c */ /* 0x000fc60003fa5270 */
[----:B------:R-:W-:Y:S01]  /*0ba0*/  @P6 IMAD.MOV R39, RZ, RZ, R37 ;  /* 0x000000ffff276224 */ /* 0x000fe200078e0225 */
[----:B------:R-:W-:-:S03]  /*0bb0*/  IADD3 R46, PT, PT, R26, R46, R25 ;  /* 0x0000002e1a2e7210 */ /* 0x000fc60007ffe019 */
[----:B------:R-:W-:Y:S01]  /*0bc0*/  VIADD R41, R39, 0x1 ;  /* 0x0000000127297836 */ /* 0x000fe20000000000 */
[----:B------:R-:W-:Y:S01]  /*0bd0*/  IADD3 R50, PT, PT, R28, R46, R27 ;  /* 0x0000002e1c327210 */ /* 0x000fe20007ffe01b */
[----:B------:R-:W-:Y:S01]  /*0be0*/  @P2 IMAD.MOV R41, RZ, RZ, R39 ;  /* 0x000000ffff292224 */ /* 0x000fe200078e0227 */
[----:B------:R-:W-:Y:S02]  /*0bf0*/  BSSY.RECONVERGENT B0, `(.L_x_2) ;  /* 0x0000024000007945 */ /* 0x000fe40003800200 */
[----:B------:R-:W-:Y:S01]  /*0c00*/  IADD3 R55, PT, PT, R30, R50, R29 ;  /* 0x000000321e377210 */ /* 0x000fe20007ffe01d */
[----:B------:R-:W-:Y:S02]  /*0c10*/  VIADD R47, R41, 0x1 ;  /* 0x00000001292f7836 */ /* 0x000fe40000000000 */
[----:B------:R-:W-:Y:S02]  /*0c20*/  @P3 IMAD.MOV R47, RZ, RZ, R41 ;  /* 0x000000ffff2f3224 */ /* 0x000fe400078e0229 */
[----:B------:R-:W-:-:S02]  /*0c30*/  VIADD R12, R10, 0x1 ;  /* 0x000000010a0c7836 */ /* 0x000fc40000000000 */
[----:B------:R-:W-:Y:S02]  /*0c40*/  VIADD R54, R47, 0x1 ;  /* 0x000000012f367836 */ /* 0x000fe40000000000 */
[C---:B------:R-:W-:Y:S02]  /*0c50*/  VIADD R14, R10.reuse, 0x2 ;  /* 0x000000020a0e7836 */ /* 0x040fe40000000000 */
[C---:B------:R-:W-:Y:S02]  /*0c60*/  VIADD R32, R10.reuse, 0x3 ;  /* 0x000000030a207836 */ /* 0x040fe40000000000 */
[C---:B------:R-:W-:Y:S02]  /*0c70*/  VIADD R34, R10.reuse, 0x4 ;  /* 0x000000040a227836 */ /* 0x040fe40000000000 */
[C---:B------:R-:W-:Y:S02]  /*0c80*/  VIADD R36, R10.reuse, 0x5 ;  /* 0x000000050a247836 */ /* 0x040fe40000000000 */
[----:B------:R-:W-:-:S02]  /*0c90*/  VIADD R38, R10, 0x6 ;  /* 0x000000060a267836 */ /* 0x000fc40000000000 */
[C---:B------:R-:W-:Y:S02]  /*0ca0*/  VIADD R40, R10.reuse, 0x7 ;  /* 0x000000070a287836 */ /* 0x040fe40000000000 */
[C---:B------:R-:W-:Y:S02]  /*0cb0*/  VIADD R42, R10.reuse, 0x8 ;  /* 0x000000080a2a7836 */ /* 0x040fe40000000000 */
[C---:B------:R-:W-:Y:S02]  /*0cc0*/  VIADD R44, R10.reuse, 0x9 ;  /* 0x000000090a2c7836 */ /* 0x040fe40000000000 */
[C---:B------:R-:W-:Y:S02]  /*0cd0*/  VIADD R46, R10.reuse, 0xa ;  /* 0x0000000a0a2e7836 */ /* 0x040fe40000000000 */
[C---:B------:R-:W-:Y:S02]  /*0ce0*/  VIADD R48, R10.reuse, 0xb ;  /* 0x0000000b0a307836 */ /* 0x040fe40000000000 */
[----:B------:R-:W-:-:S02]  /*0cf0*/  VIADD R50, R10, 0xc ;  /* 0x0000000c0a327836 */ /* 0x000fc40000000000 */
[----:B------:R-:W-:Y:S02]  /*0d00*/  VIADD R52, R10, 0xd ;  /* 0x0000000d0a347836 */ /* 0x000fe40000000000 */
[----:B------:R-:W-:Y:S02]  /*0d10*/  IMAD.IADD R55, R31, 0x1, R55 ;  /* 0x000000011f377824 */ /* 0x000fe400078e0237 */
[----:B------:R-:W-:Y:S01]  /*0d20*/  @P4 IMAD.MOV R54, RZ, RZ, R47 ;  /* 0x000000ffff364224 */ /* 0x000fe200078e022f */
[----:B------:R-:W-:Y:S06]  /*0d30*/  @P5 BRA `(.L_x_3) ;  /* 0x00000000003c5947 */ /* 0x000fec0003800000 */
[----:B------:R-:W-:Y:S01]  /*0d40*/  IADD3 R56, PT, PT, R18, R17, R16 ;  /* 0x0000001112387210 */ /* 0x000fe20007ffe010 */
[----:B------:R0:W-:Y:S03]  /*0d50*/  STL.64 [R1+0x18], R4 ;  /* 0x0000180401007387 */ /* 0x0001e60000100a00 */
[----:B------:R-:W-:Y:S01]  /*0d60*/  IADD3 R56, PT, PT, R20, R56, R19 ;  /* 0x0000003814387210 */ /* 0x000fe20007ffe013 */
[----:B------:R1:W-:Y:S03]  /*0d70*/  STL.64 [R1+0x10], R2 ;  /* 0x0000100201007387 */ /* 0x0003e60000100a00 */
[----:B------:R-:W-:-:S04]  /*0d80*/  IADD3 R56, PT, PT, R22, R56, R21 ;  /* 0x0000003816387210 */ /* 0x000fc80007ffe015 */
[----:B------:R-:W-:Y:S01]  /*0d90*/  IADD3 R56, PT, PT, R24, R56, R23 ;  /* 0x0000003818387210 */ /* 0x000fe20007ffe017 */
[----:B0-----:R-:W0:Y:S03]  /*0da0*/  LDC.64 R4, c[0x0][0x3a0] ;  /* 0x0000e800ff047b82 */ /* 0x001e260000000a00 */
[----:B------:R-:W-:Y:S01]  /*0db0*/  IADD3 R56, PT, PT, R26, R56, R25 ;  /* 0x000000381a387210 */ /* 0x000fe20007ffe019 */
[----:B-1----:R-:W-:-:S03]  /*0dc0*/  IMAD.MOV.U32 R2, RZ, RZ, 0x65 ;  /* 0x00000065ff027424 */ /* 0x002fc600078e00ff */
[----:B------:R-:W-:-:S04]  /*0dd0*/  IADD3 R56, PT, PT, R28, R56, R27 ;  /* 0x000000381c387210 */ /* 0x000fc80007ffe01b */
[----:B------:R-:W-:-:S05]  /*0de0*/  IADD3 R56, PT, PT, R30, R56, R29 ;  /* 0x000000381e387210 */ /* 0x000fca0007ffe01d */
[----:B------:R-:W-:-:S05]  /*0df0*/  IMAD.IADD R3, R31, 0x1, R56 ;  /* 0x000000011f037824 */ /* 0x000fca00078e0238 */
[----:B0-----:R0:W-:Y:S04]  /*0e00*/  ST.E.64.STRONG.GPU desc[UR8][R4.64+0x100], R2 ;  /* 0x0001000204007985 */ /* 0x0011e8000c10fb08 */
[----:B0-----:R0:W5:Y:S04]  /*0e10*/  LDL.LU.64 R4, [R1+0x18] ;  /* 0x0000180001047983 */ /* 0x0011680000300a00 */
[----:B------:R0:W5:Y:S02]  /*0e20*/  LDL.LU.64 R2, [R1+0x10] ;  /* 0x0000100001027983 */ /* 0x0001640000300a00 */
.L_x_3:
[----:B------:R-:W-:Y:S05]  /*0e30*/  BSYNC.RECONVERGENT B0 ;  /* 0x0000000000007941 */ /* 0x000fea0003800200 */
.L_x_2:
[----:B------:R-:W-:Y:S01]  /*0e40*/  ISETP.GT.AND P2, PT, R55, 0x200, PT ;  /* 0x000002003700780c */ /* 0x000fe20003f44270 */
[--C-:B------:R-:W-:Y:S02]  /*0e50*/  IMAD.IADD R61, R13, 0x1, R7.reuse ;  /* 0x000000010d3d7824 */ /* 0x100fe400078e0207 */
[----:B------:R-:W-:Y:S02]  /*0e60*/  VIADD R56, R54, 0x1 ;  /* 0x0000000136387836 */ /* 0x000fe40000000000 */
[--C-:B------:R-:W-:Y:S01]  /*0e70*/  IMAD.IADD R58, R15, 0x1, R7.reuse ;  /* 0x000000010f3a7824 */ /* 0x100fe200078e0207 */
[----:B------:R1:W-:Y:S01]  /*0e80*/  STL [R1], R61 ;  /* 0x0000003d01007387 */ /* 0x0003e20000100800 */
[----:B------:R-:W-:Y:S02]  /*0e90*/  @P0 IMAD.MOV R56, RZ, RZ, R54 ;  /* 0x000000ffff380224 */ /* 0x000fe400078e0236 */
[----:B-1----:R-:W-:Y:S02]  /*0ea0*/  IMAD.IADD R61, R0, 0x1, R7 ;  /* 0x00000001003d7824 */ /* 0x002fe400078e0207 */
[----:B------:R-:W-:-:S02]  /*0eb0*/  IMAD.IADD R0, R7, 0x1, R11 ;  /* 0x0000000107007824 */ /* 0x000fc400078e020b */
[----:B------:R-:W-:Y:S05]  /*0ec0*/  @P2 BRA `(.L_x_4) ;  /* 0x0000000c007c2947 */ /* 0x000fea0003800000 */
[----:B------:R-:W-:Y:S04]  /*0ed0*/  BSSY.RECONVERGENT B0, `(.L_x_5) ;  /* 0x000000e000007945 */ /* 0x000fe80003800200 */
[----:B------:R-:W-:Y:S05]  /*0ee0*/  @P1 BRA `(.L_x_6) ;  /* 0x0000000000301947 */ /* 0x000fea0003800000 */
[----:B------:R-:W-:Y:S01]  /*0ef0*/  UISETP.NE.AND UP0, UPT, UR6, URZ, UPT ;  /* 0x000000ff0600728c */ /* 0x000fe2000bf05270 */
[----:B------:R-:W-:Y:S01]  /*0f00*/  CS2R R16, SRZ ;  /* 0x0000000000107805 */ /* 0x000fe2000001ff00 */
[----:B------:R-:W1:Y:S07]  /*0f10*/  LDCU.64 UR4, c[0x0][0x390] ;  /* 0x00007200ff0477ac */ /* 0x000e6e0008000a00 */
[----:B------:R-:W-:Y:S05]  /*0f20*/  BRA.U UP0, `(.L_x_7) ;  /* 0x0000000100087547 */ /* 0x000fea000b800000 */
[----:B------:R-:W2:Y:S02]  /*0f30*/  LDC.64 R16, c[0x0][0x3d8] ;  /* 0x0000f600ff107b82 */ /* 0x000ea40000000a00 */
[----:B--2---:R-:W5:Y:S02]  /*0f40*/  LDG.E.64 R16, desc[UR8][R16.64] ;  /* 0x0000000810107981 */ /* 0x004f64000c1e1b00 */
.L_x_7:
[C---:B-----5:R-:W-:Y:S02]  /*0f50*/  IADD3 R18, P0, PT, R7.reuse, R16, RZ ;  /* 0x0000001007127210 */ /* 0x060fe40007f1e0ff */
[----:B------:R-:W-:Y:S02]  /*0f60*/  SHF.R.S32.HI R11, RZ, 0x1f, R10 ;  /* 0x0000001fff0b7819 */ /* 0x000fe4000001140a */
[----:B------:R-:W-:Y:S02]  /*0f70*/  LEA.HI.X.SX32 R7, R7, R17, 0x1, P0 ;  /* 0x0000001107077211 */ /* 0x000fe400000f0eff */
[----:B-1----:R-:W-:-:S04]  /*0f80*/  LEA R16, P0, R18, UR4, 0x3 ;  /* 0x0000000412107c11 */ /* 0x002fc8000f8018ff */
[----:B------:R-:W-:-:S05]  /*0f90*/  LEA.HI.X R17, R18, UR5, R7, 0x3, P0 ;  /* 0x0000000512117c11 */ /* 0x000fca00080f1c07 */
[----:B------:R1:W-:Y:S04]  /*0fa0*/  STG.E.64 desc[UR8][R16.64], R10 ;  /* 0x0000000a10007986 */ /* 0x0003e8000c101b08 */
.L_x_6:
[----:B------:R-:W-:Y:S05]  /*0fb0*/  BSYNC.RECONVERGENT B0 ;  /* 0x0000000000007941 */ /* 0x000fea0003800200 */
.L_x_5:
[----:B------:R-:W-:Y:S01]  /*0fc0*/  ISETP.NE.AND P0, PT, R6, UR10, PT ;  /* 0x0000000a06007c0c */ /* 0x000fe2000bf05270 */
[----:B------:R-:W-:-:S12]  /*0fd0*/  BSSY.RECONVERGENT B0, `(.L_x_8) ;  /* 0x000000e000007945 */ /* 0x000fd80003800200 */
[----:B------:R-:W-:Y:S05]  /*0fe0*/  @P0 BRA `(.L_x_9) ;  /* 0x0000000000300947 */ /* 0x000fea0003800000 */
[----:B------:R-:W-:Y:S01]  /*0ff0*/  UISETP.NE.AND UP0, UPT, UR6, URZ, UPT ;  /* 0x000000ff0600728c */ /* 0x000fe2000bf05270 */
[----:B------:R-:W-:Y:S01]  /*1000*/  CS2R R6, SRZ ;  /* 0x0000000000067805 */ /* 0x000fe2000001ff00 */
[----:B------:R-:W2:Y:S07]  /*1010*/  LDCU.64 UR4, c[0x0][0x390] ;  /* 0x00007200ff0477ac */ /* 0x000eae0008000a00 */
[----:B------:R-:W-:Y:S05]  /*1020*/  BRA.U UP0, `(.L_x_10) ;  /* 0x0000000100087547 */ /* 0x000fea000b800000 */
[----:B------:R-:W3:Y:S02]  /*1030*/  LDC.64 R6, c[0x0][0x3d8] ;  /* 0x0000f600ff067b82 */ /* 0x000ee40000000a00 */
[----:B---3--:R-:W5:Y:S02]  /*1040*/  LDG.E.64 R6, desc[UR8][R6.64] ;  /* 0x0000000806067981 */ /* 0x008f64000c1e1b00 */
.L_x_10:
[C---:B-1---5:R-:W-:Y:S02]  /*1050*/  IADD3 R10, P0, PT, R58.reuse, R6, RZ ;  /* 0x000000063a0a7210 */ /* 0x062fe40007f1e0ff */
[----:B------:R-:W-:Y:S02]  /*1060*/  SHF.R.S32.HI R13, RZ, 0x1f, R12 ;  /* 0x0000001fff0d7819 */ /* 0x000fe4000001140c */
[----:B------:R-:W-:Y:S02]  /*1070*/  LEA.HI.X.SX32 R7, R58, R7, 0x1, P0 ;  /* 0x000000073a077211 */ /* 0x000fe400000f0eff */
[----:B--2---:R-:W-:-:S04]  /*1080*/  LEA R6, P0, R10, UR4, 0x3 ;  /* 0x000000040a067c11 */ /* 0x004fc8000f8018ff */
[----:B------:R-:W-:-:S05]  /*1090*/  LEA.HI.X R7, R10, UR5, R7, 0x3, P0 ;  /* 0x000000050a077c11 */ /* 0x000fca00080f1c07 */
[----:B------:R2:W-:Y:S04]  /*10a0*/  STG.E.64 desc[UR8][R6.64], R12 ;  /* 0x0000000c06007986 */ /* 0x0005e8000c101b08 */
.L_x_9:
[----:B------:R-:W-:Y:S05]  /*10b0*/  BSYNC.RECONVERGENT B0 ;  /* 0x0000000000007941 */ /* 0x000fea0003800200 */
.L_x_8:
[----:B-----5:R-:W-:Y:S01]  /*10c0*/  ISETP.NE.AND P0, PT, R5, UR10, PT ;  /* 0x0000000a05007c0c */ /* 0x020fe2000bf05270 */
[----:B------:R-:W-:-:S12]  /*10d0*/  BSSY.RECONVERGENT B0, `(.L_x_11) ;  /* 0x000000e000007945 */ /* 0x000fd80003800200 */
[----:B------:R-:W-:Y:S05]  /*10e0*/  @P0 BRA `(.L_x_12) ;  /* 0x0000000000300947 */ /* 0x000fea0003800000 */
[----:B------:R-:W-:Y:S01]  /*10f0*/  UISETP.NE.AND UP0, UPT, UR6, URZ, UPT ;  /* 0x000000ff0600728c */ /* 0x000fe2000bf05270 */
[----:B--2---:R-:W-:Y:S01]  /*1100*/  CS2R R6, SRZ ;  /* 0x0000000000067805 */ /* 0x004fe2000001ff00 */
[----:B------:R-:W2:Y:S07]  /*1110*/  LDCU.64 UR4, c[0x0][0x390] ;  /* 0x00007200ff0477ac */ /* 0x000eae0008000a00 */
[----:B------:R-:W-:Y:S05]  /*1120*/  BRA.U UP0, `(.L_x_13) ;  /* 0x0000000100087547 */ /* 0x000fea000b800000 */
[----:B------:R-:W3:Y:S02]  /*1130*/  LDC.64 R6, c[0x0][0x3d8] ;  /* 0x0000f600ff067b82 */ /* 0x000ee40000000a00 */
[----:B---3--:R-:W5:Y:S02]  /*1140*/  LDG.E.64 R6, desc[UR8][R6.64] ;  /* 0x0000000806067981 */ /* 0x008f64000c1e1b00 */
.L_x_13:
[C---:B-----5:R-:W-:Y:S02]  /*1150*/  IADD3 R5, P0, PT, R8.reuse, R6, RZ ;  /* 0x0000000608057210 */ /* 0x060fe40007f1e0ff */
[----:B------:R-:W-:Y:S02]  /*1160*/  SHF.R.S32.HI R15, RZ, 0x1f, R14 ;  /* 0x0000001fff0f7819 */ /* 0x000fe4000001140e */
[----:B------:R-:W-:Y:S02]  /*1170*/  LEA.HI.X.SX32 R8, R8, R7, 0x1, P0 ;  /* 0x0000000708087211 */ /* 0x000fe400000f0eff */
[----:B--2---:R-:W-:-:S04]  /*1180*/  LEA R6, P0, R5, UR4, 0x3 ;  /* 0x0000000405067c11 */ /* 0x004fc8000f8018ff */
[----:B------:R-:W-:-:S05]  /*1190*/  LEA.HI.X R7, R5, UR5, R8, 0x3, P0 ;  /* 0x0000000505077c11 */ /* 0x000fca00080f1c08 */
[----:B------:R3:W-:Y:S04]  /*11a0*/  STG.E.64 desc[UR8][R6.64], R14 ;  /* 0x0000000e06007986 */ /* 0x0007e8000c101b08 */
.L_x_12:
[----:B------:R-:W-:Y:S05]  /*11b0*/  BSYNC.RECONVERGENT B0 ;  /* 0x0000000000007941 */ /* 0x000fea0003800200 */
.L_x_11:
[----:B------:R-:W-:Y:S01]  /*11c0*/  ISETP.NE.AND P0, PT, R4, UR10, PT ;  /* 0x0000000a04007c0c */ /* 0x000fe2000bf05270 */
[----:B------:R-:W-:-:S12]  /*11d0*/  BSSY.RECONVERGENT B0, `(.L_x_14) ;  /* 0x000000e000007945 */ /* 0x000fd80003800200 */
[----:B------:R-:W-:Y:S05]  /*11e0*/  @P0 BRA `(.L_x_15) ;  /* 0x0000000000300947 */ /* 0x000fea0003800000 */
[----:B------:R-:W-:Y:S01]  /*11f0*/  UISETP.NE.AND UP0, UPT, UR6, URZ, UPT ;  /* 0x000000ff0600728c */ /* 0x000fe2000bf05270 */
[----:B------:R-:W-:Y:S01]  /*1200*/  CS2R R4, SRZ ;  /* 0x0000000000047805 */ /* 0x000fe2000001ff00 */
[----:B------:R-:W4:Y:S07]  /*1210*/  LDCU.64 UR4, c[0x0][0x390] ;  /* 0x00007200ff0477ac */ /* 0x000f2e0008000a00 */
[----:B------:R-:W-:Y:S05]  /*1220*/  BRA.U UP0, `(.L_x_16) ;  /* 0x0000000100087547 */ /* 0x000fea000b800000 */
[----:B------:R-:W0:Y:S02]  /*1230*/  LDC.64 R4, c[0x0][0x3d8] ;  /* 0x0000f600ff047b82 */ /* 0x000e240000000a00 */
[----:B0-----:R-:W5:Y:S02]  /*1240*/  LDG.E.64 R4, desc[UR8][R4.64] ;  /* 0x0000000804047981 */ /* 0x001f64000c1e1b00 */
.L_x_16:
[C---:B--23-5:R-:W-:Y:S02]  /*1250*/  IADD3 R6, P0, PT, R9.reuse, R4, RZ ;  /* 0x0000000409067210 */ /* 0x06cfe40007f1e0ff */
[----:B------:R-:W-:Y:S02]  /*1260*/  SHF.R.S32.HI R33, RZ, 0x1f, R32 ;  /* 0x0000001fff217819 */ /* 0x000fe40000011420 */
[----:B------:R-:W-:Y:S02]  /*1270*/  LEA.HI.X.SX32 R5, R9, R5, 0x1, P0 ;  /* 0x0000000509057211 */ /* 0x000fe400000f0eff */
[----:B----4-:R-:W-:-:S04]  /*1280*/  LEA R4, P0, R6, UR4, 0x3 ;  /* 0x0000000406047c11 */ /* 0x010fc8000f8018ff */
[----:B------:R-:W-:-:S05]  /*1290*/  LEA.HI.X R5, R6, UR5, R5, 0x3, P0 ;  /* 0x0000000506057c11 */ /* 0x000fca00080f1c05 */
[----:B------:R4:W-:Y:S04]  /*12a0*/  STG.E.64 desc[UR8][R4.64], R32 ;  /* 0x0000002004007986 */ /* 0x0009e8000c101b08 */
.L_x_15:
[----:B------:R-:W-:Y:S05]  /*12b0*/  BSYNC.RECONVERGENT B0 ;  /* 0x0000000000007941 */ /* 0x000fea0003800200 */
.L_x_14:
[----:B------:R-:W-:Y:S01]  /*12c0*/  ISETP.NE.AND P0, PT, R3, UR10, PT ;  /* 0x0000000a03007c0c */ /* 0x000fe2000bf05270 */
[----:B------:R-:W-:-:S12]  /*12d0*/  BSSY.RECONVERGENT B0, `(.L_x_17) ;  /* 0x000000e000007945 */ /* 0x000fd80003800200 */
[----:B------:R-:W-:Y:S05]  /*12e0*/  @P0 BRA `(.L_x_18) ;  /* 0x0000000000300947 */ /* 0x000fea0003800000 */
[----:B------:R-:W-:Y:S01]  /*12f0*/  UISETP.NE.AND UP0, UPT, UR6, URZ, UPT ;  /* 0x000000ff0600728c */ /* 0x000fe2000bf05270 */
[----:B----4-:R-:W-:Y:S01]  /*1300*/  CS2R R4, SRZ ;  /* 0x0000000000047805 */ /* 0x010fe2000001ff00 */
[----:B------:R-:W4:Y:S07]  /*1310*/  LDCU.64 UR4, c[0x0][0x390] ;  /* 0x00007200ff0477ac */ /* 0x000f2e0008000a00 */
[----:B------:R-:W-:Y:S05]  /*1320*/  BRA.U UP0, `(.L_x_19) ;  /* 0x0000000100087547 */ /* 0x000fea000b800000 */
[----:B------:R-:W0:Y:S02]  /*1330*/  LDC.64 R4, c[0x0][0x3d8] ;  /* 0x0000f600ff047b82 */ /* 0x000e240000000a00 */
[----:B0-----:R-:W5:Y:S02]  /*1340*/  LDG.E.64 R4, desc[UR8][R4.64] ;  /* 0x0000000804047981 */ /* 0x001f64000c1e1b00 */
.L_x_19:
[----:B-----5:R-:W-:-:S04]  /*1350*/  IADD3 R3, P0, PT, R35, R4, RZ ;  /* 0x0000000423037210 */ /* 0x020fc80007f1e0ff */
[----:B--23--:R-:W-:Y:S02]  /*1360*/  LEA.HI.X.SX32 R6, R35, R5, 0x1, P0 ;  /* 0x0000000523067211 */ /* 0x00cfe400000f0eff */
[C---:B----4-:R-:W-:Y:S02]  /*1370*/  LEA R4, P0, R3.reuse, UR4, 0x3 ;  /* 0x0000000403047c11 */ /* 0x050fe4000f8018ff */
[----:B------:R-:W-:Y:S02]  /*1380*/  SHF.R.S32.HI R35, RZ, 0x1f, R34 ;  /* 0x0000001fff237819 */ /* 0x000fe40000011422 */
[----:B------:R-:W-:-:S05]  /*1390*/  LEA.HI.X R5, R3, UR5, R6, 0x3, P0 ;  /* 0x0000000503057c11 */ /* 0x000fca00080f1c06 */
[----:B------:R2:W-:Y:S04]  /*13a0*/  STG.E.64 desc[UR8][R4.64], R34 ;  /* 0x0000002204007986 */ /* 0x0005e8000c101b08 */
.L_x_18:
[----:B------:R-:W-:Y:S05]  /*13b0*/  BSYNC.RECONVERGENT B0 ;  /* 0x0000000000007941 */ /* 0x000fea0003800200 */
.L_x_17:
[----:B------:R-:W-:Y:S01]  /*13c0*/  ISETP.NE.AND P0, PT, R2, UR10, PT ;  /* 0x0000000a02007c0c */ /* 0x000fe2000bf05270 */
[----:B------:R-:W-:-:S12]  /*13d0*/  BSSY.RECONVERGENT B0, `(.L_x_20) ;  /* 0x000000e000007945 */ /* 0x000fd80003800200 */
[----:B------:R-:W-:Y:S05]  /*13e0*/  @P0 BRA `(.L_x_21) ;  /* 0x0000000000300947 */ /* 0x000fea0003800000 */
[----:B------:R-:W-:Y:S01]  /*13f0*/  UISETP.NE.AND UP0, UPT, UR6, URZ, UPT ;  /* 0x000000ff0600728c */ /* 0x000fe2000bf05270 */
[----:B------:R-:W-:Y:S01]  /*1400*/  CS2R R2, SRZ ;  /* 0x0000000000027805 */ /* 0x000fe2000001ff00 */
[----:B------:R-:W0:Y:S07]  /*1410*/  LDCU.64 UR4, c[0x0][0x390] ;  /* 0x00007200ff0477ac */ /* 0x000e2e0008000a00 */
[----:B------:R-:W-:Y:S05]  /*1420*/  BRA.U UP0, `(.L_x_22) ;  /* 0x0000000100087547 */ /* 0x000fea000b800000 */
[----:B------:R-:W1:Y:S02]  /*1430*/  LDC.64 R2, c[0x0][0x3d8] ;  /* 0x0000f600ff027b82 */ /* 0x000e640000000a00 */
[----:B-1----:R-:W5:Y:S02]  /*1440*/  LDG.E.64 R2, desc[UR8][R2.64] ;  /* 0x0000000802027981 */ /* 0x002f64000c1e1b00 */
.L_x_22:
[----:B--2-45:R-:W-:-:S04]  /*1450*/  IADD3 R4, P0, PT, R37, R2, RZ ;  /* 0x0000000225047210 */ /* 0x034fc80007f1e0ff */
[----:B------:R-:W-:Y:S02]  /*1460*/  LEA.HI.X.SX32 R3, R37, R3, 0x1, P0 ;  /* 0x0000000325037211 */ /* 0x000fe400000f0eff */
[C---:B0-----:R-:W-:Y:S02]  /*1470*/  LEA R2, P0, R4.reuse, UR4, 0x3 ;  /* 0x0000000404027c11 */ /* 0x041fe4000f8018ff */
[----:B------:R-:W-:Y:S02]  /*1480*/  SHF.R.S32.HI R37, RZ, 0x1f, R36 ;  /* 0x0000001fff257819 */ /* 0x000fe40000011424 */
[----:B------:R-:W-:-:S05]  /*1490*/  LEA.HI.X R3, R4, UR5, R3, 0x3, P0 ;  /* 0x0000000504037c11 */ /* 0x000fca00080f1c03 */
[----:B------:R0:W-:Y:S04]  /*14a0*/  STG.E.64 desc[UR8][R2.64], R36 ;  /* 0x0000002402007986 */ /* 0x0001e8000c101b08 */
.L_x_21:
[----:B------:R-:W-:Y:S05]  /*14b0*/  BSYNC.RECONVERGENT B0 ;  /* 0x0000000000007941 */ /* 0x000fea0003800200 */
.L_x_20:
[----:B------:R-:W-:Y:S01]  /*14c0*/  ISETP.NE.AND P0, PT, R60, UR10, PT ;  /* 0x0000000a3c007c0c */ /* 0x000fe2000bf05270 */
[----:B------:R-:W-:-:S12]  /*14d0*/  BSSY.RECONVERGENT B0, `(.L_x_23) ;  /* 0x000000e000007945 */ /* 0x000fd80003800200 */
[----:B------:R-:W-:Y:S05]  /*14e0*/  @P0 BRA `(.L_x_24) ;  /* 0x0000000000300947 */ /* 0x000fea0003800000 */
[----:B------:R-:W-:Y:S01]  /*14f0*/  UISETP.NE.AND UP0, UPT, UR6, URZ, UPT ;  /* 0x000000ff0600728c */ /* 0x000fe2000bf05270 */
[----:B0-----:R-:W-:Y:S01]  /*1500*/  CS2R R2, SRZ ;  /* 0x0000000000027805 */ /* 0x001fe2000001ff00 */
[----:B------:R-:W0:Y:S07]  /*1510*/  LDCU.64 UR4, c[0x0][0x390] ;  /* 0x00007200ff0477ac */ /* 0x000e2e0008000a00 */
[----:B------:R-:W-:Y:S05]  /*1520*/  BRA.U UP0, `(.L_x_25) ;  /* 0x0000000100087547 */ /* 0x000fea000b800000 */
[----:B------:R-:W1:Y:S02]  /*1530*/  LDC.64 R2, c[0x0][0x3d8] ;  /* 0x0000f600ff027b82 */ /* 0x000e640000000a00 */
[----:B-1----:R-:W5:Y:S02]  /*1540*/  LDG.E.64 R2, desc[UR8][R2.64] ;  /* 0x0000000802027981 */ /* 0x002f64000c1e1b00 */
.L_x_25:
[----:B--2-45:R-:W-:-:S04]  /*1550*/  IADD3 R4, P0, PT, R39, R2, RZ ;  /* 0x0000000227047210 */ /* 0x034fc80007f1e0ff */
[----:B------:R-:W-:Y:S02]  /*1560*/  LEA.HI.X.SX32 R3, R39, R3, 0x1, P0 ;  /* 0x0000000327037211 */ /* 0x000fe400000f0eff */
[C---:B0-----:R-:W-:Y:S02]  /*1570*/  LEA R2, P0, R4.reuse, UR4, 0x3 ;  /* 0x0000000404027c11 */ /* 0x041fe4000f8018ff */
[----:B------:R-:W-:Y:S02]  /*1580*/  SHF.R.S32.HI R39, RZ, 0x1f, R38 ;  /* 0x0000001fff277819 */ /* 0x000fe40000011426 */
[----:B------:R-:W-:-:S05]  /*1590*/  LEA.HI.X R3, R4, UR5, R3, 0x3, P0 ;  /* 0x0000000504037c11 */ /* 0x000fca00080f1c03 */
[----:B------:R0:W-:Y:S04]  /*15a0*/  STG.E.64 desc[UR8][R2.64], R38 ;  /* 0x0000002602007986 */ /* 0x0001e8000c101b08 */
.L_x_24:
[----:B------:R-:W-:Y:S05]  /*15b0*/  BSYNC.RECONVERGENT B0 ;  /* 0x0000000000007941 */ /* 0x000fea0003800200 */
.L_x_23:
        /* <DEDUP_REMOVED lines=9> */
.L_x_28:
[----:B--2-45:R-:W-:-:S04]  /*1650*/  IADD3 R4, P0, PT, R41, R2, RZ ;  /* 0x0000000229047210 */ /* 0x034fc80007f1e0ff */
[----:B------:R-:W-:Y:S02]  /*1660*/  LEA.HI.X.SX32 R3, R41, R3, 0x1, P0 ;  /* 0x0000000329037211 */ /* 0x000fe400000f0eff */
[C---:B0-----:R-:W-:Y:S02]  /*1670*/  LEA R2, P0, R4.reuse, UR4, 0x3 ;  /* 0x0000000404027c11 */ /* 0x041fe4000f8018ff */
[----:B------:R-:W-:Y:S02]  /*1680*/  SHF.R.S32.HI R41, RZ, 0x1f, R40 ;  /* 0x0000001fff297819 */ /* 0x000fe40000011428 */
[----:B------:R-:W-:-:S05]  /*1690*/  LEA.HI.X R3, R4, UR5, R3, 0x3, P0 ;  /* 0x0000000504037c11 */ /* 0x000fca00080f1c03 */
[----:B------:R0:W-:Y:S04]  /*16a0*/  STG.E.64 desc[UR8][R2.64], R40 ;  /* 0x0000002802007986 */ /* 0x0001e8000c101b08 */
.L_x_27:
[----:B------:R-:W-:Y:S05]  /*16b0*/  BSYNC.RECONVERGENT B0 ;  /* 0x0000000000007941 */ /* 0x000fea0003800200 */
.L_x_26:
        /* <DEDUP_REMOVED lines=9> */
.L_x_31:
[C---:B--2-45:R-:W-:Y:S02]  /*1750*/  IADD3 R4, P0, PT, R47.reuse, R2, RZ ;  /* 0x000000022f047210 */ /* 0x074fe40007f1e0ff */
[----:B------:R-:W-:Y:S02]  /*1760*/  SHF.R.S32.HI R43, RZ, 0x1f, R42 ;  /* 0x0000001fff2b7819 */ /* 0x000fe4000001142a */
[----:B------:R-:W-:Y:S02]  /*1770*/  LEA.HI.X.SX32 R3, R47, R3, 0x1, P0 ;  /* 0x000000032f037211 */ /* 0x000fe400000f0eff */
[----:B0-----:R-:W-:-:S04]  /*1780*/  LEA R2, P0, R4, UR4, 0x3 ;  /* 0x0000000404027c11 */ /* 0x001fc8000f8018ff */
[----:B------:R-:W-:-:S05]  /*1790*/  LEA.HI.X R3, R4, UR5, R3, 0x3, P0 ;  /* 0x0000000504037c11 */ /* 0x000fca00080f1c03 */
[----:B------:R0:W-:Y:S04]  /*17a0*/  STG.E.64 desc[UR8][R2.64], R42 ;  /* 0x0000002a02007986 */ /* 0x0001e8000c101b08 */
.L_x_30:
[----:B------:R-:W-:Y:S05]  /*17b0*/  BSYNC.RECONVERGENT B0 ;  /* 0x0000000000007941 */ /* 0x000fea0003800200 */
.L_x_29:
        /* <DEDUP_REMOVED lines=9> */
.L_x_34:
[C---:B--2-45:R-:W-:Y:S02]  /*1850*/  IADD3 R4, P0, PT, R54.reuse, R2, RZ ;  /* 0x0000000236047210 */ /* 0x074fe40007f1e0ff */
[----:B------:R-:W-:Y:S02]  /*1860*/  SHF.R.S32.HI R45, RZ, 0x1f, R44 ;  /* 0x0000001fff2d7819 */ /* 0x000fe4000001142c */
[----:B------:R-:W-:Y:S02]  /*1870*/  LEA.HI.X.SX32 R3, R54, R3, 0x1, P0 ;  /* 0x0000000336037211 */ /* 0x000fe400000f0eff */
[----:B0-----:R-:W-:-:S04]  /*1880*/  LEA R2, P0, R4, UR4, 0x3 ;  /* 0x0000000404027c11 */ /* 0x001fc8000f8018ff */
[----:B------:R-:W-:-:S05]  /*1890*/  LEA.HI.X R3, R4, UR5, R3, 0x3, P0 ;  /* 0x0000000504037c11 */ /* 0x000fca00080f1c03 */
[----:B------:R0:W-:Y:S04]  /*18a0*/  STG.E.64 desc[UR8][R2.64], R44 ;  /* 0x0000002c02007986 */ /* 0x0001e8000c101b08 */
.L_x_33:
[----:B------:R-:W-:Y:S05]  /*18b0*/  BSYNC.RECONVERGENT B0 ;  /* 0x0000000000007941 */ /* 0x000fea0003800200 */
.L_x_32:
        /* <DEDUP_REMOVED lines=9> */
.L_x_37:
[C---:B--2-45:R-:W-:Y:S02]  /*1950*/  IADD3 R4, P0, PT, R56.reuse, R2, RZ ;  /* 0x0000000238047210 */ /* 0x074fe40007f1e0ff */
[----:B------:R-:W-:Y:S02]  /*1960*/  SHF.R.S32.HI R47, RZ, 0x1f, R46 ;  /* 0x0000001fff2f7819 */ /* 0x000fe4000001142e */
[----:B------:R-:W-:Y:S02]  /*1970*/  LEA.HI.X.SX32 R3, R56, R3, 0x1, P0 ;  /* 0x0000000338037211 */ /* 0x000fe400000f0eff */
[----:B0-----:R-:W-:-:S04]  /*1980*/  LEA R2, P0, R4, UR4, 0x3 ;  /* 0x0000000404027c11 */ /* 0x001fc8000f8018ff */
[----:B------:R-:W-:-:S05]  /*1990*/  LEA.HI.X R3, R4, UR5, R3, 0x3, P0 ;  /* 0x0000000504037c11 */ /* 0x000fca00080f1c03 */
[----:B------:R0:W-:Y:S04]  /*19a0*/  STG.E.64 desc[UR8][R2.64], R46 ;  /* 0x0000002e02007986 */ /* 0x0001e8000c101b08 */
.L_x_36:
[----:B------:R-:W-:Y:S05]  /*19b0*/  BSYNC.RECONVERGENT B0 ;  /* 0x0000000000007941 */ /* 0x000fea0003800200 */
.L_x_35:
        /* <DEDUP_REMOVED lines=9> */
.L_x_40:
[----:B--2-4-:R-:W2:Y:S01]  /*1a50*/  LDL.LU R5, [R1] ;  /* 0x0000000001057983 */ /* 0x014ea20000300800 */
[----:B------:R-:W-:Y:S02]  /*1a60*/  SHF.R.S32.HI R49, RZ, 0x1f, R48 ;  /* 0x0000001fff317819 */ /* 0x000fe40000011430 */
[----:B--2--5:R-:W-:-:S04]  /*1a70*/  IADD3 R4, P0, PT, R5, R2, RZ ;  /* 0x0000000205047210 */ /* 0x024fc80007f1e0ff */
[----:B------:R-:W-:Y:S02]  /*1a80*/  LEA.HI.X.SX32 R3, R5, R3, 0x1, P0 ;  /* 0x0000000305037211 */ /* 0x000fe400000f0eff */
[----:B0-----:R-:W-:-:S04]  /*1a90*/  LEA R2, P0, R4, UR4, 0x3 ;  /* 0x0000000404027c11 */ /* 0x001fc8000f8018ff */
[----:B------:R-:W-:-:S05]  /*1aa0*/  LEA.HI.X R3, R4, UR5, R3, 0x3, P0 ;  /* 0x0000000504037c11 */ /* 0x000fca00080f1c03 */
[----:B------:R0:W-:Y:S04]  /*1ab0*/  STG.E.64 desc[UR8][R2.64], R48 ;  /* 0x0000003002007986 */ /* 0x0001e8000c101b08 */
.L_x_39:
[----:B------:R-:W-:Y:S05]  /*1ac0*/  BSYNC.RECONVERGENT B0 ;  /* 0x0000000000007941 */ /* 0x000fea0003800200 */
.L_x_38:
        /* <DEDUP_REMOVED lines=9> */
.L_x_43:
[C---:B--2-45:R-:W-:Y:S02]  /*1b60*/  IADD3 R4, P0, PT, R61.reuse, R2, RZ ;  /* 0x000000023d047210 */ /* 0x074fe40007f1e0ff */
[----:B------:R-:W-:Y:S02]  /*1b70*/  SHF.R.S32.HI R51, RZ, 0x1f, R50 ;  /* 0x0000001fff337819 */ /* 0x000fe40000011432 */
[----:B------:R-:W-:Y:S02]  /*1b80*/  LEA.HI.X.SX32 R3, R61, R3, 0x1, P0 ;  /* 0x000000033d037211 */ /* 0x000fe400000f0eff */
[----:B0-----:R-:W-:-:S04]  /*1b90*/  LEA R2, P0, R4, UR4, 0x3 ;  /* 0x0000000404027c11 */ /* 0x001fc8000f8018ff */
[----:B------:R-:W-:-:S05]  /*1ba0*/  LEA.HI.X R3, R4, UR5, R3, 0x3, P0 ;  /* 0x0000000504037c11 */ /* 0x000fca00080f1c03 */
[----:B------:R0:W-:Y:S04]  /*1bb0*/  STG.E.64 desc[UR8][R2.64], R50 ;  /* 0x0000003202007986 */ /* 0x0001e8000c101b08 */
.L_x_42:
[----:B------:R-:W-:Y:S05]  /*1bc0*/  BSYNC.RECONVERGENT B0 ;  /* 0x0000000000007941 */ /* 0x000fea0003800200 */
.L_x_41:
[----:B------:R-:W-:-:S13]  /*1bd0*/  ISETP.NE.AND P0, PT, R53, UR10, PT ;  /* 0x0000000a35007c0c */ /* 0x000fda000bf05270 */
[----:B------:R-:W-:Y:S05]  /*1be0*/  @P0 EXIT ;  /* 0x000000000000094d */ /* 0x000fea0003800000 */
[----:B------:R-:W-:Y:S01]  /*1bf0*/  UISETP.NE.AND UP0, UPT, UR6, URZ, UPT ;  /* 0x000000ff0600728c */ /* 0x000fe2000bf05270 */
[----:B0-----:R-:W-:-:S08]  /*1c00*/  CS2R R2, SRZ ;  /* 0x0000000000027805 */ /* 0x001fd0000001ff00 */
[----:B------:R-:W-:Y:S05]  /*1c10*/  BRA.U UP0, `(.L_x_44) ;  /* 0x0000000100087547 */ /* 0x000fea000b800000 */
[----:B------:R-:W0:Y:S02]  /*1c20*/  LDC.64 R2, c[0x0][0x3d8] ;  /* 0x0000f600ff027b82 */ /* 0x000e240000000a00 */
[----:B0-----:R-:W5:Y:S02]  /*1c30*/  LDG.E.64 R2, desc[UR8][R2.64] ;  /* 0x0000000802027981 */ /* 0x001f64000c1e1b00 */
.L_x_44:
[----:B------:R-:W0:Y:S01]  /*1c40*/  LDCU.64 UR4, c[0x0][0x390] ;  /* 0x00007200ff0477ac */ /* 0x000e220008000a00 */
[C---:B--2-45:R-:W-:Y:S02]  /*1c50*/  IADD3 R4, P0, PT, R0.reuse, R2, RZ ;  /* 0x0000000200047210 */ /* 0x074fe40007f1e0ff */
[----:B------:R-:W-:Y:S02]  /*1c60*/  SHF.R.S32.HI R53, RZ, 0x1f, R52 ;  /* 0x0000001fff357819 */ /* 0x000fe40000011434 */
[----:B------:R-:W-:Y:S02]  /*1c70*/  LEA.HI.X.SX32 R3, R0, R3, 0x1, P0 ;  /* 0x0000000300037211 */ /* 0x000fe400000f0eff */
[----:B0-----:R-:W-:-:S04]  /*1c80*/  LEA R2, P0, R4, UR4, 0x3 ;  /* 0x0000000404027c11 */ /* 0x001fc8000f8018ff */
[----:B------:R-:W-:-:S05]  /*1c90*/  LEA.HI.X R3, R4, UR5, R3, 0x3, P0 ;  /* 0x0000000504037c11 */ /* 0x000fca00080f1c03 */
[----:B------:R-:W-:Y:S01]  /*1ca0*/  STG.E.64 desc[UR8][R2.64], R52 ;  /* 0x0000003402007986 */ /* 0x000fe2000c101b08 */
[----:B------:R-:W-:Y:S05]  /*1cb0*/  EXIT ;  /* 0x000000000000794d */ /* 0x000fea0003800000 */
.L_x_4:
[----:B------:R-:W-:Y:S01]  /*1cc0*/  BAR.SYNC.DEFER_BLOCKING 0x0 ;  /* 0x0000000000007b1d */ /* 0x000fe20000010000 */
[----:B------:R-:W-:Y:S02]  /*1cd0*/  ISETP.NE.AND P4, PT, R6, UR10, PT ;  /* 0x0000000a06007c0c */ /* 0x000fe4000bf85270 */
[----:B------:R-:W-:-:S03]  /*1ce0*/  ISETP.NE.AND P3, PT, R33, UR10, PT ;  /* 0x0000000a21007c0c */ /* 0x000fc6000bf65270 */
[----:B------:R-:W2:Y:S01]  /*1cf0*/  LDL.LU R6, [R1] ;  /* 0x0000000001067983 */ /* 0x000ea20000300800 */
[----:B-----5:R-:W-:Y:S02]  /*1d00*/  ISETP.NE.AND P5, PT, R5, UR10, PT ;  /* 0x0000000a05007c0c */ /* 0x020fe4000bfa5270 */
[----:B------:R-:W-:Y:S02]  /*1d10*/  ISETP.NE.AND P6, PT, R4, UR10, PT ;  /* 0x0000000a04007c0c */ /* 0x000fe4000bfc5270 */
[----:B------:R-:W-:-:S03]  /*1d20*/  ISETP.NE.AND P0, PT, R3, UR10, PT ;  /* 0x0000000a03007c0c */ /* 0x000fc6000bf05270 */
[----:B------:R-:W-:Y:S02]  /*1d30*/  @!P4 LEA R58, R58, UR4, 0x2 ;  /* 0x000000043a3acc11 */ /* 0x000fe4000f8e10ff */
[----:B------:R-:W-:Y:S02]  /*1d40*/  @!P3 LEA R7, R7, UR4, 0x2 ;  /* 0x000000040707bc11 */ /* 0x000fe4000f8e10ff */
[----:B------:R-:W-:Y:S02]  /*1d50*/  ISETP.NE.AND P1, PT, R2, UR10, PT ;  /* 0x0000000a02007c0c */ /* 0x000fe4000bf25270 */
[----:B------:R-:W-:Y:S02]  /*1d60*/  ISETP.NE.AND P2, PT, R60, UR10, PT ;  /* 0x0000000a3c007c0c */ /* 0x000fe4000bf45270 */
[----:B------:R-:W-:Y:S01]  /*1d70*/  @!P5 LEA R8, R8, UR4, 0x2 ;  /* 0x000000040808dc11 */ /* 0x000fe2000f8e10ff */
[----:B------:R-:W-:Y:S01]  /*1d80*/  @!P3 STS [R7], R10 ;  /* 0x0000000a0700b388 */ /* 0x000fe20000000800 */
[----:B------:R-:W-:-:S02]  /*1d90*/  @!P6 LEA R9, R9, UR4, 0x2 ;  /* 0x000000040909ec11 */ /* 0x000fc4000f8e10ff */
[----:B------:R-:W-:Y:S01]  /*1da0*/  @!P0 LEA R35, R35, UR4, 0x2 ;  /* 0x0000000423238c11 */ /* 0x000fe2000f8e10ff */
[----:B------:R-:W-:Y:S01]  /*1db0*/  @!P4 STS [R58], R12 ;  /* 0x0000000c3a00c388 */ /* 0x000fe20000000800 */
[----:B------:R-:W-:Y:S02]  /*1dc0*/  ISETP.NE.AND P3, PT, R59, UR10, PT ;  /* 0x0000000a3b007c0c */ /* 0x000fe4000bf65270 */
[----:B------:R-:W-:Y:S01]  /*1dd0*/  ISETP.NE.AND P4, PT, R43, UR10, PT ;  /* 0x0000000a2b007c0c */ /* 0x000fe2000bf85270 */
[----:B------:R-:W-:Y:S01]  /*1de0*/  @!P5 STS [R8], R14 ;  /* 0x0000000e0800d388 */ /* 0x000fe20000000800 */
[----:B------:R-:W-:Y:S02]  /*1df0*/  @!P1 LEA R37, R37, UR4, 0x2 ;  /* 0x0000000425259c11 */ /* 0x000fe4000f8e10ff */
[----:B------:R-:W-:Y:S01]  /*1e00*/  @!P2 LEA R39, R39, UR4, 0x2 ;  /* 0x000000042727ac11 */ /* 0x000fe2000f8e10ff */
[----:B------:R1:W-:Y:S01]  /*1e10*/  @!P6 STS [R9], R32 ;  /* 0x000000200900e388 */ /* 0x0003e20000000800 */
[----:B------:R-:W-:-:S02]  /*1e20*/  ISETP.NE.AND P5, PT, R45, UR10, PT ;  /* 0x0000000a2d007c0c */ /* 0x000fc4000bfa5270 */
[----:B------:R-:W-:Y:S01]  /*1e30*/  ISETP.NE.AND P6, PT, R57, UR10, PT ;  /* 0x0000000a39007c0c */ /* 0x000fe2000bfc5270 */
[----:B------:R3:W-:Y:S01]  /*1e40*/  @!P0 STS [R35], R34 ;  /* 0x0000002223008388 */ /* 0x0007e20000000800 */
[----:B------:R-:W-:Y:S02]  /*1e50*/  ISETP.NE.AND P0, PT, R49, UR10, PT ;  /* 0x0000000a31007c0c */ /* 0x000fe4000bf05270 */
[----:B------:R-:W-:Y:S01]  /*1e60*/  @!P3 LEA R41, R41, UR4, 0x2 ;  /* 0x000000042929bc11 */ /* 0x000fe2000f8e10ff */
[----:B------:R3:W-:Y:S01]  /*1e70*/  @!P1 STS [R37], R36 ;  /* 0x0000002425009388 */ /* 0x0007e20000000800 */
[----:B------:R-:W-:Y:S02]  /*1e80*/  ISETP.NE.AND P1, PT, R51, UR10, PT ;  /* 0x0000000a33007c0c */ /* 0x000fe4000bf25270 */
[----:B------:R-:W-:Y:S01]  /*1e90*/  @!P4 LEA R47, R47, UR4, 0x2 ;  /* 0x000000042f2fcc11 */ /* 0x000fe2000f8e10ff */
[----:B------:R3:W-:Y:S01]  /*1ea0*/  @!P2 STS [R39], R38 ;  /* 0x000000262700a388 */ /* 0x0007e20000000800 */
[----:B------:R-:W-:-:S02]  /*1eb0*/  ISETP.NE.AND P2, PT, R53, UR10, PT ;  /* 0x0000000a35007c0c */ /* 0x000fc4000bf45270 */
[----:B------:R-:W-:Y:S01]  /*1ec0*/  @!P5 LEA R3, R54, UR4, 0x2 ;  /* 0x000000043603dc11 */ /* 0x000fe2000f8e10ff */
[----:B------:R3:W-:Y:S01]  /*1ed0*/  @!P3 STS [R41], R40 ;  /* 0x000000282900b388 */ /* 0x0007e20000000800 */
[----:B------:R-:W-:-:S03]  /*1ee0*/  @!P6 LEA R5, R56, UR4, 0x2 ;  /* 0x000000043805ec11 */ /* 0x000fc6000f8e10ff */
[----:B------:R3:W-:Y:S02]  /*1ef0*/  @!P4 STS [R47], R42 ;  /* 0x0000002a2f00c388 */ /* 0x0007e40000000800 */
[----:B------:R-:W-:Y:S02]  /*1f00*/  @!P1 LEA R61, R61, UR4, 0x2 ;  /* 0x000000043d3d9c11 */ /* 0x000fe4000f8e10ff */
[----:B------:R3:W-:Y:S02]  /*1f10*/  @!P5 STS [R3], R44 ;  /* 0x0000002c0300d388 */ /* 0x0007e40000000800 */
[----:B-1----:R-:W-:Y:S02]  /*1f20*/  @!P2 LEA R9, R0, UR4, 0x2 ;  /* 0x000000040009ac11 */ /* 0x002fe4000f8e10ff */
[----:B------:R3:W-:Y:S01]  /*1f30*/  @!P6 STS [R5], R46 ;  /* 0x0000002e0500e388 */ /* 0x0007e20000000800 */
[----:B--2---:R-:W-:Y:S02]  /*1f40*/  @!P0 LEA R7, R6, UR4, 0x2 ;  /* 0x0000000406078c11 */ /* 0x004fe4000f8e10ff */
[----:B------:R-:W1:Y:S03]  /*1f50*/  S2R R6, SR_TID.X ;  /* 0x0000000000067919 */ /* 0x000e660000002100 */
[----:B------:R3:W-:Y:S04]  /*1f60*/  @!P0 STS [R7], R48 ;  /* 0x0000003007008388 */ /* 0x0007e80000000800 */
[----:B------:R3:W-:Y:S04]  /*1f70*/  @!P1 STS [R61], R50 ;  /* 0x000000323d009388 */ /* 0x0007e80000000800 */
[----:B------:R3:W-:Y:S01]  /*1f80*/  @!P2 STS [R9], R52 ;  /* 0x000000340900a388 */ /* 0x0007e20000000800 */
[----:B------:R-:W-:Y:S01]  /*1f90*/  BAR.SYNC.DEFER_BLOCKING 0x0 ;  /* 0x0000000000007b1d */ /* 0x000fe20000010000 */
[----:B-1----:R-:W-:-:S13]  /*1fa0*/  ISETP.GE.U32.AND P3, PT, R6, R55, PT ;  /* 0x000000370600720c */ /* 0x002fda0003f66070 */
[----:B---3--:R-:W-:Y:S05]  /*1fb0*/  @P3 EXIT ;  /* 0x000000000000394d */ /* 0x008fea0003800000 */
[----:B------:R-:W-:Y:S01]  /*1fc0*/  IADD3 R17, PT, PT, R19, R17, R18 ;  /* 0x0000001113117210 */ /* 0x000fe20007ffe012 */
[----:B------:R-:W-:Y:S01]  /*1fd0*/  IMAD.MOV.U32 R0, RZ, RZ, R6 ;  /* 0x000000ffff007224 */ /* 0x000fe200078e0006 */
[----:B------:R-:W1:Y:S01]  /*1fe0*/  LDCU.64 UR10, c[0x0][0x390] ;  /* 0x00007200ff0a77ac */ /* 0x000e620008000a00 */
[----:B------:R-:W-:Y:S01]  /*1ff0*/  BSSY.RECONVERGENT B0, `(.L_x_45) ;  /* 0x0000027000007945 */ /* 0x000fe20003800200 */
[----:B------:R-:W-:Y:S02]  /*2000*/  IADD3 R17, PT, PT, R21, R17, R20 ;  /* 0x0000001115117210 */ /* 0x000fe40007ffe014 */
[----:B------:R-:W-:Y:S02]  /*2010*/  LOP3.LUT R2, RZ, R0, RZ, 0x33, !PT ;  /* 0x00000000ff027212 */ /* 0x000fe400078e33ff */
[----:B------:R-:W-:-:S04]  /*2020*/  IADD3 R17, PT, PT, R23, R17, R22 ;  /* 0x0000001117117210 */ /* 0x000fc80007ffe016 */
[----:B------:R-:W-:-:S04]  /*2030*/  IADD3 R17, PT, PT, R25, R17, R24 ;  /* 0x0000001119117210 */ /* 0x000fc80007ffe018 */
[----:B------:R-:W-:-:S04]  /*2040*/  IADD3 R17, PT, PT, R27, R17, R26 ;  /* 0x000000111b117210 */ /* 0x000fc80007ffe01a */
[----:B------:R-:W-:-:S04]  /*2050*/  IADD3 R17, PT, PT, R29, R17, R28 ;  /* 0x000000111d117210 */ /* 0x000fc80007ffe01c */
[----:B------:R-:W-:-:S04]  /*2060*/  IADD3 R17, PT, PT, R31, R17, R30 ;  /* 0x000000111f117210 */ /* 0x000fc80007ffe01e */
[----:B------:R-:W-:-:S04]  /*2070*/  IADD3 R17, PT, PT, R2, R17, R16 ;  /* 0x0000001102117210 */ /* 0x000fc80007ffe010 */
[----:B------:R-:W-:-:S04]  /*2080*/  LOP3.LUT R2, R17, 0x600, RZ, 0xc0, !PT ;  /* 0x0000060011027812 */ /* 0x000fc800078ec0ff */
[----:B------:R-:W-:-:S13]  /*2090*/  ISETP.NE.AND P0, PT, R2, 0x600, PT ;  /* 0x000006000200780c */ /* 0x000fda0003f05270 */
[----:B-1----:R-:W-:Y:S05]  /*20a0*/  @!P0 BRA `(.L_x_46) ;  /* 0x00000000006c8947 */ /* 0x002fea0003800000 */
[----:B------:R-:W-:Y:S01]  /*20b0*/  LEA.HI R2, R17, 0x1, RZ, 0x17 ;  /* 0x0000000111027811 */ /* 0x000fe200078fb8ff */
[----:B------:R-:W-:Y:S01]  /*20c0*/  BSSY.RECONVERGENT B1, `(.L_x_47) ;  /* 0x0000018000017945 */ /* 0x000fe20003800200 */
[----:B------:R-:W-:Y:S01]  /*20d0*/  LEA R8, R0, UR4, 0x2 ;  /* 0x0000000400087c11 */ /* 0x000fe2000f8e10ff */
[----:B------:R-:W-:Y:S01]  /*20e0*/  IMAD.MOV.U32 R11, RZ, RZ, R0 ;  /* 0x000000ffff0b7224 */ /* 0x000fe200078e0000 */
[----:B------:R-:W-:Y:S01]  /*20f0*/  LOP3.LUT R2, R2, 0x3, RZ, 0xc0, !PT ;  /* 0x0000000302027812 */ /* 0x000fe200078ec0ff */
[----:B------:R-:W-:-:S04]  /*2100*/  IMAD.MOV.U32 R13, RZ, RZ, RZ ;  /* 0x000000ffff0d7224 */ /* 0x000fc800078e00ff */
[----:B------:R-:W-:-:S07]  /*2110*/  IMAD.MOV R0, RZ, RZ, -R2 ;  /* 0x000000ffff007224 */ /* 0x000fce00078e0a02 */
.L_x_48:
[----:B------:R-:W-:Y:S02]  /*2120*/  ISETP.NE.AND P0, PT, RZ, UR6, PT ;  /* 0x00000006ff007c0c */ /* 0x000fe4000bf05270 */
[----:B-1----:R-:W-:Y:S01]  /*2130*/  CS2R R2, SRZ ;  /* 0x0000000000027805 */ /* 0x002fe2000001ff00 */
[----:B------:R1:W2:Y:S10]  /*2140*/  LDS R4, [R8] ;  /* 0x0000000008047984 */ /* 0x0002b40000000800 */
[----:B------:R-:W3:Y:S02]  /*2150*/  @!P0 LDC.64 R6, c[0x0][0x3d8] ;  /* 0x0000f600ff068b82 */ /* 0x000ee40000000a00 */
[----:B---3--:R-:W3:Y:S01]  /*2160*/  @!P0 LDG.E.64 R2, desc[UR8][R6.64] ;  /* 0x0000000806028981 */ /* 0x008ee2000c1e1b00 */
[----:B------:R-:W-:-:S02]  /*2170*/  VIADD R0, R0, 0x1 ;  /* 0x0000000100007836 */ /* 0x000fc40000000000 */
[----:B-1----:R-:W-:Y:S01]  /*2180*/  VIADD R8, R8, 0x800 ;  /* 0x0000080008087836 */ /* 0x002fe20000000000 */
[----:B--2---:R-:W-:Y:S02]  /*2190*/  SHF.R.S32.HI R5, RZ, 0x1f, R4 ;  /* 0x0000001fff057819 */ /* 0x004fe40000011404 */
[----:B---3--:R-:W-:-:S05]  /*21a0*/  IADD3 R9, P0, PT, R11, R2, RZ ;  /* 0x000000020b097210 */ /* 0x008fca0007f1e0ff */
[----:B------:R-:W-:Y:S01]  /*21b0*/  IMAD.X R10, R13, 0x1, R3, P0 ;  /* 0x000000010d0a7824 */ /* 0x000fe200000e0603 */
[----:B------:R-:W-:-:S04]  /*21c0*/  LEA R2, P0, R9, UR10, 0x3 ;  /* 0x0000000a09027c11 */ /* 0x000fc8000f8018ff */
[----:B------:R-:W-:Y:S02]  /*21d0*/  LEA.HI.X R3, R9, UR11, R10, 0x3, P0 ;  /* 0x0000000b09037c11 */ /* 0x000fe400080f1c0a */
[----:B------:R-:W-:Y:S02]  /*21e0*/  ISETP.NE.AND P0, PT, R0, RZ, PT ;  /* 0x000000ff0000720c */ /* 0x000fe40003f05270 */
[----:B------:R-:W-:Y:S01]  /*21f0*/  IADD3 R9, P1, PT, R11, 0x200, RZ ;  /* 0x000002000b097810 */ /* 0x000fe20007f3e0ff */
[----:B------:R1:W-:Y:S04]  /*2200*/  STG.E.64 desc[UR8][R2.64], R4 ;  /* 0x0000000402007986 */ /* 0x0003e8000c101b08 */
[----:B------:R-:W-:Y:S02]  /*2210*/  IMAD.MOV.U32 R11, RZ, RZ, R9 ;  /* 0x000000ffff0b7224 */ /* 0x000fe400078e0009 */
[----:B------:R-:W-:-:S04]  /*2220*/  IMAD.X R13, RZ, RZ, R13, P1 ;  /* 0x000000ffff0d7224 */ /* 0x000fc800008e060d */
[----:B------:R-:W-:Y:S05]  /*2230*/  @P0 BRA `(.L_x_48) ;  /* 0xfffffffc00b80947 */ /* 0x000fea000383ffff */
[----:B------:R-:W-:Y:S05]  /*2240*/  BSYNC.RECONVERGENT B1 ;  /* 0x0000000000017941 */ /* 0x000fea0003800200 */
.L_x_47:
[----:B------:R-:W-:-:S07]  /*2250*/  IMAD.MOV.U32 R0, RZ, RZ, R9 ;  /* 0x000000ffff007224 */ /* 0x000fce00078e0009 */
.L_x_46:
[----:B------:R-:W-:Y:S05]  /*2260*/  BSYNC.RECONVERGENT B0 ;  /* 0x0000000000007941 */ /* 0x000fea0003800200 */
.L_x_45:
[----:B------:R-:W-:-:S13]  /*2270*/  ISETP.GE.U32.AND P0, PT, R17, 0x600, PT ;  /* 0x000006001100780c */ /* 0x000fda0003f06070 */
[----:B------:R-:W-:Y:S05]  /*2280*/  @!P0 EXIT ;  /* 0x000000000000894d */ /* 0x000fea0003800000 */
[----:B------:R-:W2:Y:S01]  /*2290*/  S2UR UR5, SR_CgaCtaId ;  /* 0x00000000000579c3 */ /* 0x000ea20000008800 */
[----:B------:R-:W-:Y:S01]  /*22a0*/  UMOV UR4, 0x400 ;  /* 0x0000040000047882 */ /* 0x000fe20000000000 */
[----:B------:R-:W-:Y:S01]  /*22b0*/  UISETP.NE.AND UP0, UPT, UR6, URZ, UPT ;  /* 0x000000ff0600728c */ /* 0x000fe2000bf05270 */
[----:B------:R-:W-:Y:S02]  /*22c0*/  IMAD.MOV.U32 R19, RZ, RZ, RZ ;  /* 0x000000ffff137224 */ /* 0x000fe400078e00ff */
[----:B------:R-:W-:-:S03]  /*22d0*/  IMAD.MOV.U32 R21, RZ, RZ, RZ ;  /* 0x000000ffff157224 */ /* 0x000fc600078e00ff */
[----:B-1----:R-:W1:Y:S01]  /*22e0*/  LDC.64 R2, c[0x0][0x390] ;  /* 0x0000e400ff027b82 */ /* 0x002e620000000a00 */
[----:B------:R-:W-:Y:S01]  /*22f0*/  PLOP3.LUT P0, PT, PT, PT, UP0, 0x80, 0x8 ;  /* 0x000000000008781c */ /* 0x000fe20003f0f008 */
[----:B------:R-:W-:Y:S02]  /*2300*/  UISETP.NE.AND UP0, UPT, UR6, URZ, UPT ;  /* 0x000000ff0600728c */ /* 0x000fe4000bf05270 */
[----:B--2---:R-:W-:-:S06]  /*2310*/  ULEA UR4, UR5, UR4, 0x18 ;  /* 0x0000000405047291 */ /* 0x004fcc000f8ec0ff */
[C---:B------:R-:W-:Y:S01]  /*2320*/  LEA R18, R0.reuse, UR4, 0x2 ;  /* 0x0000000400127c11 */ /* 0x040fe2000f8e10ff */
[----:B-1----:R-:W-:-:S04]  /*2330*/  IMAD.WIDE.U32 R2, R0, 0x8, R2 ;  /* 0x0000000800027825 */ /* 0x002fc800078e0002 */
[----:B------:R-:W-:-:S07]  /*2340*/  VIADD R18, R18, 0x1000 ;  /* 0x0000100012127836 */ /* 0x000fce0000000000 */
.L_x_49:
[----:B--2---:R-:W1:Y:S01]  /*2350*/  @!P0 LDC.64 R8, c[0x0][0x3d8] ;  /* 0x0000f600ff088b82 */ /* 0x004e620000000a00 */
[----:B------:R-:W-:Y:S01]  /*2360*/  CS2R R4, SRZ ;  /* 0x0000000000047805 */ /* 0x000fe2000001ff00 */
[----:B------:R-:W2:Y:S05]  /*2370*/  LDS R6, [R18+-0x1000] ;  /* 0xfff0000012067984 */ /* 0x000eaa0000000800 */
[----:B-1----:R1:W3:Y:S01]  /*2380*/  @!P0 LDG.E.64 R4, desc[UR8][R8.64] ;  /* 0x0000000808048981 */ /* 0x0022e2000c1e1b00 */
[----:B------:R-:W-:-:S03]  /*2390*/  PLOP3.LUT P0, PT, PT, PT, UP0, 0x80, 0x8 ;  /* 0x000000000008781c */ /* 0x000fc60003f0f008 */
[----:B-1----:R-:W1:Y:S10]  /*23a0*/  LDS R8, [R18+-0x800] ;  /* 0xfff8000012087984 */ /* 0x002e740000000800 */
[----:B------:R-:W4:Y:S01]  /*23b0*/  @!P0 LDC.64 R14, c[0x0][0x3d8] ;  /* 0x0000f600ff0e8b82 */ /* 0x000f220000000a00 */
[----:B--2---:R-:W-:-:S02]  /*23c0*/  SHF.R.S32.HI R7, RZ, 0x1f, R6 ;  /* 0x0000001fff077819 */ /* 0x004fc40000011406 */
[----:B---3--:R-:W-:-:S04]  /*23d0*/  LEA R11, P1, R4, R19, 0x3 ;  /* 0x00000013040b7211 */ /* 0x008fc800078218ff */
[----:B------:R-:W-:Y:S02]  /*23e0*/  LEA.HI.X R5, R4, R21, R5, 0x3, P1 ;  /* 0x0000001504057211 */ /* 0x000fe400008f1c05 */
[----:B------:R-:W-:-:S05]  /*23f0*/  IADD3 R10, P1, PT, R2, R11, RZ ;  /* 0x0000000b020a7210 */ /* 0x000fca0007f3e0ff */
[----:B------:R-:W-:Y:S01]  /*2400*/  IMAD.X R11, R3, 0x1, R5, P1 ;  /* 0x00000001030b7824 */ /* 0x000fe200008e0605 */
[----:B------:R-:W-:-:S04]  /*2410*/  CS2R R4, SRZ ;  /* 0x0000000000047805 */ /* 0x000fc8000001ff00 */
[----:B------:R-:W-:Y:S04]  /*2420*/  STG.E.64 desc[UR8][R10.64], R6 ;  /* 0x000000060a007986 */ /* 0x000fe8000c101b08 */
[----:B----4-:R-:W2:Y:S01]  /*2430*/  @!P0 LDG.E.64 R4, desc[UR8][R14.64] ;  /* 0x000000080e048981 */ /* 0x010ea2000c1e1b00 */
[----:B------:R-:W3:Y:S01]  /*2440*/  @!P0 LDC.64 R16, c[0x0][0x3d8] ;  /* 0x0000f600ff108b82 */ /* 0x000ee20000000a00 */
[----:B-1----:R-:W-:Y:S02]  /*2450*/  SHF.R.S32.HI R9, RZ, 0x1f, R8 ;  /* 0x0000001fff097819 */ /* 0x002fe40000011408 */
[----:B------:R-:W1:Y:S01]  /*2460*/  LDS R6, [R18] ;  /* 0x0000000012067984 */ /* 0x000e620000000800 */
[----:B--2---:R-:W-:-:S04]  /*2470*/  LEA R13, P1, R4, R19, 0x3 ;  /* 0x00000013040d7211 */ /* 0x004fc800078218ff */
[----:B------:R-:W-:Y:S02]  /*2480*/  LEA.HI.X R5, R4, R21, R5, 0x3, P1 ;  /* 0x0000001504057211 */ /* 0x000fe400008f1c05 */
[----:B------:R-:W-:-:S05]  /*2490*/  IADD3 R12, P1, PT, R2, R13, RZ ;  /* 0x0000000d020c7210 */ /* 0x000fca0007f3e0ff */
[----:B------:R-:W-:Y:S01]  /*24a0*/  IMAD.X R13, R3, 0x1, R5, P1 ;  /* 0x00000001030d7824 */ /* 0x000fe200008e0605 */
[----:B------:R-:W-:-:S04]  /*24b0*/  CS2R R4, SRZ ;  /* 0x0000000000047805 */ /* 0x000fc8000001ff00 */
[----:B------:R-:W-:Y:S04]  /*24c0*/  STG.E.64 desc[UR8][R12.64+0x1000], R8 ;  /* 0x001000080c007986 */ /* 0x000fe8000c101b08 */
[----:B---3--:R-:W2:Y:S01]  /*24d0*/  @!P0 LDG.E.64 R4, desc[UR8][R16.64] ;  /* 0x0000000810048981 */ /* 0x008ea2000c1e1b00 */
[----:B------:R-:W3:Y:S01]  /*24e0*/  @!P0 LDC.64 R14, c[0x0][0x3d8] ;  /* 0x0000f600ff0e8b82 */ /* 0x000ee20000000a00 */
[----:B-1----:R-:W-:Y:S02]  /*24f0*/  SHF.R.S32.HI R7, RZ, 0x1f, R6 ;  /* 0x0000001fff077819 */ /* 0x002fe40000011406 */
[----:B------:R1:W4:Y:S01]  /*2500*/  LDS R8, [R18+0x800] ;  /* 0x0008000012087984 */ /* 0x0003220000000800 */
[----:B--2---:R-:W-:-:S04]  /*2510*/  LEA R11, P1, R4, R19, 0x3 ;  /* 0x00000013040b7211 */ /* 0x004fc800078218ff */
[----:B------:R-:W-:Y:S02]  /*2520*/  LEA.HI.X R5, R4, R21, R5, 0x3, P1 ;  /* 0x0000001504057211 */ /* 0x000fe400008f1c05 */
[----:B------:R-:W-:-:S05]  /*2530*/  IADD3 R10, P1, PT, R2, R11, RZ ;  /* 0x0000000b020a7210 */ /* 0x000fca0007f3e0ff */
[----:B------:R-:W-:Y:S01]  /*2540*/  IMAD.X R11, R3, 0x1, R5, P1 ;  /* 0x00000001030b7824 */ /* 0x000fe200008e0605 */
[----:B------:R-:W-:-:S04]  /*2550*/  CS2R R4, SRZ ;  /* 0x0000000000047805 */ /* 0x000fc8000001ff00 */
[----:B------:R2:W-:Y:S04]  /*2560*/  STG.E.64 desc[UR8][R10.64+0x2000], R6 ;  /* 0x002000060a007986 */ /* 0x0005e8000c101b08 */
[----:B---3--:R-:W3:Y:S01]  /*2570*/  @!P0 LDG.E.64 R4, desc[UR8][R14.64] ;  /* 0x000000080e048981 */ /* 0x008ee2000c1e1b00 */
[----:B------:R-:W-:Y:S02]  /*2580*/  VIADD R0, R0, 0x800 ;  /* 0x0000080000007836 */ /* 0x000fe40000000000 */
[----:B-1----:R-:W-:Y:S01]  /*2590*/  VIADD R18, R18, 0x2000 ;  /* 0x0000200012127836 */ /* 0x002fe20000000000 */
[----:B---3--:R-:W-:Y:S02]  /*25a0*/  LEA R9, P1, R4, R19, 0x3 ;  /* 0x0000001304097211 */ /* 0x008fe400078218ff */
[----:B------:R-:W-:-:S02]  /*25b0*/  IADD3 R19, P2, PT, R19, 0x4000, RZ ;  /* 0x0000400013137810 */ /* 0x000fc40007f5e0ff */
[----:B------:R-:W-:Y:S02]  /*25c0*/  LEA.HI.X R5, R4, R21, R5, 0x3, P1 ;  /* 0x0000001504057211 */ /* 0x000fe400008f1c05 */
[----:B------:R-:W-:Y:S01]  /*25d0*/  IADD3 R4, P1, PT, R2, R9, RZ ;  /* 0x0000000902047210 */ /* 0x000fe20007f3e0ff */
[----:B------:R-:W-:Y:S01]  /*25e0*/  IMAD.X R21, RZ, RZ, R21, P2 ;  /* 0x000000ffff157224 */ /* 0x000fe200010e0615 */
[----:B----4-:R-:W-:-:S03]  /*25f0*/  SHF.R.S32.HI R9, RZ, 0x1f, R8 ;  /* 0x0000001fff097819 */ /* 0x010fc60000011408 */
[----:B------:R-:W-:Y:S01]  /*2600*/  IMAD.X R5, R3, 0x1, R5, P1 ;  /* 0x0000000103057824 */ /* 0x000fe200008e0605 */
[----:B------:R-:W-:-:S04]  /*2610*/  ISETP.GE.AND P1, PT, R0, R55, PT ;  /* 0x000000370000720c */ /* 0x000fc80003f26270 */
[----:B------:R2:W-:Y:S09]  /*2620*/  STG.E.64 desc[UR8][R4.64+0x3000], R8 ;  /* 0x0030000804007986 */ /* 0x0005f2000c101b08 */
[----:B------:R-:W-:Y:S05]  /*2630*/  @!P1 BRA `(.L_x_49) ;  /* 0xfffffffc00449947 */ /* 0x000fea000383ffff */
[----:B------:R-:W-:Y:S05]  /*2640*/  EXIT ;  /* 0x000000000000794d */ /* 0x000fea0003800000 */
.L_x_1:
[----:B------:R-:W0:Y:S01]  /*2650*/  S2R R2, SR_TID.X ;  /* 0x0000000000027919 */ /* 0x000e220000002100 */
[----:B------:R-:W1:Y:S01]  /*2660*/  LDC R44, c[0x0][0x3d0] ;  /* 0x0000f400ff2c7b82 */ /* 0x000e620000000800 */
[----:B------:R-:W2:Y:S01]  /*2670*/  LDCU.U8 UR4, c[0x0][0x3c0] ;  /* 0x00007800ff0477ac */ /* 0x000ea20008000000 */
[----:B------:R-:W3:Y:S06]  /*2680*/  LDCU.64 UR10, c[0x0][0x388] ;  /* 0x00007100ff0a77ac */ /* 0x000eec0008000a00 */
[----:B------:R-:W4:Y:S08]  /*2690*/  LDC R4, c[0x0][0x3d4] ;  /* 0x0000f500ff047b82 */ /* 0x000f300000000800 */
[----:B------:R-:W-:Y:S06]  /*26a0*/  BAR.SYNC.DEFER_BLOCKING 0x0 ;  /* 0x0000000000007b1d */ /* 0x000fec0000010000 */
[----:B------:R-:W5:Y:S02]  /*26b0*/  S2R R43, SR_LANEID ;  /* 0x00000000002b7919 */ /* 0x000f640000000000 */
[----:B------:R-:W5:Y:S01]  /*26c0*/  S2UR UR5, SR_CgaCtaId ;  /* 0x00000000000579c3 */ /* 0x000f620000008800 */
[----:B--2---:R-:W-:Y:S01]  /*26d0*/  ISETP.NE.AND P0, PT, RZ, UR4, PT ;  /* 0x00000004ff007c0c */ /* 0x004fe2000bf05270 */
[----:B------:R-:W-:-:S03]  /*26e0*/  USHF.R.S32.HI UR4, URZ, 0x1f, UR7 ;  /* 0x0000001fff047899 */ /* 0x000fc60008011407 */
[----:B-1----:R-:W-:-:S03]  /*26f0*/  SEL R44, R44, RZ, !P0 ;  /* 0x000000ff2c2c7207 */ /* 0x002fc60004000000 */
[----:B------:R-:W1:Y:S01]  /*2700*/  LDC R20, c[0x0][0x380] ;  /* 0x0000e000ff147b82 */ /* 0x000e620000000800 */
[----:B0-----:R-:W-:Y:S01]  /*2710*/  IMAD R3, R2, 0xe, RZ ;  /* 0x0000000e02037824 */ /* 0x001fe200078e02ff */
[----:B----4-:R-:W-:-:S04]  /*2720*/  SEL R4, R4, RZ, !P0 ;  /* 0x000000ff04047207 */ /* 0x010fc80004000000 */
[----:B------:R-:W-:-:S04]  /*2730*/  IADD3 R5, P1, P2, R3, UR7, R44 ;  /* 0x0000000703057c10 */ /* 0x000fc8000fa3e02c */
[C---:B---3--:R-:W-:Y:S02]  /*2740*/  LEA R12, P0, R5.reuse, UR10, 0x2 ;  /* 0x0000000a050c7c11 */ /* 0x048fe4000f8010ff */
[----:B------:R-:W-:Y:S01]  /*2750*/  IADD3.X R4, PT, PT, RZ, UR4, R4, P1, P2 ;  /* 0x00000004ff047c10 */ /* 0x000fe20008fe4404 */
[----:B------:R-:W0:Y:S03]  /*2760*/  LDCU UR4, c[0x0][0x3ac] ;  /* 0x00007580ff0477ac */ /* 0x000e260008000800 */
[----:B------:R-:W-:-:S05]  /*2770*/  LEA.HI.X R13, R5, UR11, R4, 0x2, P0 ;  /* 0x0000000b050d7c11 */ /* 0x000fca00080f1404 */
[----:B------:R-:W0:Y:S04]  /*2780*/  LDG.E R41, desc[UR8][R12.64] ;  /* 0x000000080c297981 */ /* 0x000e28000c1e1900 */
[----:B------:R-:W2:Y:S04]  /*2790*/  LDG.E R39, desc[UR8][R12.64+0x4] ;  /* 0x000004080c277981 */ /* 0x000ea8000c1e1900 */
[----:B------:R-:W3:Y:S04]  /*27a0*/  LDG.E R37, desc[UR8][R12.64+0x8] ;  /* 0x000008080c257981 */ /* 0x000ee8000c1e1900 */
[----:B------:R-:W4:Y:S04]  /*27b0*/  LDG.E R60, desc[UR8][R12.64+0xc] ;  /* 0x00000c080c3c7981 */ /* 0x000f28000c1e1900 */
[----:B------:R-:W5:Y:S04]  /*27c0*/  LDG.E R15, desc[UR8][R12.64+0x10] ;  /* 0x000010080c0f7981 */ /* 0x000f68000c1e1900 */
        /* <DEDUP_REMOVED lines=8> */
[----:B------:R1:W5:Y:S01]  /*2850*/  LDG.E R57, desc[UR8][R12.64+0x34] ;  /* 0x000034080c397981 */ /* 0x000362000c1e1900 */
[----:B------:R-:W-:Y:S01]  /*2860*/  IMAD.MOV.U32 R4, RZ, RZ, 0x2 ;  /* 0x00000002ff047424 */ /* 0x000fe200078e00ff */
[----:B------:R-:W-:Y:S01]  /*2870*/  SHF.R.U32.HI R16, RZ, 0x5, R2 ;  /* 0x00000005ff107819 */ /* 0x000fe20000011602 */
[----:B------:R-:W-:Y:S01]  /*2880*/  BAR.SYNC.DEFER_BLOCKING 0x0 ;  /* 0x0000000000007b1d */ /* 0x000fe20000010000 */
[----:B0-----:R-:W-:-:S02]  /*2890*/  ISETP.NE.AND P0, PT, R41, UR4, PT ;  /* 0x0000000429007c0c */ /* 0x001fc4000bf05270 */
[----:B--2---:R-:W-:Y:S02]  /*28a0*/  ISETP.NE.AND P1, PT, R39, UR4, PT ;  /* 0x0000000427007c0c */ /* 0x004fe4000bf25270 */
[----:B------:R-:W-:Y:S02]  /*28b0*/  SEL R11, RZ, 0x1, P0 ;  /* 0x00000001ff0b7807 */ /* 0x000fe40000000000 */
[----:B---3--:R-:W-:-:S07]  /*28c0*/  ISETP.NE.AND P2, PT, R37, UR4, PT ;  /* 0x0000000425007c0c */ /* 0x008fce000bf45270 */
[----:B------:R-:W-:Y:S01]  /*28d0*/  @P0 IMAD.MOV R4, RZ, RZ, 0x1 ;  /* 0x00000001ff040424 */ /* 0x000fe200078e02ff */
[----:B----4-:R-:W-:Y:S01]  /*28e0*/  ISETP.NE.AND P0, PT, R60, UR4, PT ;  /* 0x000000043c007c0c */ /* 0x010fe2000bf05270 */
[----:B-----5:R-:W-:Y:S01]  /*28f0*/  STL [R1+0x4], R15 ;  /* 0x0000040f01007387 */ /* 0x020fe20000100800 */
[----:B------:R-:W-:Y:S01]  /*2900*/  @P1 IMAD.MOV R4, RZ, RZ, R11 ;  /* 0x000000ffff041224 */ /* 0x000fe200078e020b */
[----:B------:R-:W-:Y:S02]  /*2910*/  ISETP.NE.AND P1, PT, R15, UR4, PT ;  /* 0x000000040f007c0c */ /* 0x000fe4000bf25270 */
[----:B------:R-:W-:Y:S01]  /*2920*/  STL [R1], R14 ;  /* 0x0000000e01007387 */ /* 0x000fe20000100800 */
[----:B------:R-:W-:Y:S02]  /*2930*/  VIADD R35, R4, 0x1 ;  /* 0x0000000104237836 */ /* 0x000fe40000000000 */
[----:B------:R-:W-:Y:S01]  /*2940*/  @P2 IMAD.MOV R35, RZ, RZ, R4 ;  /* 0x000000ffff232224 */ /* 0x000fe200078e0204 */
[----:B------:R-:W-:-:S03]  /*2950*/  ISETP.NE.AND P2, PT, R43, RZ, PT ;  /* 0x000000ff2b00720c */ /* 0x000fc60003f45270 */
[----:B------:R-:W-:Y:S02]  /*2960*/  VIADD R33, R35, 0x1 ;  /* 0x0000000123217836 */ /* 0x000fe40000000000 */
[----:B------:R-:W-:Y:S01]  /*2970*/  @P0 IMAD.MOV R33, RZ, RZ, R35 ;  /* 0x000000ffff210224 */ /* 0x000fe200078e0223 */
[----:B------:R-:W-:-:S03]  /*2980*/  ISETP.NE.AND P0, PT, R14, UR4, PT ;  /* 0x000000040e007c0c */ /* 0x000fc6000bf05270 */
[----:B------:R-:W-:Y:S02]  /*2990*/  VIADD R23, R33, 0x1 ;  /* 0x0000000121177836 */ /* 0x000fe40000000000 */
[----:B------:R-:W-:Y:S01]  /*29a0*/  @P1 IMAD.MOV R23, RZ, RZ, R33 ;  /* 0x000000ffff171224 */ /* 0x000fe200078e0221 */
[----:B------:R-:W-:-:S03]  /*29b0*/  ISETP.NE.AND P1, PT, R61, UR4, PT ;  /* 0x000000043d007c0c */ /* 0x000fc6000bf25270 */
[----:B------:R-:W-:-:S04]  /*29c0*/  VIADD R21, R23, 0x1 ;  /* 0x0000000117157836 */ /* 0x000fc80000000000 */
        /* <DEDUP_REMOVED lines=8> */
[----:B-1----:R-:W-:Y:S02]  /*2a50*/  VIADD R12, R11, 0x1 ;  /* 0x000000010b0c7836 */ /* 0x002fe40000000000 */
        /* <DEDUP_REMOVED lines=10> */
[----:B------:R-:W-:Y:S01]  /*2b00*/  ISETP.NE.AND P0, PT, R57, UR4, PT ;  /* 0x0000000439007c0c */ /* 0x000fe2000bf05270 */
[----:B------:R-:W-:Y:S02]  /*2b10*/  UMOV UR4, 0x400 ;  /* 0x0000040000047882 */ /* 0x000fe40000000000 */
[----:B------:R-:W-:Y:S01]  /*2b20*/  VIADD R12, R11, 0x1 ;  /* 0x000000010b0c7836 */ /* 0x000fe20000000000 */
[----:B------:R-:W-:Y:S01]  /*2b30*/  ULEA UR4, UR5, UR4, 0x18 ;  /* 0x0000000405047291 */ /* 0x000fe2000f8ec0ff */
[----:B------:R-:W-:Y:S01]  /*2b40*/  @P1 IMAD.MOV R12, RZ, RZ, R11 ;  /* 0x000000ffff0c1224 */ /* 0x000fe200078e020b */
[----:B------:R-:W-:-:S03]  /*2b50*/  ISETP.NE.AND P1, PT, R43, 0x1f, PT ;  /* 0x0000001f2b00780c */ /* 0x000fc60003f25270 */
[----:B------:R-:W-:-:S04]  /*2b60*/  VIADD R11, R12, 0x1 ;  /* 0x000000010c0b7836 */ /* 0x000fc80000000000 */
[----:B------:R-:W-:-:S05]  /*2b70*/  @P0 IMAD.MOV R11, RZ, RZ, R12 ;  /* 0x000000ffff0b0224 */ /* 0x000fca00078e020c */
[----:B------:R-:W0:Y:S01]  /*2b80*/  SHFL.UP P0, R12, R11, 0x1, RZ ;  /* 0x042000000b0c7989 */ /* 0x000e2200000000ff */
[----:B------:R-:W-:Y:S01]  /*2b90*/  @!P1 LEA R45, R16, UR4, 0x2 ;  /* 0x00000004102d9c11 */ /* 0x000fe2000f8e10ff */
[----:B0-----:R-:W-:-:S05]  /*2ba0*/  @P0 IMAD.IADD R12, R12, 0x1, R11 ;  /* 0x000000010c0c0824 */ /* 0x001fca00078e020b */
[----:B------:R-:W0:Y:S02]  /*2bb0*/  SHFL.UP P0, R13, R12, 0x2, RZ ;  /* 0x044000000c0d7989 */ /* 0x000e2400000000ff */
[----:B0-----:R-:W-:-:S05]  /*2bc0*/  @P0 IMAD.IADD R13, R12, 0x1, R13 ;  /* 0x000000010c0d0824 */ /* 0x001fca00078e020d */
[----:B------:R-:W0:Y:S02]  /*2bd0*/  SHFL.UP P0, R14, R13, 0x4, RZ ;  /* 0x048000000d0e7989 */ /* 0x000e2400000000ff */
[----:B0-----:R-:W-:-:S05]  /*2be0*/  @P0 IMAD.IADD R14, R13, 0x1, R14 ;  /* 0x000000010d0e0824 */ /* 0x001fca00078e020e */
[----:B------:R-:W0:Y:S02]  /*2bf0*/  SHFL.UP P0, R17, R14, 0x8, RZ ;  /* 0x050000000e117989 */ /* 0x000e2400000000ff */
[----:B0-----:R-:W-:-:S05]  /*2c00*/  @P0 IMAD.IADD R17, R14, 0x1, R17 ;  /* 0x000000010e110824 */ /* 0x001fca00078e0211 */
[----:B------:R-:W0:Y:S02]  /*2c10*/  SHFL.UP P0, R18, R17, 0x10, RZ ;  /* 0x0600000011127989 */ /* 0x000e2400000000ff */
[----:B0-----:R-:W-:Y:S01]  /*2c20*/  @P0 IMAD.IADD R18, R17, 0x1, R18 ;  /* 0x0000000111120824 */ /* 0x001fe200078e0212 */
[----:B------:R-:W-:-:S03]  /*2c30*/  ISETP.NE.AND P0, PT, R16, 0x2, PT ;  /* 0x000000021000780c */ /* 0x000fc60003f05270 */
[----:B------:R-:W-:Y:S01]  /*2c40*/  IMAD.IADD R11, R18, 0x1, -R11 ;  /* 0x00000001120b7824 */ /* 0x000fe200078e0a0b */
[----:B------:R0:W-:Y:S01]  /*2c50*/  @!P1 STS [R45], R18 ;  /* 0x000000122d009388 */ /* 0x0001e20000000800 */
[----:B------:R-:W-:Y:S01]  /*2c60*/  BAR.SYNC.DEFER_BLOCKING 0x0 ;  /* 0x0000000000007b1d */ /* 0x000fe20000010000 */
[----:B------:R-:W-:Y:S02]  /*2c70*/  ISETP.NE.AND P1, PT, R16, 0xf, PT ;  /* 0x0000000f1000780c */ /* 0x000fe40003f25270 */
[----:B0-----:R-:W-:Y:S01]  /*2c80*/  IADD3 R45, PT, PT, R20, UR7, R3 ;  /* 0x00000007142d7c10 */ /* 0x001fe2000fffe003 */
[----:B------:R-:W-:-:S04]  /*2c90*/  IMAD.MOV.U32 R3, RZ, RZ, R2 ;  /* 0x000000ffff037224 */ /* 0x000fc800078e0002 */
[----:B------:R-:W-:-:S04]  /*2ca0*/  IMAD.IADD R44, R44, 0x1, R45 ;  /* 0x000000012c2c7824 */ /* 0x000fc800078e022d */
[C---:B------:R-:W-:Y:S02]  /*2cb0*/  VIADD R42, R44.reuse, 0x1 ;  /* 0x000000012c2a7836 */ /* 0x040fe40000000000 */
[C---:B------:R-:W-:Y:S02]  /*2cc0*/  VIADD R40, R44.reuse, 0x2 ;  /* 0x000000022c287836 */ /* 0x040fe40000000000 */
[C---:B------:R-:W-:Y:S02]  /*2cd0*/  VIADD R38, R44.reuse, 0x3 ;  /* 0x000000032c267836 */ /* 0x040fe40000000000 */
[C---:B------:R-:W-:Y:S02]  /*2ce0*/  VIADD R36, R44.reuse, 0x4 ;  /* 0x000000042c247836 */ /* 0x040fe40000000000 */
[C---:B------:R-:W-:Y:S01]  /*2cf0*/  VIADD R34, R44.reuse, 0x5 ;  /* 0x000000052c227836 */ /* 0x040fe20000000000 */
[----:B------:R-:W0:Y:S01]  /*2d00*/  LDS.128 R12, [UR4] ;  /* 0x00000004ff0c7984 */ /* 0x000e220008000c00 */
[----:B------:R-:W-:-:S02]  /*2d10*/  VIADD R32, R44, 0x6 ;  /* 0x000000062c207836 */ /* 0x000fc40000000000 */
[C---:B------:R-:W-:Y:S01]  /*2d20*/  VIADD R22, R44.reuse, 0xb ;  /* 0x0000000b2c167836 */ /* 0x040fe20000000000 */
[----:B------:R-:W1:Y:S01]  /*2d30*/  LDS.128 R24, [UR4+0x10] ;  /* 0x00001004ff187984 */ /* 0x000e620008000c00 */
[C---:B------:R-:W-:Y:S02]  /*2d40*/  VIADD R20, R44.reuse, 0xc ;  /* 0x0000000c2c147836 */ /* 0x040fe40000000000 */
[----:B------:R-:W-:Y:S01]  /*2d50*/  VIADD R18, R44, 0xd ;  /* 0x0000000d2c127836 */ /* 0x000fe20000000000 */
[----:B------:R-:W2:Y:S01]  /*2d60*/  LDS.128 R28, [UR4+0x20] ;  /* 0x00002004ff1c7984 */ /* 0x000ea20008000c00 */
[----:B0-----:R-:W-:-:S04]  /*2d70*/  IMAD.IADD R13, R12, 0x1, R13 ;  /* 0x000000010c0d7824 */ /* 0x001fc800078e020d */
[----:B------:R-:W-:Y:S01]  /*2d80*/  IMAD.IADD R14, R14, 0x1, R13 ;  /* 0x000000010e0e7824 */ /* 0x000fe200078e020d */
[----:B------:R-:W-:Y:S02]  /*2d90*/  SEL R12, R13, R12, !P0 ;  /* 0x0000000c0d0c7207 */ /* 0x000fe40004000000 */
[----:B------:R-:W-:Y:S01]  /*2da0*/  ISETP.NE.AND P0, PT, R16, 0x3, PT ;  /* 0x000000031000780c */ /* 0x000fe20003f05270 */
[----:B------:R-:W-:-:S03]  /*2db0*/  IMAD.IADD R15, R15, 0x1, R14 ;  /* 0x000000010f0f7824 */ /* 0x000fc600078e020e */
[----:B------:R-:W-:Y:S01]  /*2dc0*/  SEL R12, R14, R12, !P0 ;  /* 0x0000000c0e0c7207 */ /* 0x000fe20004000000 */
[----:B-1----:R-:W-:Y:S01]  /*2dd0*/  IMAD.IADD R24, R15, 0x1, R24 ;  /* 0x000000010f187824 */ /* 0x002fe200078e0218 */
[----:B------:R-:W-:-:S03]  /*2de0*/  ISETP.NE.AND P0, PT, R16, 0x4, PT ;  /* 0x000000041000780c */ /* 0x000fc60003f05270 */
[----:B------:R-:W-:Y:S01]  /*2df0*/  IMAD.IADD R25, R25, 0x1, R24 ;  /* 0x0000000119197824 */ /* 0x000fe200078e0218 */
[----:B------:R-:W-:Y:S02]  /*2e00*/  SEL R12, R15, R12, !P0 ;  /* 0x0000000c0f0c7207 */ /* 0x000fe40004000000 */
[----:B------:R-:W-:Y:S01]  /*2e10*/  ISETP.NE.AND P0, PT, R16, 0x5, PT ;  /* 0x000000051000780c */ /* 0x000fe20003f05270 */
[----:B------:R-:W-:-:S03]  /*2e20*/  IMAD.IADD R26, R26, 0x1, R25 ;  /* 0x000000011a1a7824 */ /* 0x000fc600078e0219 */
[----:B------:R-:W-:Y:S01]  /*2e30*/  SEL R17, R24, R12, !P0 ;  /* 0x0000000c18117207 */ /* 0x000fe20004000000 */
[----:B------:R-:W-:Y:S01]  /*2e40*/  IMAD.IADD R27, R27, 0x1, R26 ;  /* 0x000000011b1b7824 */ /* 0x000fe200078e021a */
[----:B------:R-:W0:Y:S01]  /*2e50*/  LDS.128 R12, [UR4+0x30] ;  /* 0x00003004ff0c7984 */ /* 0x000e220008000c00 */
[----:B------:R-:W-:Y:S01]  /*2e60*/  ISETP.NE.AND P0, PT, R16, 0x6, PT ;  /* 0x000000061000780c */ /* 0x000fe20003f05270 */
[----:B------:R-:W-:Y:S02]  /*2e70*/  VIADD R24, R44, 0xa ;  /* 0x0000000a2c187836 */ /* 0x000fe40000000000 */
[----:B--2---:R-:W-:Y:S01]  /*2e80*/  IMAD.IADD R28, R27, 0x1, R28 ;  /* 0x000000011b1c7824 */ /* 0x004fe200078e021c */
[----:B------:R-:W-:Y:S02]  /*2e90*/  SEL R17, R25, R17, !P0 ;  /* 0x0000001119117207 */ /* 0x000fe40004000000 */
[----:B------:R-:W-:Y:S01]  /*2ea0*/  ISETP.NE.AND P0, PT, R16, 0x7, PT ;  /* 0x000000071000780c */ /* 0x000fe20003f05270 */
[----:B------:R-:W-:-:S03]  /*2eb0*/  IMAD.IADD R29, R29, 0x1, R28 ;  /* 0x000000011d1d7824 */ /* 0x000fc600078e021c */
[----:B------:R-:W-:Y:S01]  /*2ec0*/  SEL R17, R26, R17, !P0 ;  /* 0x000000111a117207 */ /* 0x000fe20004000000 */
[----:B------:R-:W-:Y:S01]  /*2ed0*/  IMAD.IADD R30, R30, 0x1, R29 ;  /* 0x000000011e1e7824 */ /* 0x000fe200078e021d */
[----:B------:R-:W-:Y:S01]  /*2ee0*/  ISETP.NE.AND P0, PT, R16, 0x8, PT ;  /* 0x000000081000780c */ /* 0x000fe20003f05270 */
[----:B------:R-:W-:Y:S02]  /*2ef0*/  VIADD R26, R44, 0x9 ;  /* 0x000000092c1a7836 */ /* 0x000fe40000000000 */
[----:B------:R-:W-:Y:S01]  /*2f00*/  IMAD.IADD R31, R31, 0x1, R30 ;  /* 0x000000011f1f7824 */ /* 0x000fe200078e021e */
[----:B------:R-:W-:Y:S02]  /*2f10*/  SEL R17, R27, R17, !P0 ;  /* 0x000000111b117207 */ /* 0x000fe40004000000 */
[----:B------:R-:W-:-:S04]  /*2f20*/  ISETP.NE.AND P0, PT, R16, 0x9, PT ;  /* 0x000000091000780c */ /* 0x000fc80003f05270 */
[----:B------:R-:W-:Y:S01]  /*2f30*/  SEL R17, R28, R17, !P0 ;  /* 0x000000111c117207 */ /* 0x000fe20004000000 */
[----:B------:R-:W-:Y:S01]  /*2f40*/  VIADD R28, R44, 0x8 ;  /* 0x000000082c1c7836 */ /* 0x000fe20000000000 */
[----:B------:R-:W-:-:S04]  /*2f50*/  ISETP.NE.AND P0, PT, R16, 0xa, PT ;  /* 0x0000000a1000780c */ /* 0x000fc80003f05270 */
[----:B------:R-:W-:Y:S02]  /*2f60*/  SEL R17, R29, R17, !P0 ;  /* 0x000000111d117207 */ /* 0x000fe40004000000 */
[----:B------:R-:W-:-:S04]  /*2f70*/  ISETP.NE.AND P0, PT, R16, 0xb, PT ;  /* 0x0000000b1000780c */ /* 0x000fc80003f05270 */
[----:B------:R-:W-:Y:S01]  /*2f80*/  SEL R17, R30, R17, !P0 ;  /* 0x000000111e117207 */ /* 0x000fe20004000000 */
[----:B------:R-:W-:Y:S01]  /*2f90*/  VIADD R30, R44, 0x7 ;  /* 0x000000072c1e7836 */ /* 0x000fe20000000000 */
[----:B------:R-:W-:Y:S01]  /*2fa0*/  ISETP.NE.AND P0, PT, R16, 0xc, PT ;  /* 0x0000000c1000780c */ /* 0x000fe20003f05270 */
[----:B0-----:R-:W-:-:S03]  /*2fb0*/  IMAD.IADD R12, R31, 0x1, R12 ;  /* 0x000000011f0c7824 */ /* 0x001fc600078e020c */
[----:B------:R-:W-:Y:S02]  /*2fc0*/  SEL R17, R31, R17, !P0 ;  /* 0x000000111f117207 */ /* 0x000fe40004000000 */
[----:B------:R-:W-:Y:S01]  /*2fd0*/  ISETP.NE.AND P0, PT, R16, 0xd, PT ;  /* 0x0000000d1000780c */ /* 0x000fe20003f05270 */
[----:B------:R-:W-:-:S03]  /*2fe0*/  IMAD.IADD R13, R13, 0x1, R12 ;  /* 0x000000010d0d7824 */ /* 0x000fc600078e020c */
[----:B------:R-:W-:Y:S01]  /*2ff0*/  SEL R17, R12, R17, !P0 ;  /* 0x000000110c117207 */ /* 0x000fe20004000000 */
[----:B------:R-:W-:Y:S01]  /*3000*/  IMAD.IADD R14, R14, 0x1, R13 ;  /* 0x000000010e0e7824 */ /* 0x000fe200078e020d */
[----:B------:R-:W-:Y:S02]  /*3010*/  ISETP.NE.AND P0, PT, R16, 0xe, PT ;  /* 0x0000000e1000780c */ /* 0x000fe40003f05270 */
[----:B------:R-:W-:Y:S02]  /*3020*/  SEL R12, R11, RZ, P2 ;  /* 0x000000ff0b0c7207 */ /* 0x000fe40001000000 */
[----:B------:R-:W-:Y:S01]  /*3030*/  SEL R17, R13, R17, !P0 ;  /* 0x000000110d117207 */ /* 0x000fe20004000000 */
[----:B------:R-:W-:Y:S01]  /*3040*/  IMAD.IADD R13, R15, 0x1, R14 ;  /* 0x000000010f0d7824 */ /* 0x000fe200078e020e */
[----:B------:R-:W-:Y:S02]  /*3050*/  ISETP.GE.U32.AND P0, PT, R3, 0x20, PT ;  /* 0x000000200300780c */ /* 0x000fe40003f06070 */
[----:B------:R-:W-:-:S02]  /*3060*/  SEL R17, R14, R17, !P1 ;  /* 0x000000110e117207 */ /* 0x000fc40004800000 */
[----:B------:R-:W-:-:S03]  /*3070*/  ISETP.GT.U32.AND P1, PT, R3, 0x1f, PT ;  /* 0x0000001f0300780c */ /* 0x000fc60003f24070 */
[----:B------:R-:W-:-:S05]  /*3080*/  IMAD.IADD R2, R17, 0x1, R12 ;  /* 0x0000000111027824 */ /* 0x000fca00078e020c */
[----:B------:R-:W-:-:S05]  /*3090*/  SEL R11, R11, R2, !P0 ;  /* 0x000000020b0b7207 */ /* 0x000fca0004000000 */
[----:B------:R0:W-:Y:S01]  /*30a0*/  STL [R1+0x8], R11 ;  /* 0x0000080b01007387 */ /* 0x0001e20000100800 */
[----:B------:R-:W-:Y:S05]  /*30b0*/  @P1 BRA `(.L_x_50) ;  /* 0x0000000800b81947 */ /* 0x000fea0003800000 */
[----:B------:R-:W1:Y:S01]  /*30c0*/  LDC.64 R14, c[0x0][0x3a0] ;  /* 0x0000e800ff0e7b82 */ /* 0x000e620000000a00 */
[----:B------:R-:W-:Y:S02]  /*30d0*/  ISETP.NE.AND P0, PT, R3, RZ, PT ;  /* 0x000000ff0300720c */ /* 0x000fe40003f05270 */
[----:B0-----:R-:W-:-:S05]  /*30e0*/  LOP3.LUT R11, RZ, R3, RZ, 0x33, !PT ;  /* 0x00000003ff0b7212 */ /* 0x001fca00078e33ff */
[----:B------:R-:W-:-:S06]  /*30f0*/  IMAD.IADD R2, R0, 0x1, R11 ;  /* 0x0000000100027824 */ /* 0x000fcc00078e020b */
[----:B------:R-:W-:Y:S01]  /*3100*/  @!P0 IMAD.MOV.U32 R12, RZ, RZ, 0x64 ;  /* 0x00000064ff0c8424 */ /* 0x000fe200078e00ff */
[----:B------:R0:W-:Y:S01]  /*3110*/  @!P0 STS [UR4+0x6c], R13 ;  /* 0x00006c0dff008988 */ /* 0x0001e20008000804 */
[----:B-1----:R-:W-:-:S04]  /*3120*/  IMAD.WIDE R58, R0, 0x8, R14 ;  /* 0x00000008003a7825 */ /* 0x002fc800078e020e */
[----:B------:R-:W-:Y:S01]  /*3130*/  IMAD.WIDE R14, R2, 0x8, R14 ;  /* 0x00000008020e7825 */ /* 0x000fe200078e020e */
[----:B------:R0:W-:Y:S01]  /*3140*/  @!P0 ST.E.64.STRONG.GPU desc[UR8][R58.64+0x100], R12 ;  /* 0x0001000c3a008985 */ /* 0x0001e2000c10fb08 */
[----:B------:R-:W-:Y:S05]  /*3150*/  NANOSLEEP 0x2a3 ;  /* 0x000002a30000795d */ /* 0x000fea0003800000 */
[----:B------:R-:W2:Y:S01]  /*3160*/  LD.E.64.STRONG.GPU R16, desc[UR8][R14.64+0x100] ;  /* 0x000100080e107980 */ /* 0x000ea2000c10fb00 */
[----:B------:R-:W-:Y:S01]  /*3170*/  UMOV UR5, 0xffffffff ;  /* 0xffffffff00057882 */ /* 0x000fe20000000000 */
[----:B--2---:R-:W-:Y:S02]  /*3180*/  ISETP.NE.AND P6, PT, R16, 0x63, PT ;  /* 0x000000631000780c */ /* 0x004fe40003fc5270 */
[----:B0-----:R-:W-:Y:S11]  /*3190*/  BRA.DIV UR5, `(.L_x_51) ;  /* 0x0000007e05f47947 */ /* 0x001ff6000b800000 */
[----:B------:R-:W-:-:S13]  /*31a0*/  VOTE.ANY P6, !P6 ;  /* 0x0000000000ff7806 */ /* 0x000fda00070c0100 */
.L_x_221:
[----:B------:R-:W-:Y:S05]  /*31b0*/  @!P6 BRA `(.L_x_52) ;  /* 0x000000000074e947 */ /* 0x000fea0003800000 */
[----:B------:R-:W-:-:S07]  /*31c0*/  IMAD.MOV.U32 R11, RZ, RZ, 0x1a6 ;  /* 0x000001a6ff0b7424 */ /* 0x000fce00078e00ff */
.L_x_54:
[----:B------:R-:W-:Y:S02]  /*31d0*/  VIADD R12, R11, 0x1 ;  /* 0x000000010b0c7836 */ /* 0x000fe40000000000 */
[----:B------:R-:W-:Y:S02]  /*31e0*/  IMAD R0, R0, 0x41a7, RZ ;  /* 0x000041a700007824 */ /* 0x000fe400078e02ff */
[----:B------:R-:W0:Y:S01]  /*31f0*/  I2F.U32.RP R47, R12 ;  /* 0x0000000c002f7306 */ /* 0x000e220000209000 */
[----:B------:R-:W-:Y:S01]  /*3200*/  IMAD.MOV R16, RZ, RZ, -R12 ;  /* 0x000000ffff107224 */ /* 0x000fe200078e0a0c */
[----:B------:R-:W-:Y:S02]  /*3210*/  ISETP.NE.U32.AND P1, PT, R12, RZ, PT ;  /* 0x000000ff0c00720c */ /* 0x000fe40003f25070 */
[----:B------:R-:W-:-:S04]  /*3220*/  LOP3.LUT R0, R0, 0x7fffffff, RZ, 0xc0, !PT ;  /* 0x7fffffff00007812 */ /* 0x000fc800078ec0ff */
[----:B0-----:R-:W0:Y:S02]  /*3230*/  MUFU.RCP R47, R47 ;  /* 0x0000002f002f7308 */ /* 0x001e240000001000 */
[----:B0-----:R-:W-:-:S06]  /*3240*/  VIADD R17, R47, 0xffffffe ;  /* 0x0ffffffe2f117836 */ /* 0x001fcc0000000000 */
[----:B------:R-:W0:Y:S02]  /*3250*/  F2I.FTZ.U32.TRUNC.NTZ R17, R17 ;  /* 0x0000001100117305 */ /* 0x000e24000021f000 */
[----:B0-----:R-:W-:Y:S02]  /*3260*/  IMAD R46, R16, R17, RZ ;  /* 0x00000011102e7224 */ /* 0x001fe400078e02ff */
[----:B------:R-:W-:-:S04]  /*3270*/  IMAD.MOV.U32 R16, RZ, RZ, RZ ;  /* 0x000000ffff107224 */ /* 0x000fc800078e00ff */
[----:B------:R-:W-:-:S06]  /*3280*/  IMAD.HI.U32 R46, R17, R46, R16 ;  /* 0x0000002e112e7227 */ /* 0x000fcc00078e0010 */
[----:B------:R-:W-:-:S04]  /*3290*/  IMAD.HI.U32 R46, R46, R0, RZ ;  /* 0x000000002e2e7227 */ /* 0x000fc800078e00ff */
[----:B------:R-:W-:-:S04]  /*32a0*/  IMAD.MOV R47, RZ, RZ, -R46 ;  /* 0x000000ffff2f7224 */ /* 0x000fc800078e0a2e */
[----:B------:R-:W-:-:S05]  /*32b0*/  IMAD R47, R12, R47, R0 ;  /* 0x0000002f0c2f7224 */ /* 0x000fca00078e0200 */
[----:B------:R-:W-:-:S13]  /*32c0*/  ISETP.GE.U32.AND P0, PT, R47, R12, PT ;  /* 0x0000000c2f00720c */ /* 0x000fda0003f06070 */
[----:B------:R-:W-:-:S05]  /*32d0*/  @P0 IMAD.IADD R47, R47, 0x1, -R12 ;  /* 0x000000012f2f0824 */ /* 0x000fca00078e0a0c */
[----:B------:R-:W-:-:S13]  /*32e0*/  ISETP.GE.U32.AND P0, PT, R47, R12, PT ;  /* 0x0000000c2f00720c */ /* 0x000fda0003f06070 */
[----:B------:R-:W-:Y:S01]  /*32f0*/  @P0 IMAD.IADD R47, R47, 0x1, -R12 ;  /* 0x000000012f2f0824 */ /* 0x000fe200078e0a0c */
[----:B------:R-:W-:-:S04]  /*3300*/  @!P1 LOP3.LUT R47, RZ, R12, RZ, 0x33, !PT ;  /* 0x0000000cff2f9212 */ /* 0x000fc800078e33ff */
[----:B------:R-:W-:Y:S05]  /*3310*/  NANOSLEEP R47 ;  /* 0x0000002f0000735d */ /* 0x000fea0003800000 */
[----:B------:R-:W2:Y:S01]  /*3320*/  LD.E.64.STRONG.GPU R16, desc[UR8][R14.64+0x100] ;  /* 0x000100080e107980 */ /* 0x000ea2000c10fb00 */
[----:B------:R-:W-:Y:S01]  /*3330*/  UMOV UR5, 0xffffffff ;  /* 0xffffffff00057882 */ /* 0x000fe20000000000 */
[----:B------:R-:W-:Y:S02]  /*3340*/  SHF.R.U32.HI R11, RZ, 0x1, R11 ;  /* 0x00000001ff0b7819 */ /* 0x000fe4000001160b */
[----:B--2---:R-:W-:Y:S01]  /*3350*/  ISETP.NE.AND P6, PT, R16, 0x63, PT ;  /* 0x000000631000780c */ /* 0x004fe20003fc5270 */
[----:B------:R-:W-:-:S12]  /*3360*/  BRA.DIV UR5, `(.L_x_53) ;  /* 0x0000007e05a07947 */ /* 0x000fd8000b800000 */
[----:B------:R-:W-:-:S13]  /*3370*/  VOTE.ANY P6, !P6 ;  /* 0x0000000000ff7806 */ /* 0x000fda00070c0100 */
.L_x_224:
[----:B------:R-:W-:Y:S05]  /*3380*/  @P6 BRA `(.L_x_54) ;  /* 0xfffffffc00906947 */ /* 0x000fea000383ffff */
.L_x_52:
[----:B------:R-:W-:Y:S01]  /*3390*/  UMOV UR5, 0xffffffff ;  /* 0xffffffff00057882 */ /* 0x000fe20000000000 */
[----:B------:R-:W-:Y:S02]  /*33a0*/  ISETP.NE.AND P6, PT, R16, 0x65, PT ;  /* 0x000000651000780c */ /* 0x000fe40003fc5270 */
[----:B------:R-:W-:Y:S11]  /*33b0*/  BRA.DIV UR5, `(.L_x_55) ;  /* 0x0000007e05ac7947 */ /* 0x000ff6000b800000 */
[----:B------:R-:W0:Y:S01]  /*33c0*/  S2R R11, SR_GEMASK ;  /* 0x00000000000b7919 */ /* 0x000e220000003c00 */
[----:B------:R-:W-:Y:S01]  /*33d0*/  VOTE.ANY R49, PT, !P6 ;  /* 0x0000000000317806 */ /* 0x000fe200070e0100 */
[----:B------:R-:W1:Y:S01]  /*33e0*/  LDC.64 R46, c[0x0][0x3a0] ;  /* 0x0000e800ff2e7b82 */ /* 0x000e620000000a00 */
[----:B------:R-:W-:Y:S01]  /*33f0*/  VIADD R15, R43, 0x10 ;  /* 0x000000102b0f7836 */ /* 0x000fe20000000000 */
[----:B------:R-:W-:-:S13]  /*3400*/  ISETP.NE.AND P6, PT, R16, 0x65, PT ;  /* 0x000000651000780c */ /* 0x000fda0003fc5270 */
[----:B------:R-:W-:Y:S02]  /*3410*/  VOTE.ALL P6, P6 ;  /* 0x0000000000ff7806 */ /* 0x000fe400030c0000 */
[----:B0-----:R-:W-:Y:S01]  /*3420*/  LOP3.LUT R49, R49, 0x80000000, R11, 0xec, !PT ;  /* 0x8000000031317812 */ /* 0x001fe200078eec0b */
[----:B------:R-:W-:-:S04]  /*3430*/  VIADD R11, R43, 0x8 ;  /* 0x000000082b0b7836 */ /* 0x000fc80000000000 */
[----:B------:R-:W-:-:S05]  /*3440*/  VIADD R12, R49, 0xffffffff ;  /* 0xffffffff310c7836 */ /* 0x000fca0000000000 */
[----:B------:R-:W-:-:S04]  /*3450*/  LOP3.LUT R12, R49, R12, RZ, 0xc, !PT ;  /* 0x0000000c310c7212 */ /* 0x000fc800078e0cff */
[----:B------:R0:W2:Y:S02]  /*3460*/  POPC R48, R12 ;  /* 0x0000000c00307309 */ /* 0x0000a40000000000 */
[C---:B0-----:R-:W-:Y:S01]  /*3470*/  VIADD R12, R43.reuse, 0x4 ;  /* 0x000000042b0c7836 */ /* 0x041fe20000000000 */
[----:B--2---:R-:W0:Y:S01]  /*3480*/  SHFL.DOWN PT, R55, R17, 0x1, R48 ;  /* 0x0820000011377989 */ /* 0x004e2200000e0030 */
[----:B------:R-:W-:-:S04]  /*3490*/  ISETP.GE.AND P0, PT, R43, R48, PT ;  /* 0x000000302b00720c */ /* 0x000fc80003f06270 */
[----:B0-----:R-:W-:-:S05]  /*34a0*/  SEL R14, R55, RZ, !P0 ;  /* 0x000000ff370e7207 */ /* 0x001fca0004000000 */
[----:B------:R-:W-:Y:S02]  /*34b0*/  IMAD.IADD R17, R14, 0x1, R17 ;  /* 0x000000010e117824 */ /* 0x000fe400078e0211 */
[----:B------:R-:W-:-:S03]  /*34c0*/  VIADD R14, R43, 0x2 ;  /* 0x000000022b0e7836 */ /* 0x000fc60000000000 */
[----:B------:R-:W0:Y:S02]  /*34d0*/  SHFL.DOWN PT, R55, R17, 0x2, R48 ;  /* 0x0840000011377989 */ /* 0x000e2400000e0030 */
[----:B------:R-:W-:-:S04]  /*34e0*/  ISETP.GT.AND P0, PT, R14, R48, PT ;  /* 0x000000300e00720c */ /* 0x000fc80003f04270 */
[----:B0-----:R-:W-:Y:S02]  /*34f0*/  SEL R50, R55, RZ, !P0 ;  /* 0x000000ff37327207 */ /* 0x001fe40004000000 */
[----:B------:R-:W-:-:S03]  /*3500*/  ISETP.GT.AND P0, PT, R12, R48, PT ;  /* 0x000000300c00720c */ /* 0x000fc60003f04270 */
[----:B------:R-:W-:-:S05]  /*3510*/  IMAD.IADD R50, R17, 0x1, R50 ;  /* 0x0000000111327824 */ /* 0x000fca00078e0232 */
[----:B------:R-:W0:Y:S02]  /*3520*/  SHFL.DOWN PT, R55, R50, 0x4, R48 ;  /* 0x0880000032377989 */ /* 0x000e2400000e0030 */
[----:B0-----:R-:W-:Y:S02]  /*3530*/  SEL R55, R55, RZ, !P0 ;  /* 0x000000ff37377207 */ /* 0x001fe40004000000 */
[----:B------:R-:W-:-:S03]  /*3540*/  ISETP.GT.AND P0, PT, R11, R48, PT ;  /* 0x000000300b00720c */ /* 0x000fc60003f04270 */
[----:B------:R-:W-:-:S05]  /*3550*/  IMAD.IADD R50, R50, 0x1, R55 ;  /* 0x0000000132327824 */ /* 0x000fca00078e0237 */
[----:B------:R-:W0:Y:S02]  /*3560*/  SHFL.DOWN PT, R55, R50, 0x8, R48 ;  /* 0x0900000032377989 */ /* 0x000e2400000e0030 */
[----:B0-----:R-:W-:Y:S02]  /*3570*/  SEL R55, R55, RZ, !P0 ;  /* 0x000000ff37377207 */ /* 0x001fe40004000000 */
[----:B------:R-:W-:-:S03]  /*3580*/  ISETP.GT.AND P0, PT, R15, R48, PT ;  /* 0x000000300f00720c */ /* 0x000fc60003f04270 */
[----:B------:R-:W-:-:S05]  /*3590*/  IMAD.IADD R50, R50, 0x1, R55 ;  /* 0x0000000132327824 */ /* 0x000fca00078e0237 */
[----:B------:R1:W0:Y:S02]  /*35a0*/  SHFL.DOWN PT, R55, R50, 0x10, R48 ;  /* 0x0a00000032377989 */ /* 0x00022400000e0030 */
[----:B-1----:R-:W-:-:S05]  /*35b0*/  IADD3 R48, P1, PT, R46, 0x100, RZ ;  /* 0x000001002e307810 */ /* 0x002fca0007f3e0ff */
[----:B------:R-:W-:Y:S01]  /*35c0*/  IMAD.X R51, RZ, RZ, R47, P1 ;  /* 0x000000ffff337224 */ /* 0x000fe200008e062f */
[----:B0-----:R-:W-:-:S05]  /*35d0*/  SEL R55, R55, RZ, !P0 ;  /* 0x000000ff37377207 */ /* 0x001fca0004000000 */
[----:B------:R-:W-:-:S07]  /*35e0*/  IMAD.IADD R50, R50, 0x1, R55 ;  /* 0x0000000132327824 */ /* 0x000fce00078e0237 */
.L_x_233:
[----:B------:R-:W-:Y:S05]  /*35f0*/  @!P6 BRA `(.L_x_56) ;  /* 0x000000040028e947 */ /* 0x000fea0003800000 */
[----:B------:R-:W-:-:S07]  /*3600*/  IMAD.MOV.U32 R52, RZ, RZ, 0x1a6 ;  /* 0x000001a6ff347424 */ /* 0x000fce00078e00ff */
.L_x_62:
[----:B------:R-:W-:Y:S02]  /*3610*/  IMAD.MOV.U32 R16, RZ, RZ, R48 ;  /* 0x000000ffff107224 */ /* 0x000fe400078e0030 */
[----:B------:R-:W-:Y:S02]  /*3620*/  IMAD.MOV.U32 R17, RZ, RZ, R51 ;  /* 0x000000ffff117224 */ /* 0x000fe400078e0033 */
[----:B------:R-:W-:-:S05]  /*3630*/  IMAD.WIDE R16, R2, 0x8, R16 ;  /* 0x0000000802107825 */ /* 0x000fca00078e0210 */
[----:B------:R-:W2:Y:S01]  /*3640*/  LD.E.64.STRONG.GPU R46, desc[UR8][R16.64+-0x100] ;  /* 0xffff0008102e7980 */ /* 0x000ea2000c10fb00 */
[----:B------:R-:W-:Y:S05]  /*3650*/  YIELD ;  /* 0x0000000000007946 */ /* 0x000fea0003800000 */
[----:B------:R-:W-:Y:S01]  /*3660*/  UMOV UR5, 0xffffffff ;  /* 0xffffffff00057882 */ /* 0x000fe20000000000 */
[----:B------:R-:W-:Y:S02]  /*3670*/  SHF.R.U32.HI R52, RZ, 0x1, R52 ;  /* 0x00000001ff347819 */ /* 0x000fe40000011634 */
[----:B--2---:R-:W-:Y:S01]  /*3680*/  ISETP.NE.AND P6, PT, R46, 0x63, PT ;  /* 0x000000632e00780c */ /* 0x004fe20003fc5270 */
[----:B------:R-:W-:-:S12]  /*3690*/  BRA.DIV UR5, `(.L_x_57) ;  /* 0x0000007e05fc7947 */ /* 0x000fd8000b800000 */
[----:B------:R-:W-:-:S13]  /*36a0*/  VOTE.ANY P6, !P6 ;  /* 0x0000000000ff7806 */ /* 0x000fda00070c0100 */
.L_x_236:
[----:B------:R-:W-:Y:S05]  /*36b0*/  @!P6 BRA `(.L_x_58) ;  /* 0x000000000074e947 */ /* 0x000fea0003800000 */
[----:B------:R-:W-:-:S07]  /*36c0*/  IMAD.MOV.U32 R53, RZ, RZ, R52 ;  /* 0x000000ffff357224 */ /* 0x000fce00078e0034 */
.L_x_60:
[----:B------:R-:W-:Y:S02]  /*36d0*/  VIADD R49, R53, 0x1 ;  /* 0x0000000135317836 */ /* 0x000fe40000000000 */
[----:B------:R-:W-:Y:S02]  /*36e0*/  IMAD R0, R0, 0x41a7, RZ ;  /* 0x000041a700007824 */ /* 0x000fe400078e02ff */
[----:B------:R-:W0:Y:S01]  /*36f0*/  I2F.U32.RP R46, R49 ;  /* 0x00000031002e7306 */ /* 0x000e220000209000 */
[----:B------:R-:W-:Y:S02]  /*3700*/  ISETP.NE.U32.AND P1, PT, R49, RZ, PT ;  /* 0x000000ff3100720c */ /* 0x000fe40003f25070 */
[----:B------:R-:W-:-:S05]  /*3710*/  LOP3.LUT R0, R0, 0x7fffffff, RZ, 0xc0, !PT ;  /* 0x7fffffff00007812 */ /* 0x000fca00078ec0ff */
[----:B0-----:R-:W0:Y:S02]  /*3720*/  MUFU.RCP R46, R46 ;  /* 0x0000002e002e7308 */ /* 0x001e240000001000 */
[----:B0-----:R-:W-:-:S06]  /*3730*/  VIADD R46, R46, 0xffffffe ;  /* 0x0ffffffe2e2e7836 */ /* 0x001fcc0000000000 */
[----:B------:R0:W1:Y:S02]  /*3740*/  F2I.FTZ.U32.TRUNC.NTZ R47, R46 ;  /* 0x0000002e002f7305 */ /* 0x000064000021f000 */
[----:B0-----:R-:W-:-:S04]  /*3750*/  IMAD.MOV R46, RZ, RZ, -R49 ;  /* 0x000000ffff2e7224 */ /* 0x001fc800078e0a31 */
[----:B-1----:R-:W-:Y:S02]  /*3760*/  IMAD R54, R46, R47, RZ ;  /* 0x0000002f2e367224 */ /* 0x002fe400078e02ff */
        /* <DEDUP_REMOVED lines=17> */
.L_x_239:
[----:B------:R-:W-:Y:S05]  /*3880*/  @P6 BRA `(.L_x_60) ;  /* 0xfffffffc00906947 */ /* 0x000fea000383ffff */
.L_x_58:
[----:B------:R-:W-:Y:S01]  /*3890*/  UMOV UR5, 0xffffffff ;  /* 0xffffffff00057882 */ /* 0x000fe20000000000 */
[----:B------:R-:W-:Y:S02]  /*38a0*/  ISETP.NE.AND P6, PT, R46, 0x65, PT ;  /* 0x000000652e00780c */ /* 0x000fe40003fc5270 */
[----:B------:R-:W-:Y:S11]  /*38b0*/  BRA.DIV UR5, `(.L_x_61) ;  /* 0x0000007e05b47947 */ /* 0x000ff6000b800000 */
[----:B------:R-:W0:Y:S01]  /*38c0*/  S2R R17, SR_GEMASK ;  /* 0x0000000000117919 */ /* 0x000e220000003c00 */
[----:B------:R-:W-:Y:S01]  /*38d0*/  VOTE.ANY R16, PT, !P6 ;  /* 0x0000000000107806 */ /* 0x000fe200070e0100 */
[----:B------:R-:W-:Y:S01]  /*38e0*/  VIADD R2, R2, 0xffffffe0 ;  /* 0xffffffe002027836 */ /* 0x000fe20000000000 */
[----:B------:R-:W-:-:S13]  /*38f0*/  ISETP.NE.AND P6, PT, R46, 0x65, PT ;  /* 0x000000652e00780c */ /* 0x000fda0003fc5270 */
[----:B------:R-:W-:Y:S02]  /*3900*/  VOTE.ALL P6, P6 ;  /* 0x0000000000ff7806 */ /* 0x000fe400030c0000 */
[----:B0-----:R-:W-:-:S05]  /*3910*/  LOP3.LUT R16, R16, 0x80000000, R17, 0xec, !PT ;  /* 0x8000000010107812 */ /* 0x001fca00078eec11 */
[----:B------:R-:W-:-:S05]  /*3920*/  VIADD R17, R16, 0xffffffff ;  /* 0xffffffff10117836 */ /* 0x000fca0000000000 */
[----:B------:R-:W-:-:S06]  /*3930*/  LOP3.LUT R16, R16, R17, RZ, 0xc, !PT ;  /* 0x0000001110107212 */ /* 0x000fcc00078e0cff */
[----:B------:R-:W0:Y:S02]  /*3940*/  POPC R16, R16 ;  /* 0x0000001000107309 */ /* 0x000e240000000000 */
[----:B0-----:R-:W0:Y:S01]  /*3950*/  SHFL.DOWN PT, R55, R47, 0x1, R16 ;  /* 0x082000002f377989 */ /* 0x001e2200000e0010 */
[----:B------:R-:W-:-:S04]  /*3960*/  ISETP.GE.AND P0, PT, R43, R16, PT ;  /* 0x000000102b00720c */ /* 0x000fc80003f06270 */
        /* <DEDUP_REMOVED lines=16> */
[----:B0-----:R-:W-:-:S04]  /*3a70*/  SEL R55, R55, RZ, !P0 ;  /* 0x000000ff37377207 */ /* 0x001fc80004000000 */
[----:B------:R-:W-:-:S07]  /*3a80*/  IADD3 R50, PT, PT, R47, R55, R50 ;  /* 0x000000372f327210 */ /* 0x000fce0007ffe032 */
.L_x_248:
[----:B------:R-:W-:Y:S05]  /*3a90*/  @P6 BRA `(.L_x_62) ;  /* 0xfffffff800dc6947 */ /* 0x000fea000383ffff */
.L_x_56:
[----:B------:R-:W-:Y:S02]  /*3aa0*/  ISETP.NE.AND P0, PT, R43, RZ, PT ;  /* 0x000000ff2b00720c */ /* 0x000fe40003f05270 */
[----:B------:R-:W-:-:S11]  /*3ab0*/  ISETP.NE.AND P1, PT, R3, RZ, PT ;  /* 0x000000ff0300720c */ /* 0x000fd60003f25270 */
[----:B------:R-:W0:Y:S01]  /*3ac0*/  @!P0 S2R R15, SR_CgaCtaId ;  /* 0x00000000000f8919 */ /* 0x000e220000008800 */
[----:B------:R-:W-:Y:S01]  /*3ad0*/  @!P0 MOV R2, 0x400 ;  /* 0x0000040000028802 */ /* 0x000fe20000000f00 */
[----:B------:R-:W-:Y:S01]  /*3ae0*/  @!P1 IMAD.IADD R13, R13, 0x1, R50 ;  /* 0x000000010d0d9824 */ /* 0x000fe200078e0232 */
[----:B------:R-:W-:Y:S01]  /*3af0*/  @!P1 MOV R0, 0x400 ;  /* 0x0000040000009802 */ /* 0x000fe20000000f00 */
[----:B------:R-:W1:Y:S01]  /*3b00*/  @!P1 S2R R11, SR_CgaCtaId ;  /* 0x00000000000b9919 */ /* 0x000e620000008800 */
[----:B------:R-:W-:-:S05]  /*3b10*/  @!P1 IMAD.MOV.U32 R12, RZ, RZ, 0x65 ;  /* 0x00000065ff0c9424 */ /* 0x000fca00078e00ff */
[----:B------:R2:W-:Y:S01]  /*3b20*/  @!P1 ST.E.64.STRONG.GPU desc[UR8][R58.64+0x100], R12 ;  /* 0x0001000c3a009985 */ /* 0x0005e2000c10fb08 */
[----:B0-----:R-:W-:-:S03]  /*3b30*/  @!P0 LEA R15, R15, R2, 0x18 ;  /* 0x000000020f0f8211 */ /* 0x001fc600078ec0ff */
[----:B------:R2:W3:Y:S01]  /*3b40*/  LDL.LU R2, [R1+0x8] ;  /* 0x0000080001027983 */ /* 0x0004e20000300800 */
[----:B-1----:R-:W-:-:S05]  /*3b50*/  @!P1 LEA R0, R11, R0, 0x18 ;  /* 0x000000000b009211 */ /* 0x002fca00078ec0ff */
[----:B------:R2:W-:Y:S04]  /*3b60*/  @!P1 STS [R0+0x68], R13 ;  /* 0x0000680d00009388 */ /* 0x0005e80000000800 */
[----:B------:R2:W-:Y:S04]  /*3b70*/  @!P1 STS [R0+0x64], R50 ;  /* 0x0000643200009388 */ /* 0x0005e80000000800 */
[----:B------:R2:W-:Y:S02]  /*3b80*/  @!P0 STS [R15+0x50], R50 ;  /* 0x000050320f008388 */ /* 0x0005e40000000800 */
[----:B--23--:R-:W-:-:S07]  /*3b90*/  @!P0 IMAD.MOV.U32 R2, RZ, RZ, R50 ;  /* 0x000000ffff028224 */ /* 0x00cfce00078e0032 */
.L_x_50:
[----:B------:R-:W-:Y:S05]  /*3ba0*/  WARPSYNC.ALL ;  /* 0x0000000000007948 */ /* 0x000fea0003800000 */
[----:B------:R-:W1:Y:S08]  /*3bb0*/  S2UR UR5, SR_CgaCtaId ;  /* 0x00000000000579c3 */ /* 0x000e700000008800 */
[----:B------:R-:W-:Y:S01]  /*3bc0*/  BAR.SYNC.DEFER_BLOCKING 0x0 ;  /* 0x0000000000007b1d */ /* 0x000fe20000010000 */
[----:B------:R-:W-:-:S05]  /*3bd0*/  ISETP.NE.AND P0, PT, R3, RZ, PT ;  /* 0x000000ff0300720c */ /* 0x000fca0003f05270 */
[----:B------:R-:W-:Y:S02]  /*3be0*/  UMOV UR4, 0x400 ;  /* 0x0000040000047882 */ /* 0x000fe40000000000 */
[----:B-1----:R-:W-:Y:S01]  /*3bf0*/  ULEA UR4, UR5, UR4, 0x18 ;  /* 0x0000000405047291 */ /* 0x002fe2000f8ec0ff */
[----:B------:R-:W1:Y:S08]  /*3c00*/  LDCU UR5, c[0x0][0x3ac] ;  /* 0x00007580ff0577ac */ /* 0x000e700008000800 */
[----:B------:R-:W0:Y:S04]  /*3c10*/  LDS R0, [UR4+0x50] ;  /* 0x00005004ff007984 */ /* 0x000e280008000800 */
[----:B------:R-:W2:Y:S04]  /*3c20*/  LDS R16, [UR4+0x6c] ;  /* 0x00006c04ff107984 */ /* 0x000ea80008000800 */
[----:B------:R-:W3:Y:S01]  /*3c30*/  LDS R17, [UR4+0x64] ;  /* 0x00006404ff117984 */ /* 0x000ee20008000800 */
[----:B-1----:R-:W-:-:S02]  /*3c40*/  ISETP.NE.AND P1, PT, R9, UR5, PT ;  /* 0x0000000509007c0c */ /* 0x002fc4000bf25270 */
[----:B------:R-:W-:Y:S02]  /*3c50*/  ISETP.NE.AND P2, PT, R6, UR5, PT ;  /* 0x0000000506007c0c */ /* 0x000fe4000bf45270 */
[----:B------:R-:W-:Y:S02]  /*3c60*/  ISETP.NE.AND P3, PT, R5, UR5, PT ;  /* 0x0000000505007c0c */ /* 0x000fe4000bf65270 */
[----:B0-----:R-:W-:Y:S02]  /*3c70*/  SEL R11, R0, RZ, P0 ;  /* 0x000000ff000b7207 */ /* 0x001fe40000000000 */
[----:B------:R-:W-:-:S03]  /*3c80*/  ISETP.NE.AND P0, PT, R10, UR5, PT ;  /* 0x000000050a007c0c */ /* 0x000fc6000bf05270 */
[----:B------:R-:W-:-:S04]  /*3c90*/  IMAD.IADD R50, R11, 0x1, R2 ;  /* 0x000000010b327824 */ /* 0x000fc800078e0202 */
[----:B------:R-:W-:Y:S02]  /*3ca0*/  IMAD.IADD R14, R19, 0x1, R50 ;  /* 0x00000001130e7824 */ /* 0x000fe400078e0232 */
[----:B------:R-:W-:Y:S02]  /*3cb0*/  VIADD R51, R50, 0x1 ;  /* 0x0000000132337836 */ /* 0x000fe40000000000 */
[----:B------:R-:W-:Y:S02]  /*3cc0*/  VIADD R13, R14, 0x1 ;  /* 0x000000010e0d7836 */ /* 0x000fe40000000000 */
[----:B------:R-:W-:Y:S01]  /*3cd0*/  @P0 IMAD.MOV R13, RZ, RZ, R14 ;  /* 0x000000ffff0d0224 */ /* 0x000fe200078e020e */
[----:B------:R-:W-:Y:S01]  /*3ce0*/  ISETP.NE.AND P0, PT, R8, UR5, PT ;  /* 0x0000000508007c0c */ /* 0x000fe2000bf05270 */
[----:B------:R-:W-:Y:S02]  /*3cf0*/  IMAD.IADD R4, R4, 0x1, R50 ;  /* 0x0000000104047824 */ /* 0x000fe400078e0232 */
[----:B------:R-:W-:-:S02]  /*3d00*/  VIADD R12, R13, 0x1 ;  /* 0x000000010d0c7836 */ /* 0x000fc40000000000 */
[----:B------:R-:W-:Y:S01]  /*3d10*/  @P1 IMAD.MOV R12, RZ, RZ, R13 ;  /* 0x000000ffff0c1224 */ /* 0x000fe200078e020d */
[----:B------:R-:W-:Y:S01]  /*3d20*/  ISETP.NE.AND P1, PT, R7, UR5, PT ;  /* 0x0000000507007c0c */ /* 0x000fe2000bf25270 */
[--C-:B------:R-:W-:Y:S02]  /*3d30*/  IMAD.IADD R15, R35, 0x1, R50.reuse ;  /* 0x00000001230f7824 */ /* 0x100fe400078e0232 */
[----:B------:R-:W-:Y:S02]  /*3d40*/  VIADD R11, R12, 0x1 ;  /* 0x000000010c0b7836 */ /* 0x000fe40000000000 */
[----:B------:R-:W-:Y:S02]  /*3d50*/  IMAD.IADD R47, R33, 0x1, R50 ;  /* 0x00000001212f7824 */ /* 0x000fe400078e0232 */
[----:B------:R-:W-:Y:S01]  /*3d60*/  @P0 IMAD.MOV R11, RZ, RZ, R12 ;  /* 0x000000ffff0b0224 */ /* 0x000fe200078e020c */
[----:B--2---:R-:W-:Y:S01]  /*3d70*/  ISETP.GT.AND P0, PT, R16, 0x200, PT ;  /* 0x000002001000780c */ /* 0x004fe20003f04270 */
[----:B------:R-:W-:-:S02]  /*3d80*/  IMAD.IADD R48, R23, 0x1, R50 ;  /* 0x0000000117307824 */ /* 0x000fc400078e0232 */
[----:B------:R-:W-:Y:S02]  /*3d90*/  VIADD R2, R11, 0x1 ;  /* 0x000000010b027836 */ /* 0x000fe40000000000 */
[----:B------:R-:W-:Y:S01]  /*3da0*/  @P1 IMAD.MOV R2, RZ, RZ, R11 ;  /* 0x000000ffff021224 */ /* 0x000fe200078e020b */
[----:B------:R-:W-:Y:S01]  /*3db0*/  ISETP.NE.AND P1, PT, R41, UR5, PT ;  /* 0x0000000529007c0c */ /* 0x000fe2000bf25270 */
[----:B------:R-:W-:Y:S02]  /*3dc0*/  IMAD.IADD R49, R21, 0x1, R50 ;  /* 0x0000000115317824 */ /* 0x000fe400078e0232 */
[----:B------:R-:W-:Y:S02]  /*3dd0*/  VIADD R0, R2, 0x1 ;  /* 0x0000000102007836 */ /* 0x000fe40000000000 */
[----:B------:R-:W-:-:S04]  /*3de0*/  @P2 IMAD.MOV R0, RZ, RZ, R2 ;  /* 0x000000ffff002224 */ /* 0x000fc800078e0202 */
[----:B------:R-:W-:Y:S02]  /*3df0*/  VIADD R46, R0, 0x1 ;  /* 0x00000001002e7836 */ /* 0x000fe40000000000 */
[----:B------:R-:W-:Y:S02]  /*3e00*/  @P3 IMAD.MOV R46, RZ, RZ, R0 ;  /* 0x000000ffff2e3224 */ /* 0x000fe400078e0200 */
[----:B------:R-:W-:Y:S01]  /*3e10*/  @P1 IMAD.MOV R51, RZ, RZ, R50 ;  /* 0x000000ffff331224 */ /* 0x000fe200078e0232 */
[----:B---3--:R-:W-:Y:S06]  /*3e20*/  @P0 BRA `(.L_x_63) ;  /* 0x0000000c00840947 */ /* 0x008fec0003800000 */
[----:B------:R-:W0:Y:S01]  /*3e30*/  LDCU.U8 UR4, c[0x0][0x3c0] ;  /* 0x00007800ff0477ac */ /* 0x000e220008000000 */
[----:B------:R-:W-:Y:S04]  /*3e40*/  BSSY.RECONVERGENT B0, `(.L_x_64) ;  /* 0x000000e000007945 */ /* 0x000fe80003800200 */
[----:B------:R-:W-:Y:S05]  /*3e50*/  @P1 BRA `(.L_x_65) ;  /* 0x0000000000301947 */ /* 0x000fea0003800000 */
[----:B0-----:R-:W-:Y:S01]  /*3e60*/  UISETP.NE.AND UP0, UPT, UR4, URZ, UPT ;  /* 0x000000ff0400728c */ /* 0x001fe2000bf05270 */
[----:B------:R-:W-:Y:S01]  /*3e70*/  CS2R R16, SRZ ;  /* 0x0000000000107805 */ /* 0x000fe2000001ff00 */
[----:B------:R-:W0:Y:S07]  /*3e80*/  LDCU.64 UR6, c[0x0][0x390] ;  /* 0x00007200ff0677ac */ /* 0x000e2e0008000a00 */
[----:B------:R-:W-:Y:S05]  /*3e90*/  BRA.U UP0, `(.L_x_66) ;  /* 0x0000000100087547 */ /* 0x000fea000b800000 */
[----:B------:R-:W1:Y:S02]  /*3ea0*/  LDC.64 R16, c[0x0][0x3d8] ;  /* 0x0000f600ff107b82 */ /* 0x000e640000000a00 */
[----:B-1----:R-:W5:Y:S02]  /*3eb0*/  LDG.E.64 R16, desc[UR8][R16.64] ;  /* 0x0000000810107981 */ /* 0x002f64000c1e1b00 */
.L_x_66:
[C---:B-----5:R-:W-:Y:S02]  /*3ec0*/  IADD3 R3, P0, PT, R50.reuse, R16, RZ ;  /* 0x0000001032037210 */ /* 0x060fe40007f1e0ff */
[----:B------:R-:W-:Y:S02]  /*3ed0*/  SHF.R.S32.HI R45, RZ, 0x1f, R44 ;  /* 0x0000001fff2d7819 */ /* 0x000fe4000001142c */
[----:B------:R-:W-:Y:S02]  /*3ee0*/  LEA.HI.X.SX32 R50, R50, R17, 0x1, P0 ;  /* 0x0000001132327211 */ /* 0x000fe400000f0eff */
[----:B0-----:R-:W-:-:S04]  /*3ef0*/  LEA R16, P0, R3, UR6, 0x3 ;  /* 0x0000000603107c11 */ /* 0x001fc8000f8018ff */
[----:B------:R-:W-:-:S05]  /*3f00*/  LEA.HI.X R17, R3, UR7, R50, 0x3, P0 ;  /* 0x0000000703117c11 */ /* 0x000fca00080f1c32 */
[----:B------:R1:W-:Y:S04]  /*3f10*/  STG.E.64 desc[UR8][R16.64], R44 ;  /* 0x0000002c10007986 */ /* 0x0003e8000c101b08 */
.L_x_65:
[----:B0-----:R-:W-:Y:S05]  /*3f20*/  BSYNC.RECONVERGENT B0 ;  /* 0x0000000000007941 */ /* 0x001fea0003800200 */
.L_x_64:
[----:B------:R-:W-:Y:S01]  /*3f30*/  ISETP.NE.AND P0, PT, R39, UR5, PT ;  /* 0x0000000527007c0c */ /* 0x000fe2000bf05270 */
[----:B------:R-:W-:-:S12]  /*3f40*/  BSSY.RECONVERGENT B0, `(.L_x_67) ;  /* 0x000000e000007945 */ /* 0x000fd80003800200 */
[----:B------:R-:W-:Y:S05]  /*3f50*/  @P0 BRA `(.L_x_68) ;  /* 0x0000000000300947 */ /* 0x000fea0003800000 */
[----:B------:R-:W-:Y:S01]  /*3f60*/  UISETP.NE.AND UP0, UPT, UR4, URZ, UPT ;  /* 0x000000ff0400728c */ /* 0x000fe2000bf05270 */
[----:B-1----:R-:W-:Y:S01]  /*3f70*/  CS2R R16, SRZ ;  /* 0x0000000000107805 */ /* 0x002fe2000001ff00 */
[----:B------:R-:W0:Y:S07]  /*3f80*/  LDCU.64 UR6, c[0x0][0x390] ;  /* 0x00007200ff0677ac */ /* 0x000e2e0008000a00 */
[----:B------:R-:W-:Y:S05]  /*3f90*/  BRA.U UP0, `(.L_x_69) ;  /* 0x0000000100087547 */ /* 0x000fea000b800000 */
[----:B------:R-:W1:Y:S02]  /*3fa0*/  LDC.64 R16, c[0x0][0x3d8] ;  /* 0x0000f600ff107b82 */ /* 0x000e640000000a00 */
[----:B-1----:R-:W5:Y:S02]  /*3fb0*/  LDG.E.64 R16, desc[UR8][R16.64] ;  /* 0x0000000810107981 */ /* 0x002f64000c1e1b00 */
.L_x_69:
[C---:B-----5:R-:W-:Y:S02]  /*3fc0*/  IADD3 R3, P0, PT, R51.reuse, R16, RZ ;  /* 0x0000001033037210 */ /* 0x060fe40007f1e0ff */
[----:B------:R-:W-:Y:S02]  /*3fd0*/  SHF.R.S32.HI R43, RZ, 0x1f, R42 ;  /* 0x0000001fff2b7819 */ /* 0x000fe4000001142a */
[----:B------:R-:W-:Y:S02]  /*3fe0*/  LEA.HI.X.SX32 R44, R51, R17, 0x1, P0 ;  /* 0x00000011332c7211 */ /* 0x000fe400000f0eff */
[----:B0-----:R-:W-:-:S04]  /*3ff0*/  LEA R16, P0, R3, UR6, 0x3 ;  /* 0x0000000603107c11 */ /* 0x001fc8000f8018ff */
[----:B------:R-:W-:-:S05]  /*4000*/  LEA.HI.X R17, R3, UR7, R44, 0x3, P0 ;  /* 0x0000000703117c11 */ /* 0x000fca00080f1c2c */
[----:B------:R0:W-:Y:S04]  /*4010*/  STG.E.64 desc[UR8][R16.64], R42 ;  /* 0x0000002a10007986 */ /* 0x0001e8000c101b08 */
.L_x_68:
[----:B------:R-:W-:Y:S05]  /*4020*/  BSYNC.RECONVERGENT B0 ;  /* 0x0000000000007941 */ /* 0x000fea0003800200 */
.L_x_67:
[----:B------:R-:W-:Y:S01]  /*4030*/  ISETP.NE.AND P0, PT, R37, UR5, PT ;  /* 0x0000000525007c0c */ /* 0x000fe2000bf05270 */
[----:B------:R-:W-:-:S12]  /*4040*/  BSSY.RECONVERGENT B0, `(.L_x_70) ;  /* 0x000000e000007945 */ /* 0x000fd80003800200 */
[----:B------:R-:W-:Y:S05]  /*4050*/  @P0 BRA `(.L_x_71) ;  /* 0x0000000000300947 */ /* 0x000fea0003800000 */
[----:B------:R-:W-:Y:S01]  /*4060*/  UISETP.NE.AND UP0, UPT, UR4, URZ, UPT ;  /* 0x000000ff0400728c */ /* 0x000fe2000bf05270 */
[----:B01----:R-:W-:Y:S01]  /*4070*/  CS2R R16, SRZ ;  /* 0x0000000000107805 */ /* 0x003fe2000001ff00 */
[----:B------:R-:W0:Y:S07]  /*4080*/  LDCU.64 UR6, c[0x0][0x390] ;  /* 0x00007200ff0677ac */ /* 0x000e2e0008000a00 */
[----:B------:R-:W-:Y:S05]  /*4090*/  BRA.U UP0, `(.L_x_72) ;  /* 0x0000000100087547 */ /* 0x000fea000b800000 */
[----:B------:R-:W1:Y:S02]  /*40a0*/  LDC.64 R16, c[0x0][0x3d8] ;  /* 0x0000f600ff107b82 */ /* 0x000e640000000a00 */
[----:B-1----:R-:W5:Y:S02]  /*40b0*/  LDG.E.64 R16, desc[UR8][R16.64] ;  /* 0x0000000810107981 */ /* 0x002f64000c1e1b00 */
.L_x_72:
[C---:B-----5:R-:W-:Y:S02]  /*40c0*/  IADD3 R3, P0, PT, R4.reuse, R16, RZ ;  /* 0x0000001004037210 */ /* 0x060fe40007f1e0ff */
[----:B------:R-:W-:Y:S02]  /*40d0*/  SHF.R.S32.HI R41, RZ, 0x1f, R40 ;  /* 0x0000001fff297819 */ /* 0x000fe40000011428 */
[----:B------:R-:W-:Y:S02]  /*40e0*/  LEA.HI.X.SX32 R4, R4, R17, 0x1, P0 ;  /* 0x0000001104047211 */ /* 0x000fe400000f0eff */
[----:B0-----:R-:W-:-:S04]  /*40f0*/  LEA R16, P0, R3, UR6, 0x3 ;  /* 0x0000000603107c11 */ /* 0x001fc8000f8018ff */
[----:B------:R-:W-:-:S05]  /*4100*/  LEA.HI.X R17, R3, UR7, R4, 0x3, P0 ;  /* 0x0000000703117c11 */ /* 0x000fca00080f1c04 */
[----:B------:R2:W-:Y:S04]  /*4110*/  STG.E.64 desc[UR8][R16.64], R40 ;  /* 0x0000002810007986 */ /* 0x0005e8000c101b08 */
.L_x_71:
[----:B------:R-:W-:Y:S05]  /*4120*/  BSYNC.RECONVERGENT B0 ;  /* 0x0000000000007941 */ /* 0x000fea0003800200 */
.L_x_70:
[----:B------:R-:W-:Y:S01]  /*4130*/  ISETP.NE.AND P0, PT, R60, UR5, PT ;  /* 0x000000053c007c0c */ /* 0x000fe2000bf05270 */
[----:B------:R-:W-:-:S12]  /*4140*/  BSSY.RECONVERGENT B0, `(.L_x_73) ;  /* 0x000000e000007945 */ /* 0x000fd80003800200 */
[----:B------:R-:W-:Y:S05]  /*4150*/  @P0 BRA `(.L_x_74) ;  /* 0x0000000000300947 */ /* 0x000fea0003800000 */
[----:B------:R-:W-:Y:S01]  /*4160*/  UISETP.NE.AND UP0, UPT, UR4, URZ, UPT ;  /* 0x000000ff0400728c */ /* 0x000fe2000bf05270 */
[----:B012---:R-:W-:Y:S01]  /*4170*/  CS2R R16, SRZ ;  /* 0x0000000000107805 */ /* 0x007fe2000001ff00 */
[----:B------:R-:W0:Y:S07]  /*4180*/  LDCU.64 UR6, c[0x0][0x390] ;  /* 0x00007200ff0677ac */ /* 0x000e2e0008000a00 */
[----:B------:R-:W-:Y:S05]  /*4190*/  BRA.U UP0, `(.L_x_75) ;  /* 0x0000000100087547 */ /* 0x000fea000b800000 */
[----:B------:R-:W1:Y:S02]  /*41a0*/  LDC.64 R16, c[0x0][0x3d8] ;  /* 0x0000f600ff107b82 */ /* 0x000e640000000a00 */
[----:B-1----:R-:W5:Y:S02]  /*41b0*/  LDG.E.64 R16, desc[UR8][R16.64] ;  /* 0x0000000810107981 */ /* 0x002f64000c1e1b00 */
.L_x_75:
[C---:B-----5:R-:W-:Y:S02]  /*41c0*/  IADD3 R3, P0, PT, R15.reuse, R16, RZ ;  /* 0x000000100f037210 */ /* 0x060fe40007f1e0ff */
[----:B------:R-:W-:Y:S02]  /*41d0*/  SHF.R.S32.HI R39, RZ, 0x1f, R38 ;  /* 0x0000001fff277819 */ /* 0x000fe40000011426 */
[----:B------:R-:W-:Y:S02]  /*41e0*/  LEA.HI.X.SX32 R4, R15, R17, 0x1, P0 ;  /* 0x000000110f047211 */ /* 0x000fe400000f0eff */
[----:B0-----:R-:W-:-:S04]  /*41f0*/  LEA R16, P0, R3, UR6, 0x3 ;  /* 0x0000000603107c11 */ /* 0x001fc8000f8018ff */
[----:B------:R-:W-:-:S05]  /*4200*/  LEA.HI.X R17, R3, UR7, R4, 0x3, P0 ;  /* 0x0000000703117c11 */ /* 0x000fca00080f1c04 */
[----:B------:R3:W-:Y:S04]  /*4210*/  STG.E.64 desc[UR8][R16.64], R38 ;  /* 0x0000002610007986 */ /* 0x0007e8000c101b08 */
.L_x_74:
[----:B------:R-:W-:Y:S05]  /*4220*/  BSYNC.RECONVERGENT B0 ;  /* 0x0000000000007941 */ /* 0x000fea0003800200 */
.L_x_73:
[----:B------:R-:W4:Y:S01]  /*4230*/  LDL.LU R3, [R1+0x4] ;  /* 0x0000040001037983 */ /* 0x000f220000300800 */
[----:B------:R-:W-:Y:S01]  /*4240*/  BSSY.RECONVERGENT B0, `(.L_x_76) ;  /* 0x000000f000007945 */ /* 0x000fe20003800200 */
[----:B----4-:R-:W-:-:S13]  /*4250*/  ISETP.NE.AND P0, PT, R3, UR5, PT ;  /* 0x0000000503007c0c */ /* 0x010fda000bf05270 */
[----:B------:R-:W-:Y:S05]  /*4260*/  @P0 BRA `(.L_x_77) ;  /* 0x0000000000300947 */ /* 0x000fea0003800000 */
[----:B------:R-:W-:Y:S01]  /*4270*/  UISETP.NE.AND UP0, UPT, UR4, URZ, UPT ;  /* 0x000000ff0400728c */ /* 0x000fe2000bf05270 */
[----:B0123--:R-:W-:Y:S01]  /*4280*/  CS2R R16, SRZ ;  /* 0x0000000000107805 */ /* 0x00ffe2000001ff00 */
[----:B------:R-:W0:Y:S07]  /*4290*/  LDCU.64 UR6, c[0x0][0x390] ;  /* 0x00007200ff0677ac */ /* 0x000e2e0008000a00 */
[----:B------:R-:W-:Y:S05]  /*42a0*/  BRA.U UP0, `(.L_x_78) ;  /* 0x0000000100087547 */ /* 0x000fea000b800000 */
[----:B------:R-:W1:Y:S02]  /*42b0*/  LDC.64 R16, c[0x0][0x3d8] ;  /* 0x0000f600ff107b82 */ /* 0x000e640000000a00 */
[----:B-1----:R-:W5:Y:S02]  /*42c0*/  LDG.E.64 R16, desc[UR8][R16.64] ;  /* 0x0000000810107981 */ /* 0x002f64000c1e1b00 */
.L_x_78:
[C---:B-----5:R-:W-:Y:S02]  /*42d0*/  IADD3 R3, P0, PT, R47.reuse, R16, RZ ;  /* 0x000000102f037210 */ /* 0x060fe40007f1e0ff */
[----:B------:R-:W-:Y:S02]  /*42e0*/  SHF.R.S32.HI R37, RZ, 0x1f, R36 ;  /* 0x0000001fff257819 */ /* 0x000fe40000011424 */
[----:B------:R-:W-:Y:S02]  /*42f0*/  LEA.HI.X.SX32 R4, R47, R17, 0x1, P0 ;  /* 0x000000112f047211 */ /* 0x000fe400000f0eff */
[----:B0-----:R-:W-:-:S04]  /*4300*/  LEA R16, P0, R3, UR6, 0x3 ;  /* 0x0000000603107c11 */ /* 0x001fc8000f8018ff */
[----:B------:R-:W-:-:S05]  /*4310*/  LEA.HI.X R17, R3, UR7, R4, 0x3, P0 ;  /* 0x0000000703117c11 */ /* 0x000fca00080f1c04 */
[----:B------:R4:W-:Y:S04]  /*4320*/  STG.E.64 desc[UR8][R16.64], R36 ;  /* 0x0000002410007986 */ /* 0x0009e8000c101b08 */
.L_x_77:
[----:B------:R-:W-:Y:S05]  /*4330*/  BSYNC.RECONVERGENT B0 ;  /* 0x0000000000007941 */ /* 0x000fea0003800200 */
.L_x_76:
[----:B------:R-:W5:Y:S01]  /*4340*/  LDL.LU R3, [R1] ;  /* 0x0000000001037983 */ /* 0x000f620000300800 */
[----:B------:R-:W-:Y:S01]  /*4350*/  BSSY.RECONVERGENT B0, `(.L_x_79) ;  /* 0x000000f000007945 */ /* 0x000fe20003800200 */
[----:B-----5:R-:W-:-:S13]  /*4360*/  ISETP.NE.AND P0, PT, R3, UR5, PT ;  /* 0x0000000503007c0c */ /* 0x020fda000bf05270 */
[----:B------:R-:W-:Y:S05]  /*4370*/  @P0 BRA `(.L_x_80) ;  /* 0x0000000000300947 */ /* 0x000fea0003800000 */
[----:B------:R-:W-:Y:S01]  /*4380*/  UISETP.NE.AND UP0, UPT, UR4, URZ, UPT ;  /* 0x000000ff0400728c */ /* 0x000fe2000bf05270 */
[----:B01234-:R-:W-:Y:S01]  /*4390*/  CS2R R16, SRZ ;  /* 0x0000000000107805 */ /* 0x01ffe2000001ff00 */
[----:B------:R-:W0:Y:S07]  /*43a0*/  LDCU.64 UR6, c[0x0][0x390] ;  /* 0x00007200ff0677ac */ /* 0x000e2e0008000a00 */
[----:B------:R-:W-:Y:S05]  /*43b0*/  BRA.U UP0, `(.L_x_81) ;  /* 0x0000000100087547 */ /* 0x000fea000b800000 */
[----:B------:R-:W1:Y:S02]  /*43c0*/  LDC.64 R16, c[0x0][0x3d8] ;  /* 0x0000f600ff107b82 */ /* 0x000e640000000a00 */
[----:B-1----:R-:W5:Y:S02]  /*43d0*/  LDG.E.64 R16, desc[UR8][R16.64] ;  /* 0x0000000810107981 */ /* 0x002f64000c1e1b00 */
.L_x_81:
[C---:B-----5:R-:W-:Y:S02]  /*43e0*/  IADD3 R3, P0, PT, R48.reuse, R16, RZ ;  /* 0x0000001030037210 */ /* 0x060fe40007f1e0ff */
[----:B------:R-:W-:Y:S02]  /*43f0*/  SHF.R.S32.HI R35, RZ, 0x1f, R34 ;  /* 0x0000001fff237819 */ /* 0x000fe40000011422 */
[----:B------:R-:W-:Y:S02]  /*4400*/  LEA.HI.X.SX32 R48, R48, R17, 0x1, P0 ;  /* 0x0000001130307211 */ /* 0x000fe400000f0eff */
[----:B0-----:R-:W-:-:S04]  /*4410*/  LEA R16, P0, R3, UR6, 0x3 ;  /* 0x0000000603107c11 */ /* 0x001fc8000f8018ff */
[----:B------:R-:W-:-:S05]  /*4420*/  LEA.HI.X R17, R3, UR7, R48, 0x3, P0 ;  /* 0x0000000703117c11 */ /* 0x000fca00080f1c30 */
[----:B------:R0:W-:Y:S04]  /*4430*/  STG.E.64 desc[UR8][R16.64], R34 ;  /* 0x0000002210007986 */ /* 0x0001e8000c101b08 */
.L_x_80:
[----:B------:R-:W-:Y:S05]  /*4440*/  BSYNC.RECONVERGENT B0 ;  /* 0x0000000000007941 */ /* 0x000fea0003800200 */
.L_x_79:
[----:B------:R-:W-:Y:S01]  /*4450*/  ISETP.NE.AND P0, PT, R61, UR5, PT ;  /* 0x000000053d007c0c */ /* 0x000fe2000bf05270 */
[----:B------:R-:W-:-:S12]  /*4460*/  BSSY.RECONVERGENT B0, `(.L_x_82) ;  /* 0x000000e000007945 */ /* 0x000fd80003800200 */
[----:B------:R-:W-:Y:S05]  /*4470*/  @P0 BRA `(.L_x_83) ;  /* 0x0000000000300947 */ /* 0x000fea0003800000 */
[----:B------:R-:W-:Y:S01]  /*4480*/  UISETP.NE.AND UP0, UPT, UR4, URZ, UPT ;  /* 0x000000ff0400728c */ /* 0x000fe2000bf05270 */
[----:B01234-:R-:W-:Y:S01]  /*4490*/  CS2R R16, SRZ ;  /* 0x0000000000107805 */ /* 0x01ffe2000001ff00 */
[----:B------:R-:W0:Y:S07]  /*44a0*/  LDCU.64 UR6, c[0x0][0x390] ;  /* 0x00007200ff0677ac */ /* 0x000e2e0008000a00 */
[----:B------:R-:W-:Y:S05]  /*44b0*/  BRA.U UP0, `(.L_x_84) ;  /* 0x0000000100087547 */ /* 0x000fea000b800000 */
[----:B------:R-:W1:Y:S02]  /*44c0*/  LDC.64 R16, c[0x0][0x3d8] ;  /* 0x0000f600ff107b82 */ /* 0x000e640000000a00 */
[----:B-1----:R-:W5:Y:S02]  /*44d0*/  LDG.E.64 R16, desc[UR8][R16.64] ;  /* 0x0000000810107981 */ /* 0x002f64000c1e1b00 */
.L_x_84:
[C---:B-----5:R-:W-:Y:S02]  /*44e0*/  IADD3 R3, P0, PT, R49.reuse, R16, RZ ;  /* 0x0000001031037210 */ /* 0x060fe40007f1e0ff */
[----:B------:R-:W-:Y:S02]  /*44f0*/  SHF.R.S32.HI R33, RZ, 0x1f, R32 ;  /* 0x0000001fff217819 */ /* 0x000fe40000011420 */
[----:B------:R-:W-:Y:S02]  /*4500*/  LEA.HI.X.SX32 R4, R49, R17, 0x1, P0 ;  /* 0x0000001131047211 */ /* 0x000fe400000f0eff */
[----:B0-----:R-:W-:-:S04]  /*4510*/  LEA R16, P0, R3, UR6, 0x3 ;  /* 0x0000000603107c11 */ /* 0x001fc8000f8018ff */
[----:B------:R-:W-:-:S05]  /*4520*/  LEA.HI.X R17, R3, UR7, R4, 0x3, P0 ;  /* 0x0000000703117c11 */ /* 0x000fca00080f1c04 */
[----:B------:R0:W-:Y:S04]  /*4530*/  STG.E.64 desc[UR8][R16.64], R32 ;  /* 0x0000002010007986 */ /* 0x0001e8000c101b08 */
.L_x_83:
[----:B------:R-:W-:Y:S05]  /*4540*/  BSYNC.RECONVERGENT B0 ;  /* 0x0000000000007941 */ /* 0x000fea0003800200 */
.L_x_82:
        /* <DEDUP_REMOVED lines=9> */
.L_x_87:
[C---:B-----5:R-:W-:Y:S02]  /*45e0*/  IADD3 R3, P0, PT, R14.reuse, R16, RZ ;  /* 0x000000100e037210 */ /* 0x060fe40007f1e0ff */
[----:B------:R-:W-:Y:S02]  /*45f0*/  SHF.R.S32.HI R31, RZ, 0x1f, R30 ;  /* 0x0000001fff1f7819 */ /* 0x000fe4000001141e */
[----:B------:R-:W-:Y:S02]  /*4600*/  LEA.HI.X.SX32 R16, R14, R17, 0x1, P0 ;  /* 0x000000110e107211 */ /* 0x000fe400000f0eff */
[----:B0-----:R-:W-:-:S04]  /*4610*/  LEA R14, P0, R3, UR6, 0x3 ;  /* 0x00000006030e7c11 */ /* 0x001fc8000f8018ff */
[----:B------:R-:W-:-:S05]  /*4620*/  LEA.HI.X R15, R3, UR7, R16, 0x3, P0 ;  /* 0x00000007030f7c11 */ /* 0x000fca00080f1c10 */
[----:B------:R0:W-:Y:S04]  /*4630*/  STG.E.64 desc[UR8][R14.64], R30 ;  /* 0x0000001e0e007986 */ /* 0x0001e8000c101b08 */
.L_x_86:
[----:B------:R-:W-:Y:S05]  /*4640*/  BSYNC.RECONVERGENT B0 ;  /* 0x0000000000007941 */ /* 0x000fea0003800200 */
.L_x_85:
        /* <DEDUP_REMOVED lines=9> */
.L_x_90:
[C---:B-----5:R-:W-:Y:S02]  /*46e0*/  IADD3 R3, P0, PT, R13.reuse, R14, RZ ;  /* 0x0000000e0d037210 */ /* 0x060fe40007f1e0ff */
[----:B------:R-:W-:Y:S02]  /*46f0*/  SHF.R.S32.HI R29, RZ, 0x1f, R28 ;  /* 0x0000001fff1d7819 */ /* 0x000fe4000001141c */
[----:B------:R-:W-:Y:S02]  /*4700*/  LEA.HI.X.SX32 R4, R13, R15, 0x1, P0 ;  /* 0x0000000f0d047211 */ /* 0x000fe400000f0eff */
[----:B0-----:R-:W-:-:S04]  /*4710*/  LEA R14, P0, R3, UR6, 0x3 ;  /* 0x00000006030e7c11 */ /* 0x001fc8000f8018ff */
[----:B------:R-:W-:-:S05]  /*4720*/  LEA.HI.X R15, R3, UR7, R4, 0x3, P0 ;  /* 0x00000007030f7c11 */ /* 0x000fca00080f1c04 */
[----:B------:R0:W-:Y:S04]  /*4730*/  STG.E.64 desc[UR8][R14.64], R28 ;  /* 0x0000001c0e007986 */ /* 0x0001e8000c101b08 */
.L_x_89:
[----:B------:R-:W-:Y:S05]  /*4740*/  BSYNC.RECONVERGENT B0 ;  /* 0x0000000000007941 */ /* 0x000fea0003800200 */
.L_x_88:
        /* <DEDUP_REMOVED lines=9> */
.L_x_93:
[C---:B-----5:R-:W-:Y:S02]  /*47e0*/  IADD3 R3, P0, PT, R12.reuse, R8, RZ ;  /* 0x000000080c037210 */ /* 0x060fe40007f1e0ff */
[----:B------:R-:W-:Y:S02]  /*47f0*/  SHF.R.S32.HI R27, RZ, 0x1f, R26 ;  /* 0x0000001fff1b7819 */ /* 0x000fe4000001141a */
[----:B------:R-:W-:Y:S02]  /*4800*/  LEA.HI.X.SX32 R12, R12, R9, 0x1, P0 ;  /* 0x000000090c0c7211 */ /* 0x000fe400000f0eff */
[----:B0-----:R-:W-:-:S04]  /*4810*/  LEA R8, P0, R3, UR6, 0x3 ;  /* 0x0000000603087c11 */ /* 0x001fc8000f8018ff */
[----:B------:R-:W-:-:S05]  /*4820*/  LEA.HI.X R9, R3, UR7, R12, 0x3, P0 ;  /* 0x0000000703097c11 */ /* 0x000fca00080f1c0c */
[----:B------:R0:W-:Y:S04]  /*4830*/  STG.E.64 desc[UR8][R8.64], R26 ;  /* 0x0000001a08007986 */ /* 0x0001e8000c101b08 */
.L_x_92:
[----:B------:R-:W-:Y:S05]  /*4840*/  BSYNC.RECONVERGENT B0 ;  /* 0x0000000000007941 */ /* 0x000fea0003800200 */
.L_x_91:
        /* <DEDUP_REMOVED lines=9> */
.L_x_96:
[C---:B-----5:R-:W-:Y:S02]  /*48e0*/  IADD3 R3, P0, PT, R11.reuse, R8, RZ ;  /* 0x000000080b037210 */ /* 0x060fe40007f1e0ff */
[----:B------:R-:W-:Y:S02]  /*48f0*/  SHF.R.S32.HI R25, RZ, 0x1f, R24 ;  /* 0x0000001fff197819 */ /* 0x000fe40000011418 */
[----:B------:R-:W-:Y:S02]  /*4900*/  LEA.HI.X.SX32 R4, R11, R9, 0x1, P0 ;  /* 0x000000090b047211 */ /* 0x000fe400000f0eff */
[----:B0-----:R-:W-:-:S04]  /*4910*/  LEA R8, P0, R3, UR6, 0x3 ;  /* 0x0000000603087c11 */ /* 0x001fc8000f8018ff */
[----:B------:R-:W-:-:S05]  /*4920*/  LEA.HI.X R9, R3, UR7, R4, 0x3, P0 ;  /* 0x0000000703097c11 */ /* 0x000fca00080f1c04 */
[----:B------:R0:W-:Y:S04]  /*4930*/  STG.E.64 desc[UR8][R8.64], R24 ;  /* 0x0000001808007986 */ /* 0x0001e8000c101b08 */
.L_x_95:
[----:B------:R-:W-:Y:S05]  /*4940*/  BSYNC.RECONVERGENT B0 ;  /* 0x0000000000007941 */ /* 0x000fea0003800200 */
.L_x_94:
        /* <DEDUP_REMOVED lines=9> */
.L_x_99:
[C---:B-----5:R-:W-:Y:S02]  /*49e0*/  IADD3 R3, P0, PT, R2.reuse, R6, RZ ;  /* 0x0000000602037210 */ /* 0x060fe40007f1e0ff */
[----:B------:R-:W-:Y:S02]  /*49f0*/  SHF.R.S32.HI R23, RZ, 0x1f, R22 ;  /* 0x0000001fff177819 */ /* 0x000fe40000011416 */
[----:B------:R-:W-:Y:S02]  /*4a00*/  LEA.HI.X.SX32 R6, R2, R7, 0x1, P0 ;  /* 0x0000000702067211 */ /* 0x000fe400000f0eff */
[----:B0-----:R-:W-:-:S04]  /*4a10*/  LEA R2, P0, R3, UR6, 0x3 ;  /* 0x0000000603027c11 */ /* 0x001fc8000f8018ff */
[----:B------:R-:W-:-:S05]  /*4a20*/  LEA.HI.X R3, R3, UR7, R6, 0x3, P0 ;  /* 0x0000000703037c11 */ /* 0x000fca00080f1c06 */
[----:B------:R0:W-:Y:S04]  /*4a30*/  STG.E.64 desc[UR8][R2.64], R22 ;  /* 0x0000001602007986 */ /* 0x0001e8000c101b08 */
.L_x_98:
[----:B------:R-:W-:Y:S05]  /*4a40*/  BSYNC.RECONVERGENT B0 ;  /* 0x0000000000007941 */ /* 0x000fea0003800200 */
.L_x_97:
        /* <DEDUP_REMOVED lines=9> */
.L_x_102:
[C---:B-----5:R-:W-:Y:S02]  /*4ae0*/  IADD3 R4, P0, PT, R0.reuse, R2, RZ ;  /* 0x0000000200047210 */ /* 0x060fe40007f1e0ff */
[----:B------:R-:W-:Y:S02]  /*4af0*/  SHF.R.S32.HI R21, RZ, 0x1f, R20 ;  /* 0x0000001fff157819 */ /* 0x000fe40000011414 */
[----:B------:R-:W-:Y:S02]  /*4b00*/  LEA.HI.X.SX32 R3, R0, R3, 0x1, P0 ;  /* 0x0000000300037211 */ /* 0x000fe400000f0eff */
[----:B0-----:R-:W-:-:S04]  /*4b10*/  LEA R2, P0, R4, UR6, 0x3 ;  /* 0x0000000604027c11 */ /* 0x001fc8000f8018ff */
[----:B------:R-:W-:-:S05]  /*4b20*/  LEA.HI.X R3, R4, UR7, R3, 0x3, P0 ;  /* 0x0000000704037c11 */ /* 0x000fca00080f1c03 */
[----:B------:R0:W-:Y:S04]  /*4b30*/  STG.E.64 desc[UR8][R2.64], R20 ;  /* 0x0000001402007986 */ /* 0x0001e8000c101b08 */
.L_x_101:
[----:B------:R-:W-:Y:S05]  /*4b40*/  BSYNC.RECONVERGENT B0 ;  /* 0x0000000000007941 */ /* 0x000fea0003800200 */
.L_x_100:
[----:B------:R-:W-:-:S13]  /*4b50*/  ISETP.NE.AND P0, PT, R57, UR5, PT ;  /* 0x0000000539007c0c */ /* 0x000fda000bf05270 */
[----:B------:R-:W-:Y:S05]  /*4b60*/  @P0 EXIT ;  /* 0x000000000000094d */ /* 0x000fea0003800000 */
[----:B------:R-:W-:Y:S01]  /*4b70*/  UISETP.NE.AND UP0, UPT, UR4, URZ, UPT ;  /* 0x000000ff0400728c */ /* 0x000fe2000bf05270 */
[----:B0-----:R-:W-:-:S08]  /*4b80*/  CS2R R2, SRZ ;  /* 0x0000000000027805 */ /* 0x001fd0000001ff00 */
[----:B------:R-:W-:Y:S05]  /*4b90*/  BRA.U UP0, `(.L_x_103) ;  /* 0x0000000100087547 */ /* 0x000fea000b800000 */
[----:B------:R-:W0:Y:S02]  /*4ba0*/  LDC.64 R2, c[0x0][0x3d8] ;  /* 0x0000f600ff027b82 */ /* 0x000e240000000a00 */
[----:B0-----:R-:W5:Y:S02]  /*4bb0*/  LDG.E.64 R2, desc[UR8][R2.64] ;  /* 0x0000000802027981 */ /* 0x001f64000c1e1b00 */
.L_x_103:
[----:B------:R-:W0:Y:S01]  /*4bc0*/  LDCU.64 UR4, c[0x0][0x390] ;  /* 0x00007200ff0477ac */ /* 0x000e220008000a00 */
[C---:B-----5:R-:W-:Y:S02]  /*4bd0*/  IADD3 R0, P0, PT, R46.reuse, R2, RZ ;  /* 0x000000022e007210 */ /* 0x060fe40007f1e0ff */
[----:B------:R-:W-:Y:S02]  /*4be0*/  SHF.R.S32.HI R19, RZ, 0x1f, R18 ;  /* 0x0000001fff137819 */ /* 0x000fe40000011412 */
[----:B------:R-:W-:Y:S02]  /*4bf0*/  LEA.HI.X.SX32 R3, R46, R3, 0x1, P0 ;  /* 0x000000032e037211 */ /* 0x000fe400000f0eff */
[----:B0-----:R-:W-:-:S04]  /*4c00*/  LEA R2, P0, R0, UR4, 0x3 ;  /* 0x0000000400027c11 */ /* 0x001fc8000f8018ff */
[----:B------:R-:W-:-:S05]  /*4c10*/  LEA.HI.X R3, R0, UR5, R3, 0x3, P0 ;  /* 0x0000000500037c11 */ /* 0x000fca00080f1c03 */
[----:B------:R-:W-:Y:S01]  /*4c20*/  STG.E.64 desc[UR8][R2.64], R18 ;  /* 0x0000001202007986 */ /* 0x000fe2000c101b08 */
[----:B------:R-:W-:Y:S05]  /*4c30*/  EXIT ;  /* 0x000000000000794d */ /* 0x000fea0003800000 */
.L_x_63:
[----:B------:R-:W2:Y:S04]  /*4c40*/  LDL.LU R21, [R1+0x4] ;  /* 0x0000040001157983 */ /* 0x000ea80000300800 */
[----:B------:R-:W3:Y:S01]  /*4c50*/  LDL.LU R19, [R1] ;  /* 0x0000000001137983 */ /* 0x000ee20000300800 */
[----:B------:R-:W-:Y:S01]  /*4c60*/  BAR.SYNC.DEFER_BLOCKING 0x0 ;  /* 0x0000000000007b1d */ /* 0x000fe20000010000 */
[----:B------:R-:W-:Y:S02]  /*4c70*/  ISETP.NE.AND P3, PT, R41, UR5, PT ;  /* 0x0000000529007c0c */ /* 0x000fe4000bf65270 */
[----:B------:R-:W-:Y:S02]  /*4c80*/  ISETP.NE.AND P4, PT, R39, UR5, PT ;  /* 0x0000000527007c0c */ /* 0x000fe4000bf85270 */
[----:B------:R-:W-:-:S02]  /*4c90*/  ISETP.NE.AND P5, PT, R37, UR5, PT ;  /* 0x0000000525007c0c */ /* 0x000fc4000bfa5270 */
[----:B------:R-:W-:Y:S02]  /*4ca0*/  ISETP.NE.AND P6, PT, R60, UR5, PT ;  /* 0x000000053c007c0c */ /* 0x000fe4000bfc5270 */
[----:B------:R-:W-:-:S05]  /*4cb0*/  ISETP.NE.AND P2, PT, R61, UR5, PT ;  /* 0x000000053d007c0c */ /* 0x000fca000bf45270 */
[--C-:B------:R-:W-:Y:S02]  /*4cc0*/  @!P3 IMAD.IADD R50, R50, 0x1, -R17.reuse ;  /* 0x000000013232b824 */ /* 0x100fe400078e0a11 */
[--C-:B------:R-:W-:Y:S02]  /*4cd0*/  @!P4 IMAD.IADD R51, R51, 0x1, -R17.reuse ;  /* 0x000000013333c824 */ /* 0x100fe400078e0a11 */
[--C-:B------:R-:W-:Y:S02]  /*4ce0*/  @!P5 IMAD.IADD R4, R4, 0x1, -R17.reuse ;  /* 0x000000010404d824 */ /* 0x100fe400078e0a11 */
[--C-:B------:R-:W-:Y:S01]  /*4cf0*/  @!P6 IMAD.IADD R15, R15, 0x1, -R17.reuse ;  /* 0x000000010f0fe824 */ /* 0x100fe200078e0a11 */
[----:B------:R-:W-:Y:S01]  /*4d00*/  @!P4 LEA R51, R51, UR4, 0x2 ;  /* 0x000000043333cc11 */ /* 0x000fe2000f8e10ff */
[----:B------:R-:W-:-:S03]  /*4d10*/  @!P2 IMAD.IADD R49, R49, 0x1, -R17 ;  /* 0x000000013131a824 */ /* 0x000fc600078e0a11 */
[----:B------:R-:W-:Y:S02]  /*4d20*/  @!P6 LEA R15, R15, UR4, 0x2 ;  /* 0x000000040f0fec11 */ /* 0x000fe4000f8e10ff */
[----:B------:R-:W-:Y:S02]  /*4d30*/  @!P2 LEA R49, R49, UR4, 0x2 ;  /* 0x000000043131ac11 */ /* 0x000fe4000f8e10ff */
[----:B--2---:R-:W-:Y:S02]  /*4d40*/  ISETP.NE.AND P0, PT, R21, UR5, PT ;  /* 0x0000000515007c0c */ /* 0x004fe4000bf05270 */
[----:B------:R-:W-:Y:S02]  /*4d50*/  @!P5 LEA R21, R4, UR4, 0x2 ;  /* 0x000000040415dc11 */ /* 0x000fe4000f8e10ff */
[----:B---3--:R-:W-:Y:S02]  /*4d60*/  ISETP.NE.AND P1, PT, R19, UR5, PT ;  /* 0x0000000513007c0c */ /* 0x008fe4000bf25270 */
[----:B------:R-:W-:-:S05]  /*4d70*/  @!P3 LEA R19, R50, UR4, 0x2 ;  /* 0x000000043213bc11 */ /* 0x000fca000f8e10ff */
[----:B------:R-:W-:Y:S01]  /*4d80*/  @!P3 STS [R19], R44 ;  /* 0x0000002c1300b388 */ /* 0x000fe20000000800 */
[----:B------:R-:W-:Y:S01]  /*4d90*/  ISETP.NE.AND P3, PT, R10, UR5, PT ;  /* 0x000000050a007c0c */ /* 0x000fe2000bf65270 */
[--C-:B------:R-:W-:Y:S02]  /*4da0*/  @!P0 IMAD.IADD R47, R47, 0x1, -R17.reuse ;  /* 0x000000012f2f8824 */ /* 0x100fe400078e0a11 */
[----:B------:R-:W-:Y:S01]  /*4db0*/  @!P4 STS [R51], R42 ;  /* 0x0000002a3300c388 */ /* 0x000fe20000000800 */
[----:B------:R-:W-:Y:S01]  /*4dc0*/  ISETP.NE.AND P4, PT, R9, UR5, PT ;  /* 0x0000000509007c0c */ /* 0x000fe2000bf85270 */
[--C-:B------:R-:W-:Y:S01]  /*4dd0*/  @!P1 IMAD.IADD R48, R48, 0x1, -R17.reuse ;  /* 0x0000000130309824 */ /* 0x100fe200078e0a11 */
[----:B------:R-:W-:Y:S01]  /*4de0*/  @!P0 LEA R47, R47, UR4, 0x2 ;  /* 0x000000042f2f8c11 */ /* 0x000fe2000f8e10ff */
[----:B------:R-:W-:Y:S01]  /*4df0*/  @!P5 STS [R21], R40 ;  /* 0x000000281500d388 */ /* 0x000fe20000000800 */
[----:B------:R-:W-:Y:S02]  /*4e00*/  ISETP.NE.AND P5, PT, R8, UR5, PT ;  /* 0x0000000508007c0c */ /* 0x000fe4000bfa5270 */
[----:B------:R-:W-:Y:S01]  /*4e10*/  @!P1 LEA R9, R48, UR4, 0x2 ;  /* 0x0000000430099c11 */ /* 0x000fe2000f8e10ff */
[----:B------:R-:W-:Y:S01]  /*4e20*/  @!P6 STS [R15], R38 ;  /* 0x000000260f00e388 */ /* 0x000fe20000000800 */
[----:B------:R-:W-:Y:S01]  /*4e30*/  ISETP.NE.AND P6, PT, R7, UR5, PT ;  /* 0x0000000507007c0c */ /* 0x000fe2000bfc5270 */
[----:B------:R-:W-:-:S02]  /*4e40*/  @!P3 IMAD.IADD R14, R14, 0x1, -R17 ;  /* 0x000000010e0eb824 */ /* 0x000fc400078e0a11 */
[----:B------:R-:W-:Y:S01]  /*4e50*/  @!P0 STS [R47], R36 ;  /* 0x000000242f008388 */ /* 0x000fe20000000800 */
[----:B------:R-:W-:Y:S01]  /*4e60*/  ISETP.NE.AND P0, PT, R6, UR5, PT ;  /* 0x0000000506007c0c */ /* 0x000fe2000bf05270 */
[--C-:B------:R-:W-:Y:S02]  /*4e70*/  @!P4 IMAD.IADD R13, R13, 0x1, -R17.reuse ;  /* 0x000000010d0dc824 */ /* 0x100fe400078e0a11 */
[----:B------:R0:W-:Y:S01]  /*4e80*/  @!P1 STS [R9], R34 ;  /* 0x0000002209009388 */ /* 0x0001e20000000800 */
[----:B------:R-:W-:Y:S01]  /*4e90*/  ISETP.NE.AND P1, PT, R5, UR5, PT ;  /* 0x0000000505007c0c */ /* 0x000fe2000bf25270 */
[--C-:B------:R-:W-:Y:S01]  /*4ea0*/  @!P5 IMAD.IADD R12, R12, 0x1, -R17.reuse ;  /* 0x000000010c0cd824 */ /* 0x100fe200078e0a11 */
[----:B------:R-:W-:Y:S01]  /*4eb0*/  @!P3 LEA R5, R14, UR4, 0x2 ;  /* 0x000000040e05bc11 */ /* 0x000fe2000f8e10ff */
[----:B------:R1:W-:Y:S01]  /*4ec0*/  @!P2 STS [R49], R32 ;  /* 0x000000203100a388 */ /* 0x0003e20000000800 */
[----:B------:R-:W-:Y:S01]  /*4ed0*/  ISETP.NE.AND P2, PT, R57, UR5, PT ;  /* 0x0000000539007c0c */ /* 0x000fe2000bf45270 */
[--C-:B------:R-:W-:Y:S01]  /*4ee0*/  @!P6 IMAD.IADD R11, R11, 0x1, -R17.reuse ;  /* 0x000000010b0be824 */ /* 0x100fe200078e0a11 */
[----:B------:R-:W-:Y:S01]  /*4ef0*/  @!P4 LEA R13, R13, UR4, 0x2 ;  /* 0x000000040d0dcc11 */ /* 0x000fe2000f8e10ff */
[----:B------:R1:W-:Y:S01]  /*4f00*/  @!P3 STS [R5], R30 ;  /* 0x0000001e0500b388 */ /* 0x0003e20000000800 */
[----:B------:R-:W-:Y:S01]  /*4f10*/  @!P5 LEA R7, R12, UR4, 0x2 ;  /* 0x000000040c07dc11 */ /* 0x000fe2000f8e10ff */
[--C-:B------:R-:W-:Y:S01]  /*4f20*/  @!P0 IMAD.IADD R2, R2, 0x1, -R17.reuse ;  /* 0x0000000102028824 */ /* 0x100fe200078e0a11 */
[----:B------:R-:W-:Y:S01]  /*4f30*/  @!P6 LEA R11, R11, UR4, 0x2 ;  /* 0x000000040b0bec11 */ /* 0x000fe2000f8e10ff */
[----:B------:R1:W-:Y:S01]  /*4f40*/  @!P4 STS [R13], R28 ;  /* 0x0000001c0d00c388 */ /* 0x0003e20000000800 */
[----:B------:R-:W-:Y:S01]  /*4f50*/  ISETP.GE.AND P3, PT, R3, R16, PT ;  /* 0x000000100300720c */ /* 0x000fe20003f66270 */
[--C-:B------:R-:W-:Y:S01]  /*4f60*/  @!P1 IMAD.IADD R0, R0, 0x1, -R17.reuse ;  /* 0x0000000100009824 */ /* 0x100fe200078e0a11 */
[----:B0-----:R-:W-:Y:S01]  /*4f70*/  @!P0 LEA R9, R2, UR4, 0x2 ;  /* 0x0000000402098c11 */ /* 0x001fe2000f8e10ff */
[----:B------:R1:W-:Y:S02]  /*4f80*/  @!P5 STS [R7], R26 ;  /* 0x0000001a0700d388 */ /* 0x0003e40000000800 */
[----:B------:R-:W-:Y:S01]  /*4f90*/  @!P2 IMAD.IADD R46, R46, 0x1, -R17 ;  /* 0x000000012e2ea824 */ /* 0x000fe200078e0a11 */
[----:B------:R-:W-:Y:S01]  /*4fa0*/  @!P1 LEA R15, R0, UR4, 0x2 ;  /* 0x00000004000f9c11 */ /* 0x000fe2000f8e10ff */
[----:B------:R1:W-:Y:S03]  /*4fb0*/  @!P6 STS [R11], R24 ;  /* 0x000000180b00e388 */ /* 0x0003e60000000800 */
[----:B------:R-:W-:Y:S01]  /*4fc0*/  @!P2 LEA R19, R46, UR4, 0x2 ;  /* 0x000000042e13ac11 */ /* 0x000fe2000f8e10ff */
[----:B------:R1:W-:Y:S04]  /*4fd0*/  @!P0 STS [R9], R22 ;  /* 0x0000001609008388 */ /* 0x0003e80000000800 */
[----:B------:R1:W-:Y:S04]  /*4fe0*/  @!P1 STS [R15], R20 ;  /* 0x000000140f009388 */ /* 0x0003e80000000800 */
[----:B------:R1:W-:Y:S01]  /*4ff0*/  @!P2 STS [R19], R18 ;  /* 0x000000121300a388 */ /* 0x0003e20000000800 */
[----:B------:R-:W-:Y:S06]  /*5000*/  BAR.SYNC.DEFER_BLOCKING 0x0 ;  /* 0x0000000000007b1d */ /* 0x000fec0000010000 */
[----:B------:R-:W-:Y:S05]  /*5010*/  @P3 EXIT ;  /* 0x000000000000394d */ /* 0x000fea0003800000 */
[----:B-1----:R-:W-:Y:S01]  /*5020*/  LOP3.LUT R5, RZ, R3, RZ, 0x33, !PT ;  /* 0x00000003ff057212 */ /* 0x002fe200078e33ff */
[----:B------:R-:W0:Y:S01]  /*5030*/  LDCU.U8 UR6, c[0x0][0x3c0] ;  /* 0x00007800ff0677ac */ /* 0x000e220008000000 */
[----:B------:R-:W-:Y:S03]  /*5040*/  BSSY.RECONVERGENT B0, `(.L_x_104) ;  /* 0x000001f000007945 */ /* 0x000fe60003800200 */
[----:B------:R-:W-:Y:S01]  /*5050*/  IMAD.IADD R0, R5, 0x1, R16 ;  /* 0x0000000105007824 */ /* 0x000fe200078e0210 */
[----:B------:R-:W1:Y:S04]  /*5060*/  LDCU.64 UR10, c[0x0][0x390] ;  /* 0x00007200ff0a77ac */ /* 0x000e680008000a00 */
[----:B------:R-:W-:-:S02]  /*5070*/  LOP3.LUT R2, R0, 0x600, RZ, 0xc0, !PT ;  /* 0x0000060000027812 */ /* 0x000fc400078ec0ff */
[----:B------:R-:W-:Y:S02]  /*5080*/  ISETP.GE.U32.AND P1, PT, R0, 0x600, PT ;  /* 0x000006000000780c */ /* 0x000fe40003f26070 */
[----:B------:R-:W-:-:S13]  /*5090*/  ISETP.NE.AND P0, PT, R2, 0x600, PT ;  /* 0x000006000200780c */ /* 0x000fda0003f05270 */
[----:B01----:R-:W-:Y:S05]  /*50a0*/  @!P0 BRA `(.L_x_105) ;  /* 0x0000000000608947 */ /* 0x003fea0003800000 */
[----:B------:R-:W-:Y:S01]  /*50b0*/  LEA.HI R0, R0, 0x1, RZ, 0x17 ;  /* 0x0000000100007811 */ /* 0x000fe200078fb8ff */
[C---:B------:R-:W-:Y:S01]  /*50c0*/  IMAD.IADD R11, R3.reuse, 0x1, R17 ;  /* 0x00000001030b7824 */ /* 0x040fe200078e0211 */
[----:B------:R-:W-:Y:S02]  /*50d0*/  LEA R10, R3, UR4, 0x2 ;  /* 0x00000004030a7c11 */ /* 0x000fe4000f8e10ff */
[----:B------:R-:W-:Y:S01]  /*50e0*/  ISETP.NE.AND P2, PT, RZ, UR6, PT ;  /* 0x00000006ff007c0c */ /* 0x000fe2000bf45270 */
[C---:B------:R-:W-:Y:S01]  /*50f0*/  IMAD.SHL.U32 R2, R0.reuse, 0x200, RZ ;  /* 0x0000020000027824 */ /* 0x040fe200078e00ff */
[----:B------:R-:W-:-:S04]  /*5100*/  LOP3.LUT R0, R0, 0x3, RZ, 0xc0, !PT ;  /* 0x0000000300007812 */ /* 0x000fc800078ec0ff */
[----:B------:R-:W-:Y:S01]  /*5110*/  LOP3.LUT R2, R2, 0x600, RZ, 0xc0, !PT ;  /* 0x0000060002027812 */ /* 0x000fe200078ec0ff */
[----:B------:R-:W-:-:S04]  /*5120*/  IMAD.MOV R0, RZ, RZ, -R0 ;  /* 0x000000ffff007224 */ /* 0x000fc800078e0a00 */
[----:B------:R-:W-:-:S07]  /*5130*/  IMAD.IADD R3, R3, 0x1, R2 ;  /* 0x0000000103037824 */ /* 0x000fce00078e0202 */
.L_x_106:
[----:B0-----:R-:W0:Y:S01]  /*5140*/  @!P2 LDC.64 R8, c[0x0][0x3d8] ;  /* 0x0000f600ff08ab82 */ /* 0x001e220000000a00 */
[----:B------:R-:W-:Y:S01]  /*5150*/  CS2R R4, SRZ ;  /* 0x0000000000047805 */ /* 0x000fe2000001ff00 */
[----:B------:R1:W2:Y:S05]  /*5160*/  LDS R6, [R10] ;  /* 0x000000000a067984 */ /* 0x0002aa0000000800 */
[----:B0-----:R-:W3:Y:S01]  /*5170*/  @!P2 LDG.E.64 R4, desc[UR8][R8.64] ;  /* 0x000000080804a981 */ /* 0x001ee2000c1e1b00 */
[----:B------:R-:W-:Y:S02]  /*5180*/  VIADD R0, R0, 0x1 ;  /* 0x0000000100007836 */ /* 0x000fe40000000000 */
[----:B-1----:R-:W-:Y:S01]  /*5190*/  VIADD R10, R10, 0x800 ;  /* 0x000008000a0a7836 */ /* 0x002fe20000000000 */
[----:B--2---:R-:W-:-:S02]  /*51a0*/  SHF.R.S32.HI R7, RZ, 0x1f, R6 ;  /* 0x0000001fff077819 */ /* 0x004fc40000011406 */
[----:B---3--:R-:W-:-:S04]  /*51b0*/  IADD3 R2, P0, PT, R11, R4, RZ ;  /* 0x000000040b027210 */ /* 0x008fc80007f1e0ff */
[C---:B------:R-:W-:Y:S01]  /*51c0*/  LEA.HI.X.SX32 R5, R11.reuse, R5, 0x1, P0 ;  /* 0x000000050b057211 */ /* 0x040fe200000f0eff */
[----:B------:R-:W-:Y:S01]  /*51d0*/  VIADD R11, R11, 0x200 ;  /* 0x000002000b0b7836 */ /* 0x000fe20000000000 */
[----:B------:R-:W-:-:S04]  /*51e0*/  LEA R4, P0, R2, UR10, 0x3 ;  /* 0x0000000a02047c11 */ /* 0x000fc8000f8018ff */
[----:B------:R-:W-:Y:S02]  /*51f0*/  LEA.HI.X R5, R2, UR11, R5, 0x3, P0 ;  /* 0x0000000b02057c11 */ /* 0x000fe400080f1c05 */
[----:B------:R-:W-:-:S03]  /*5200*/  ISETP.NE.AND P0, PT, R0, RZ, PT ;  /* 0x000000ff0000720c */ /* 0x000fc60003f05270 */
[----:B------:R0:W-:Y:S10]  /*5210*/  STG.E.64 desc[UR8][R4.64], R6 ;  /* 0x0000000604007986 */ /* 0x0001f4000c101b08 */
[----:B------:R-:W-:Y:S05]  /*5220*/  @P0 BRA `(.L_x_106) ;  /* 0xfffffffc00c40947 */ /* 0x000fea000383ffff */
.L_x_105:
[----:B------:R-:W-:Y:S05]  /*5230*/  BSYNC.RECONVERGENT B0 ;  /* 0x0000000000007941 */ /* 0x000fea0003800200 */
.L_x_104:
[----:B------:R-:W-:Y:S05]  /*5240*/  @!P1 EXIT ;  /* 0x000000000000994d */ /* 0x000fea0003800000 */
[----:B------:R-:W1:Y:S01]  /*5250*/  S2UR UR5, SR_CgaCtaId ;  /* 0x00000000000579c3 */ /* 0x000e620000008800 */
[----:B------:R-:W-:Y:S01]  /*5260*/  UMOV UR4, 0x400 ;  /* 0x0000040000047882 */ /* 0x000fe20000000000 */
[----:B------:R-:W-:Y:S01]  /*5270*/  UISETP.NE.AND UP0, UPT, UR6, URZ, UPT ;  /* 0x000000ff0600728c */ /* 0x000fe2000bf05270 */
[----:B------:R-:W-:Y:S01]  /*5280*/  IMAD.IADD R17, R3, 0x1, R17 ;  /* 0x0000000103117824 */ /* 0x000fe200078e0211 */
[----:B------:R-:W2:Y:S04]  /*5290*/  LDCU.64 UR10, c[0x0][0x390] ;  /* 0x00007200ff0a77ac */ /* 0x000ea80008000a00 */
[----:B------:R-:W-:Y:S01]  /*52a0*/  PLOP3.LUT P0, PT, PT, PT, UP0, 0x80, 0x8 ;  /* 0x000000000008781c */ /* 0x000fe20003f0f008 */
[----:B-1----:R-:W-:-:S06]  /*52b0*/  ULEA UR4, UR5, UR4, 0x18 ;  /* 0x0000000405047291 */ /* 0x002fcc000f8ec0ff */
[----:B------:R-:W-:-:S05]  /*52c0*/  LEA R0, R3, UR4, 0x2 ;  /* 0x0000000403007c11 */ /* 0x000fca000f8e10ff */
[----:B--2---:R-:W-:-:S07]  /*52d0*/  VIADD R0, R0, 0x1000 ;  /* 0x0000100000007836 */ /* 0x004fce0000000000 */
.L_x_107:
[----:B--2---:R-:W1:Y:S01]  /*52e0*/  @!P0 LDC.64 R8, c[0x0][0x3d8] ;  /* 0x0000f600ff088b82 */ /* 0x004e620000000a00 */
[----:B0-----:R-:W-:Y:S01]  /*52f0*/  CS2R R4, SRZ ;  /* 0x0000000000047805 */ /* 0x001fe2000001ff00 */
[----:B------:R-:W0:Y:S05]  /*5300*/  LDS R6, [R0+-0x1000] ;  /* 0xfff0000000067984 */ /* 0x000e2a0000000800 */
[----:B-1----:R1:W2:Y:S01]  /*5310*/  @!P0 LDG.E.64 R4, desc[UR8][R8.64] ;  /* 0x0000000808048981 */ /* 0x0022a2000c1e1b00 */
[----:B------:R-:W-:Y:S01]  /*5320*/  UISETP.NE.AND UP0, UPT, UR6, URZ, UPT ;  /* 0x000000ff0600728c */ /* 0x000fe2000bf05270 */
[----:B------:R-:W-:-:S05]  /*5330*/  SHF.R.S32.HI R21, RZ, 0x1f, R17 ;  /* 0x0000001fff157819 */ /* 0x000fca0000011411 */
[----:B------:R-:W-:Y:S01]  /*5340*/  PLOP3.LUT P0, PT, PT, PT, UP0, 0x80, 0x8 ;  /* 0x000000000008781c */ /* 0x000fe20003f0f008 */
[----:B-1----:R-:W1:Y:S01]  /*5350*/  LDS R8, [R0+-0x800] ;  /* 0xfff8000000087984 */ /* 0x002e620000000800 */
[----:B0-----:R-:W-:-:S11]  /*5360*/  SHF.R.S32.HI R7, RZ, 0x1f, R6 ;  /* 0x0000001fff077819 */ /* 0x001fd60000011406 */
[----:B------:R-:W0:Y:S01]  /*5370*/  @!P0 LDC.64 R14, c[0x0][0x3d8] ;  /* 0x0000f600ff0e8b82 */ /* 0x000e220000000a00 */
[----:B--2---:R-:W-:-:S05]  /*5380*/  IADD3 R2, P1, PT, R17, R4, RZ ;  /* 0x0000000411027210 */ /* 0x004fca0007f3e0ff */
[----:B------:R-:W-:Y:S01]  /*5390*/  IMAD.X R5, R21, 0x1, R5, P1 ;  /* 0x0000000115057824 */ /* 0x000fe200008e0605 */
[----:B------:R-:W-:-:S04]  /*53a0*/  LEA R10, P1, R2, UR10, 0x3 ;  /* 0x0000000a020a7c11 */ /* 0x000fc8000f8218ff */
[----:B------:R-:W-:Y:S02]  /*53b0*/  LEA.HI.X R11, R2, UR11, R5, 0x3, P1 ;  /* 0x0000000b020b7c11 */ /* 0x000fe400088f1c05 */
[----:B------:R-:W-:-:S03]  /*53c0*/  CS2R R4, SRZ ;  /* 0x0000000000047805 */ /* 0x000fc6000001ff00 */
[----:B------:R-:W-:Y:S04]  /*53d0*/  STG.E.64 desc[UR8][R10.64], R6 ;  /* 0x000000060a007986 */ /* 0x000fe8000c101b08 */
[----:B0-----:R-:W2:Y:S01]  /*53e0*/  @!P0 LDG.E.64 R4, desc[UR8][R14.64] ;  /* 0x000000080e048981 */ /* 0x001ea2000c1e1b00 */
[----:B------:R-:W0:Y:S01]  /*53f0*/  @!P0 LDC.64 R18, c[0x0][0x3d8] ;  /* 0x0000f600ff128b82 */ /* 0x000e220000000a00 */
[----:B-1----:R-:W-:Y:S02]  /*5400*/  SHF.R.S32.HI R9, RZ, 0x1f, R8 ;  /* 0x0000001fff097819 */ /* 0x002fe40000011408 */
[----:B------:R-:W1:Y:S01]  /*5410*/  LDS R6, [R0] ;  /* 0x0000000000067984 */ /* 0x000e620000000800 */
        /* <DEDUP_REMOVED lines=9> */
[----:B------:R-:W1:Y:S01]  /*54b0*/  LDS R8, [R0+0x800] ;  /* 0x0008000000087984 */ /* 0x000e620000000800 */
[----:B--2---:R-:W-:-:S05]  /*54c0*/  IADD3 R2, P1, PT, R17, R4, RZ ;  /* 0x0000000411027210 */ /* 0x004fca0007f3e0ff */
[----:B------:R-:W-:Y:S01]  /*54d0*/  IMAD.X R5, R21, 0x1, R5, P1 ;  /* 0x0000000115057824 */ /* 0x000fe200008e0605 */
[----:B------:R-:W-:-:S04]  /*54e0*/  LEA R10, P1, R2, UR10, 0x3 ;  /* 0x0000000a020a7c11 */ /* 0x000fc8000f8218ff */
[----:B------:R-:W-:Y:S02]  /*54f0*/  LEA.HI.X R11, R2, UR11, R5, 0x3, P1 ;  /* 0x0000000b020b7c11 */ /* 0x000fe400088f1c05 */
[----:B------:R-:W-:-:S03]  /*5500*/  CS2R R4, SRZ ;  /* 0x0000000000047805 */ /* 0x000fc6000001ff00 */
[----:B------:R2:W-:Y:S04]  /*5510*/  STG.E.64 desc[UR8][R10.64+0x2000], R6 ;  /* 0x002000060a007986 */ /* 0x0005e8000c101b08 */
[----:B0-----:R-:W3:Y:S01]  /*5520*/  @!P0 LDG.E.64 R4, desc[UR8][R14.64] ;  /* 0x000000080e048981 */ /* 0x001ee2000c1e1b00 */
[----:B-1----:R-:W-:Y:S01]  /*5530*/  SHF.R.S32.HI R9, RZ, 0x1f, R8 ;  /* 0x0000001fff097819 */ /* 0x002fe20000011408 */
[----:B------:R-:W-:Y:S02]  /*5540*/  VIADD R3, R3, 0x800 ;  /* 0x0000080003037836 */ /* 0x000fe40000000000 */
[----:B------:R-:W-:Y:S01]  /*5550*/  VIADD R0, R0, 0x2000 ;  /* 0x0000200000007836 */ /* 0x000fe20000000000 */
[C---:B---3--:R-:W-:Y:S01]  /*5560*/  IADD3 R2, P1, PT, R17.reuse, R4, RZ ;  /* 0x0000000411027210 */ /* 0x048fe20007f3e0ff */
[----:B------:R-:W-:-:S04]  /*5570*/  VIADD R17, R17, 0x800 ;  /* 0x0000080011117836 */ /* 0x000fc80000000000 */
[----:B------:R-:W-:Y:S01]  /*5580*/  IMAD.X R5, R21, 0x1, R5, P1 ;  /* 0x0000000115057824 */ /* 0x000fe200008e0605 */
[----:B------:R-:W-:-:S04]  /*5590*/  LEA R4, P1, R2, UR10, 0x3 ;  /* 0x0000000a02047c11 */ /* 0x000fc8000f8218ff */
[----:B------:R-:W-:Y:S02]  /*55a0*/  LEA.HI.X R5, R2, UR11, R5, 0x3, P1 ;  /* 0x0000000b02057c11 */ /* 0x000fe400088f1c05 */
[----:B------:R-:W-:-:S03]  /*55b0*/  ISETP.GE.AND P1, PT, R3, R16, PT ;  /* 0x000000100300720c */ /* 0x000fc60003f26270 */
[----:B------:R2:W-:Y:S10]  /*55c0*/  STG.E.64 desc[UR8][R4.64+0x3000], R8 ;  /* 0x0030000804007986 */ /* 0x0005f4000c101b08 */
[----:B------:R-:W-:Y:S05]  /*55d0*/  @!P1 BRA `(.L_x_107) ;  /* 0xfffffffc00409947 */ /* 0x000fea000383ffff */
[----:B------:R-:W-:Y:S05]  /*55e0*/  EXIT ;  /* 0x000000000000794d */ /* 0x000fea0003800000 */
.L_x_0:
[----:B------:R-:W0:Y:S01]  /*55f0*/  LDCU UR10, c[0x0][0x3b4] ;  /* 0x00007680ff0a77ac */ /* 0x000e220008000800 */
[----:B------:R-:W-:Y:S01]  /*5600*/  ISETP.NE.AND P0, PT, R0, RZ, PT ;  /* 0x000000ff0000720c */ /* 0x000fe20003f05270 */
[----:B------:R-:W-:Y:S01]  /*5610*/  BSSY.RECONVERGENT B1, `(.L_x_108) ;  /* 0x0000599000017945 */ /* 0x000fe20003800200 */
[----:B0-----:R-:W-:-:S11]  /*5620*/  UIADD3 UR4, UPT, UPT, -UR7, UR10, URZ ;  /* 0x0000000a07047290 */ /* 0x001fd6000fffe1ff */
        /* <DEDUP_REMOVED lines=11> */
[----:B----4-:R-:W-:-:S03]  /*56e0*/  SEL R0, R0, RZ, !P0 ;  /* 0x000000ff00007207 */ /* 0x010fc60004000000 */
[C---:B------:R-:W-:Y:S01]  /*56f0*/  VIADD R28, R52.reuse, 0x1 ;  /* 0x00000001341c7836 */ /* 0x040fe20000000000 */
[C---:B------:R-:W-:Y:S01]  /*5700*/  IADD3 R2, P2, P3, R52.reuse, UR7, R43 ;  /* 0x0000000734027c10 */ /* 0x040fe2000fb5e02b */
[C---:B------:R-:W-:Y:S01]  /*5710*/  VIADD R29, R52.reuse, 0x2 ;  /* 0x00000002341d7836 */ /* 0x040fe20000000000 */
[C---:B------:R-:W-:Y:S01]  /*5720*/  ISETP.GE.AND P0, PT, R52.reuse, UR4, PT ;  /* 0x0000000434007c0c */ /* 0x040fe2000bf06270 */
[----:B------:R-:W-:Y:S01]  /*5730*/  VIADD R30, R52, 0x3 ;  /* 0x00000003341e7836 */ /* 0x000fe20000000000 */
[----:B------:R-:W-:Y:S02]  /*5740*/  ISETP.GE.AND P1, PT, R28, UR4, PT ;  /* 0x000000041c007c0c */ /* 0x000fe4000bf26270 */
[----:B---3--:R-:W-:Y:S02]  /*5750*/  LEA R4, P4, R2, UR12, 0x2 ;  /* 0x0000000c02047c11 */ /* 0x008fe4000f8810ff */
[----:B------:R-:W-:Y:S02]  /*5760*/  IADD3.X R5, PT, PT, RZ, R0, RZ, P2, P3 ;  /* 0x00000000ff057210 */ /* 0x000fe400017e64ff */
[----:B------:R-:W-:-:S02]  /*5770*/  ISETP.GE.AND P2, PT, R29, UR4, PT ;  /* 0x000000041d007c0c */ /* 0x000fc4000bf46270 */
[----:B------:R-:W-:-:S05]  /*5780*/  LEA.HI.X R5, R2, UR13, R5, 0x2, P4 ;  /* 0x0000000d02057c11 */ /* 0x000fca000a0f1405 */
[----:B------:R-:W5:Y:S04]  /*5790*/  @!P1 LDG.E R31, desc[UR8][R4.64+0x4] ;  /* 0x00000408041f9981 */ /* 0x000f68000c1e1900 */
[----:B------:R-:W2:Y:S01]  /*57a0*/  @!P0 LDG.E R3, desc[UR8][R4.64] ;  /* 0x0000000804038981 */ /* 0x000ea2000c1e1900 */
[----:B------:R-:W-:Y:S01]  /*57b0*/  ISETP.GE.AND P0, PT, R30, UR4, PT ;  /* 0x000000041e007c0c */ /* 0x000fe2000bf06270 */
[C---:B------:R-:W-:Y:S02]  /*57c0*/  VIADD R0, R52.reuse, 0x4 ;  /* 0x0000000434007836 */ /* 0x040fe40000000000 */
[----:B------:R-:W3:Y:S01]  /*57d0*/  @!P2 LDG.E R7, desc[UR8][R4.64+0x8] ;  /* 0x000008080407a981 */ /* 0x000ee2000c1e1900 */
[----:B------:R-:W-:Y:S02]  /*57e0*/  VIADD R2, R52, 0x5 ;  /* 0x0000000534027836 */ /* 0x000fe40000000000 */
[----:B------:R-:W-:Y:S01]  /*57f0*/  ISETP.GE.AND P1, PT, R0, UR4, PT ;  /* 0x0000000400007c0c */ /* 0x000fe2000bf26270 */
[----:B------:R-:W-:-:S06]  /*5800*/  VIADD R6, R52, 0x6 ;  /* 0x0000000634067836 */ /* 0x000fcc0000000000 */
[----:B------:R-:W4:Y:S01]  /*5810*/  @!P0 LDG.E R9, desc[UR8][R4.64+0xc] ;  /* 0x00000c0804098981 */ /* 0x000f22000c1e1900 */
[----:B------:R-:W-:-:S05]  /*5820*/  ISETP.GE.AND P0, PT, R2, UR4, PT ;  /* 0x0000000402007c0c */ /* 0x000fca000bf06270 */
[----:B------:R-:W4:Y:S01]  /*5830*/  @!P1 LDG.E R18, desc[UR8][R4.64+0x10] ;  /* 0x0000100804129981 */ /* 0x000f22000c1e1900 */
[----:B------:R-:W-:Y:S01]  /*5840*/  ISETP.GE.AND P1, PT, R6, UR4, PT ;  /* 0x0000000406007c0c */ /* 0x000fe2000bf26270 */
[----:B------:R-:W-:-:S06]  /*5850*/  VIADD R8, R52, 0x7 ;  /* 0x0000000734087836 */ /* 0x000fcc0000000000 */
[----:B------:R-:W4:Y:S01]  /*5860*/  @!P0 LDG.E R19, desc[UR8][R4.64+0x14] ;  /* 0x0000140804138981 */ /* 0x000f22000c1e1900 */
[----:B------:R-:W-:Y:S01]  /*5870*/  ISETP.GE.AND P0, PT, R8, UR4, PT ;  /* 0x0000000408007c0c */ /* 0x000fe2000bf06270 */
[----:B------:R-:W-:-:S04]  /*5880*/  VIADD R10, R52, 0x8 ;  /* 0x00000008340a7836 */ /* 0x000fc80000000000 */
[----:B------:R-:W4:Y:S01]  /*5890*/  @!P1 LDG.E R20, desc[UR8][R4.64+0x18] ;  /* 0x0000180804149981 */ /* 0x000f22000c1e1900 */
[----:B------:R-:W-:Y:S01]  /*58a0*/  ISETP.GE.AND P1, PT, R10, UR4, PT ;  /* 0x000000040a007c0c */ /* 0x000fe2000bf26270 */
[----:B------:R-:W-:-:S06]  /*58b0*/  VIADD R12, R52, 0x9 ;  /* 0x00000009340c7836 */ /* 0x000fcc0000000000 */
[----:B------:R-:W4:Y:S01]  /*58c0*/  @!P0 LDG.E R21, desc[UR8][R4.64+0x1c] ;  /* 0x00001c0804158981 */ /* 0x000f22000c1e1900 */
[----:B------:R-:W-:Y:S01]  /*58d0*/  ISETP.GE.AND P0, PT, R12, UR4, PT ;  /* 0x000000040c007c0c */ /* 0x000fe2000bf06270 */
[C---:B------:R-:W-:Y:S02]  /*58e0*/  VIADD R14, R52.reuse, 0xa ;  /* 0x0000000a340e7836 */ /* 0x040fe40000000000 */
[----:B------:R-:W-:Y:S02]  /*58f0*/  VIADD R15, R52, 0xb ;  /* 0x0000000b340f7836 */ /* 0x000fe40000000000 */
[----:B------:R-:W4:Y:S01]  /*5900*/  @!P1 LDG.E R22, desc[UR8][R4.64+0x20] ;  /* 0x0000200804169981 */ /* 0x000f22000c1e1900 */
[----:B------:R-:W-:Y:S01]  /*5910*/  ISETP.GE.AND P1, PT, R14, UR4, PT ;  /* 0x000000040e007c0c */ /* 0x000fe2000bf26270 */
[----:B------:R-:W-:-:S06]  /*5920*/  VIADD R16, R52, 0xc ;  /* 0x0000000c34107836 */ /* 0x000fcc0000000000 */
[----:B------:R-:W4:Y:S01]  /*5930*/  @!P0 LDG.E R23, desc[UR8][R4.64+0x24] ;  /* 0x0000240804178981 */ /* 0x000f22000c1e1900 */
[----:B------:R-:W-:Y:S01]  /*5940*/  ISETP.GE.AND P0, PT, R15, UR4, PT ;  /* 0x000000040f007c0c */ /* 0x000fe2000bf06270 */
[----:B------:R-:W-:-:S04]  /*5950*/  VIADD R17, R52, 0xd ;  /* 0x0000000d34117836 */ /* 0x000fc80000000000 */
[----:B------:R-:W4:Y:S01]  /*5960*/  @!P1 LDG.E R24, desc[UR8][R4.64+0x28] ;  /* 0x0000280804189981 */ /* 0x000f22000c1e1900 */
[----:B------:R-:W-:-:S07]  /*5970*/  ISETP.GE.AND P1, PT, R16, UR4, PT ;  /* 0x0000000410007c0c */ /* 0x000fce000bf26270 */
[----:B------:R-:W4:Y:S01]  /*5980*/  @!P0 LDG.E R25, desc[UR8][R4.64+0x2c] ;  /* 0x00002c0804198981 */ /* 0x000f22000c1e1900 */
[----:B------:R-:W-:-:S05]  /*5990*/  ISETP.GE.AND P0, PT, R17, UR4, PT ;  /* 0x0000000411007c0c */ /* 0x000fca000bf06270 */
[----:B------:R-:W4:Y:S08]  /*59a0*/  @!P1 LDG.E R26, desc[UR8][R4.64+0x30] ;  /* 0x00003008041a9981 */ /* 0x000f30000c1e1900 */
[----:B------:R0:W4:Y:S01]  /*59b0*/  @!P0 LDG.E R27, desc[UR8][R4.64+0x34] ;  /* 0x00003408041b8981 */ /* 0x000122000c1e1900 */
[----:B------:R-:W-:Y:S01]  /*59c0*/  LOP3.LUT R11, R11, 0xfffffffd, RZ, 0xc0, !PT ;  /* 0xfffffffd0b0b7812 */ /* 0x000fe200078ec0ff */
[----:B------:R-:W1:Y:S01]  /*59d0*/  S2UR UR6, SR_CgaCtaId ;  /* 0x00000000000679c3 */ /* 0x000e620000008800 */
[----:B------:R-:W-:Y:S07]  /*59e0*/  BSSY.RECONVERGENT B0, `(.L_x_110) ;  /* 0x000022e000007945 */ /* 0x000fee0003800200 */
[----:B------:R-:W-:Y:S01]  /*59f0*/  BAR.SYNC.DEFER_BLOCKING 0x0 ;  /* 0x0000000000007b1d */ /* 0x000fe20000010000 */
[----:B-----5:R-:W-:-:S04]  /*5a00*/  ISETP.NE.AND P1, PT, R31, UR5, PT ;  /* 0x000000051f007c0c */ /* 0x020fc8000bf25270 */
[----:B------:R-:W-:Y:S02]  /*5a10*/  ISETP.GE.OR P6, PT, R28, UR4, !P1 ;  /* 0x000000041c007c0c */ /* 0x000fe4000cfc6670 */
[----:B--2---:R-:W-:Y:S02]  /*5a20*/  ISETP.NE.AND P0, PT, R3, UR5, PT ;  /* 0x0000000503007c0c */ /* 0x004fe4000bf05270 */
[----:B---3--:R-:W-:Y:S02]  /*5a30*/  ISETP.NE.AND P1, PT, R7, UR5, PT ;  /* 0x0000000507007c0c */ /* 0x008fe4000bf25270 */
[----:B------:R-:W-:Y:S02]  /*5a40*/  ISETP.GE.OR P0, PT, R52, UR4, !P0 ;  /* 0x0000000434007c0c */ /* 0x000fe4000c706670 */
[----:B------:R-:W-:Y:S02]  /*5a50*/  ISETP.GE.OR P5, PT, R29, UR4, !P1 ;  /* 0x000000041d007c0c */ /* 0x000fe4000cfa6670 */
[----:B------:R-:W-:-:S03]  /*5a60*/  SEL R59, RZ, 0x1, !P0 ;  /* 0x00000001ff3b7807 */ /* 0x000fc60004000000 */
[----:B------:R-:W-:Y:S02]  /*5a70*/  @P6 LOP3.LUT R11, R11, 0x2, RZ, 0xfc, !PT ;  /* 0x000000020b0b6812 */ /* 0x000fe400078efcff */
[----:B----4-:R-:W-:Y:S01]  /*5a80*/  ISETP.NE.AND P1, PT, R9, UR5, PT ;  /* 0x0000000509007c0c */ /* 0x010fe2000bf25270 */
[----:B------:R-:W-:Y:S01]  /*5a90*/  VIADD R3, R59, 0x1 ;  /* 0x000000013b037836 */ /* 0x000fe20000000000 */
[----:B------:R-:W-:Y:S01]  /*5aa0*/  LOP3.LUT R11, R11, 0xfffffffb, RZ, 0xc0, !PT ;  /* 0xfffffffb0b0b7812 */ /* 0x000fe200078ec0ff */
[----:B------:R-:W-:Y:S01]  /*5ab0*/  @!P6 IMAD.MOV R3, RZ, RZ, R59 ;  /* 0x000000ffff03e224 */ /* 0x000fe200078e023b */
[----:B------:R-:W-:Y:S02]  /*5ac0*/  ISETP.GE.OR P3, PT, R30, UR4, !P1 ;  /* 0x000000041e007c0c */ /* 0x000fe4000cf66670 */
[----:B------:R-:W-:Y:S01]  /*5ad0*/  ISETP.NE.AND P1, PT, R18, UR5, PT ;  /* 0x0000000512007c0c */ /* 0x000fe2000bf25270 */
[----:B------:R-:W-:Y:S01]  /*5ae0*/  VIADD R41, R3, 0x1 ;  /* 0x0000000103297836 */ /* 0x000fe20000000000 */
[----:B------:R-:W-:Y:S01]  /*5af0*/  @P5 LOP3.LUT R11, R11, 0x4, RZ, 0xfc, !PT ;  /* 0x000000040b0b5812 */ /* 0x000fe200078efcff */
[----:B------:R-:W-:Y:S01]  /*5b00*/  @!P5 IMAD.MOV R41, RZ, RZ, R3 ;  /* 0x000000ffff29d224 */ /* 0x000fe200078e0203 */
[----:B------:R-:W-:-:S02]  /*5b10*/  ISETP.GE.OR P2, PT, R0, UR4, !P1 ;  /* 0x0000000400007c0c */ /* 0x000fc4000cf46670 */
[----:B------:R-:W-:Y:S01]  /*5b20*/  LOP3.LUT R11, R11, 0xfffffff7, RZ, 0xc0, !PT ;  /* 0xfffffff70b0b7812 */ /* 0x000fe200078ec0ff */
[----:B0-----:R-:W-:Y:S01]  /*5b30*/  VIADD R5, R41, 0x1 ;  /* 0x0000000129057836 */ /* 0x001fe20000000000 */
[----:B------:R-:W-:Y:S02]  /*5b40*/  ISETP.NE.AND P1, PT, R19, UR5, PT ;  /* 0x0000000513007c0c */ /* 0x000fe4000bf25270 */
[----:B------:R-:W-:Y:S01]  /*5b50*/  SHF.R.U32.HI R0, RZ, 0x5, R13 ;  /* 0x00000005ff007819 */ /* 0x000fe2000001160d */
[----:B------:R-:W-:Y:S01]  /*5b60*/  @!P3 IMAD.MOV R5, RZ, RZ, R41 ;  /* 0x000000ffff05b224 */ /* 0x000fe200078e0229 */
[----:B------:R-:W-:Y:S02]  /*5b70*/  @P3 LOP3.LUT R11, R11, 0x8, RZ, 0xfc, !PT ;  /* 0x000000080b0b3812 */ /* 0x000fe400078efcff */
[----:B------:R-:W-:Y:S01]  /*5b80*/  ISETP.GE.OR P3, PT, R2, UR4, !P1 ;  /* 0x0000000402007c0c */ /* 0x000fe2000cf66670 */
[----:B------:R-:W-:Y:S01]  /*5b90*/  VIADD R39, R5, 0x1 ;  /* 0x0000000105277836 */ /* 0x000fe20000000000 */
[----:B------:R-:W-:Y:S01]  /*5ba0*/  LOP3.LUT R11, R11, 0xffffffef, RZ, 0xc0, !PT ;  /* 0xffffffef0b0b7812 */ /* 0x000fe200078ec0ff */
[----:B------:R-:W-:Y:S01]  /*5bb0*/  @!P2 IMAD.MOV R39, RZ, RZ, R5 ;  /* 0x000000ffff27a224 */ /* 0x000fe200078e0205 */
[----:B------:R-:W-:-:S02]  /*5bc0*/  ISETP.NE.AND P1, PT, R20, UR5, PT ;  /* 0x0000000514007c0c */ /* 0x000fc4000bf25270 */
[----:B------:R-:W-:Y:S01]  /*5bd0*/  @P2 LOP3.LUT R11, R11, 0x10, RZ, 0xfc, !PT ;  /* 0x000000100b0b2812 */ /* 0x000fe200078efcff */
[----:B------:R-:W-:Y:S01]  /*5be0*/  VIADD R7, R39, 0x1 ;  /* 0x0000000127077836 */ /* 0x000fe20000000000 */
[----:B------:R-:W-:Y:S02]  /*5bf0*/  ISETP.GE.OR P2, PT, R6, UR4, !P1 ;  /* 0x0000000406007c0c */ /* 0x000fe4000cf46670 */
[----:B------:R-:W-:Y:S02]  /*5c00*/  LOP3.LUT R11, R11, 0xffffffdf, RZ, 0xc0, !PT ;  /* 0xffffffdf0b0b7812 */ /* 0x000fe400078ec0ff */
[----:B------:R-:W-:Y:S01]  /*5c10*/  ISETP.NE.AND P1, PT, R21, UR5, PT ;  /* 0x0000000515007c0c */ /* 0x000fe2000bf25270 */
[----:B------:R-:W-:Y:S01]  /*5c20*/  @!P3 IMAD.MOV R7, RZ, RZ, R39 ;  /* 0x000000ffff07b224 */ /* 0x000fe200078e0227 */
[----:B------:R-:W-:Y:S02]  /*5c30*/  @P3 LOP3.LUT R11, R11, 0x20, RZ, 0xfc, !PT ;  /* 0x000000200b0b3812 */ /* 0x000fe400078efcff */
[----:B------:R-:W-:Y:S01]  /*5c40*/  ISETP.GE.OR P3, PT, R8, UR4, !P1 ;  /* 0x0000000408007c0c */ /* 0x000fe2000cf66670 */
[----:B------:R-:W-:Y:S01]  /*5c50*/  VIADD R37, R7, 0x1 ;  /* 0x0000000107257836 */ /* 0x000fe20000000000 */
[----:B------:R-:W-:Y:S01]  /*5c60*/  LOP3.LUT R11, R11, 0xffffffbf, RZ, 0xc0, !PT ;  /* 0xffffffbf0b0b7812 */ /* 0x000fe200078ec0ff */
[----:B------:R-:W0:Y:S01]  /*5c70*/  S2R R8, SR_LANEID ;  /* 0x0000000000087919 */ /* 0x000e220000000000 */
[----:B------:R-:W-:Y:S01]  /*5c80*/  ISETP.NE.AND P1, PT, R22, UR5, PT ;  /* 0x0000000516007c0c */ /* 0x000fe2000bf25270 */
[----:B------:R-:W-:Y:S01]  /*5c90*/  @!P2 IMAD.MOV R37, RZ, RZ, R7 ;  /* 0x000000ffff25a224 */ /* 0x000fe200078e0207 */
[----:B------:R-:W-:-:S02]  /*5ca0*/  @P2 LOP3.LUT R11, R11, 0x40, RZ, 0xfc, !PT ;  /* 0x000000400b0b2812 */ /* 0x000fc400078efcff */
[----:B------:R-:W-:Y:S01]  /*5cb0*/  ISETP.GE.OR P2, PT, R10, UR4, !P1 ;  /* 0x000000040a007c0c */ /* 0x000fe2000cf46670 */
[----:B------:R-:W-:Y:S01]  /*5cc0*/  VIADD R9, R37, 0x1 ;  /* 0x0000000125097836 */ /* 0x000fe20000000000 */
[----:B------:R-:W-:Y:S02]  /*5cd0*/  LOP3.LUT R11, R11, 0xffffff7f, RZ, 0xc0, !PT ;  /* 0xffffff7f0b0b7812 */ /* 0x000fe400078ec0ff */
[----:B------:R-:W-:Y:S01]  /*5ce0*/  ISETP.NE.AND P1, PT, R23, UR5, PT ;  /* 0x0000000517007c0c */ /* 0x000fe2000bf25270 */
[----:B------:R-:W-:Y:S01]  /*5cf0*/  @!P3 IMAD.MOV R9, RZ, RZ, R37 ;  /* 0x000000ffff09b224 */ /* 0x000fe200078e0225 */
[----:B------:R-:W-:Y:S02]  /*5d00*/  @P3 LOP3.LUT R11, R11, 0x80, RZ, 0xfc, !PT ;  /* 0x000000800b0b3812 */ /* 0x000fe400078efcff */
[----:B------:R-:W-:Y:S01]  /*5d10*/  ISETP.GE.OR P1, PT, R12, UR4, !P1 ;  /* 0x000000040c007c0c */ /* 0x000fe2000cf26670 */
[----:B------:R-:W-:Y:S01]  /*5d20*/  VIADD R35, R9, 0x1 ;  /* 0x0000000109237836 */ /* 0x000fe20000000000 */
[----:B------:R-:W-:-:S02]  /*5d30*/  LOP3.LUT R11, R11, 0xfffffffe, RZ, 0xc0, !PT ;  /* 0xfffffffe0b0b7812 */ /* 0x000fc400078ec0ff */
[----:B------:R-:W-:Y:S01]  /*5d40*/  ISETP.NE.AND P3, PT, R25, UR5, PT ;  /* 0x0000000519007c0c */ /* 0x000fe2000bf65270 */
[----:B------:R-:W-:Y:S01]  /*5d50*/  @!P2 IMAD.MOV R35, RZ, RZ, R9 ;  /* 0x000000ffff23a224 */ /* 0x000fe200078e0209 */
[----:B------:R-:W-:Y:S02]  /*5d60*/  @P2 LOP3.LUT R11, R11, 0x1, RZ, 0xfc, !PT ;  /* 0x000000010b0b2812 */ /* 0x000fe400078efcff */
[----:B------:R-:W-:Y:S01]  /*5d70*/  ISETP.NE.AND P2, PT, R24, UR5, PT ;  /* 0x0000000518007c0c */ /* 0x000fe2000bf45270 */
[----:B------:R-:W-:Y:S01]  /*5d80*/  VIADD R55, R35, 0x1 ;  /* 0x0000000123377836 */ /* 0x000fe20000000000 */
[----:B------:R-:W-:Y:S02]  /*5d90*/  ISETP.GE.OR P3, PT, R15, UR4, !P3 ;  /* 0x000000040f007c0c */ /* 0x000fe4000df66670 */
[----:B------:R-:W-:Y:S01]  /*5da0*/  ISETP.GE.OR P2, PT, R14, UR4, !P2 ;  /* 0x000000040e007c0c */ /* 0x000fe2000d746670 */
[----:B------:R-:W-:Y:S01]  /*5db0*/  @!P1 IMAD.MOV R55, RZ, RZ, R35 ;  /* 0x000000ffff379224 */ /* 0x000fe200078e0223 */
[----:B------:R-:W-:-:S02]  /*5dc0*/  ISETP.NE.AND P4, PT, R26, UR5, PT ;  /* 0x000000051a007c0c */ /* 0x000fc4000bf85270 */
[----:B------:R-:W-:Y:S01]  /*5dd0*/  ISETP.NE.AND P5, PT, R27, UR5, PT ;  /* 0x000000051b007c0c */ /* 0x000fe2000bfa5270 */
[----:B------:R-:W-:Y:S01]  /*5de0*/  VIADD R33, R55, 0x1 ;  /* 0x0000000137217836 */ /* 0x000fe20000000000 */
[----:B------:R-:W-:Y:S01]  /*5df0*/  ISETP.GE.OR P4, PT, R16, UR4, !P4 ;  /* 0x0000000410007c0c */ /* 0x000fe2000e786670 */
[----:B------:R-:W-:Y:S01]  /*5e00*/  UMOV UR5, 0x400 ;  /* 0x0000040000057882 */ /* 0x000fe20000000000 */
[----:B------:R-:W-:Y:S01]  /*5e10*/  ISETP.GE.OR P5, PT, R17, UR4, !P5 ;  /* 0x0000000411007c0c */ /* 0x000fe2000efa6670 */
[----:B-1----:R-:W-:-:S04]  /*5e20*/  ULEA UR5, UR6, UR5, 0x18 ;  /* 0x0000000506057291 */ /* 0x002fc8000f8ec0ff */
[----:B------:R-:W-:-:S04]  /*5e30*/  @!P2 IMAD.MOV R33, RZ, RZ, R55 ;  /* 0x000000ffff21a224 */ /* 0x000fc800078e0237 */
[----:B------:R-:W-:Y:S02]  /*5e40*/  VIADD R57, R33, 0x1 ;  /* 0x0000000121397836 */ /* 0x000fe40000000000 */
[----:B------:R-:W-:-:S04]  /*5e50*/  @!P3 IMAD.MOV R57, RZ, RZ, R33 ;  /* 0x000000ffff39b224 */ /* 0x000fc800078e0221 */
[----:B------:R-:W-:Y:S02]  /*5e60*/  VIADD R15, R57, 0x1 ;  /* 0x00000001390f7836 */ /* 0x000fe40000000000 */
[----:B------:R-:W-:-:S04]  /*5e70*/  @!P4 IMAD.MOV R15, RZ, RZ, R57 ;  /* 0x000000ffff0fc224 */ /* 0x000fc800078e0239 */
[----:B------:R-:W-:Y:S02]  /*5e80*/  VIADD R2, R15, 0x1 ;  /* 0x000000010f027836 */ /* 0x000fe40000000000 */
[----:B------:R-:W-:-:S05]  /*5e90*/  @!P5 IMAD.MOV R2, RZ, RZ, R15 ;  /* 0x000000ffff02d224 */ /* 0x000fca00078e020f */
[----:B------:R-:W1:Y:S02]  /*5ea0*/  SHFL.UP P6, R17, R2, 0x1, RZ ;  /* 0x0420000002117989 */ /* 0x000e6400000c00ff */
[----:B-1----:R-:W-:-:S05]  /*5eb0*/  @P6 IMAD.IADD R17, R17, 0x1, R2 ;  /* 0x0000000111116824 */ /* 0x002fca00078e0202 */
[----:B------:R-:W1:Y:S02]  /*5ec0*/  SHFL.UP P6, R4, R17, 0x2, RZ ;  /* 0x0440000011047989 */ /* 0x000e6400000c00ff */
[----:B-1----:R-:W-:-:S05]  /*5ed0*/  @P6 IMAD.IADD R4, R17, 0x1, R4 ;  /* 0x0000000111046824 */ /* 0x002fca00078e0204 */
[----:B------:R-:W1:Y:S02]  /*5ee0*/  SHFL.UP P6, R19, R4, 0x4, RZ ;  /* 0x0480000004137989 */ /* 0x000e6400000c00ff */
[----:B-1----:R-:W-:-:S05]  /*5ef0*/  @P6 IMAD.IADD R19, R4, 0x1, R19 ;  /* 0x0000000104136824 */ /* 0x002fca00078e0213 */
[----:B------:R-:W1:Y:S02]  /*5f00*/  SHFL.UP P6, R6, R19, 0x8, RZ ;  /* 0x0500000013067989 */ /* 0x000e6400000c00ff */
[----:B-1----:R-:W-:-:S05]  /*5f10*/  @P6 IMAD.IADD R6, R19, 0x1, R6 ;  /* 0x0000000113066824 */ /* 0x002fca00078e0206 */
[----:B------:R-:W1:Y:S02]  /*5f20*/  SHFL.UP P6, R21, R6, 0x10, RZ ;  /* 0x0600000006157989 */ /* 0x000e6400000c00ff */
[----:B-1----:R-:W-:Y:S01]  /*5f30*/  @P6 IMAD.IADD R21, R6, 0x1, R21 ;  /* 0x0000000106156824 */ /* 0x002fe200078e0215 */
[----:B0-----:R-:W-:-:S03]  /*5f40*/  ISETP.NE.AND P6, PT, R8, 0x1f, PT ;  /* 0x0000001f0800780c */ /* 0x001fc60003fc5270 */
[----:B------:R-:W-:-:S10]  /*5f50*/  IMAD.IADD R2, R21, 0x1, -R2 ;  /* 0x0000000115027824 */ /* 0x000fd400078e0a02 */
[----:B------:R-:W-:-:S05]  /*5f60*/  @!P6 LEA R4, R0, UR5, 0x2 ;  /* 0x000000050004ec11 */ /* 0x000fca000f8e10ff */
[----:B------:R-:W-:Y:S01]  /*5f70*/  @!P6 STS [R4], R21 ;  /* 0x000000150400e388 */ /* 0x000fe20000000800 */
[----:B------:R-:W-:Y:S01]  /*5f80*/  BAR.SYNC.DEFER_BLOCKING 0x0 ;  /* 0x0000000000007b1d */ /* 0x000fe20000010000 */
[----:B------:R-:W-:-:S04]  /*5f90*/  ISETP.NE.AND P6, PT, R8, RZ, PT ;  /* 0x000000ff0800720c */ /* 0x000fc80003fc5270 */
[----:B------:R-:W-:Y:S02]  /*5fa0*/  SEL R2, R2, RZ, P6 ;  /* 0x000000ff02027207 */ /* 0x000fe40003000000 */
[----:B------:R-:W-:Y:S01]  /*5fb0*/  ISETP.NE.AND P6, PT, R0, 0x2, PT ;  /* 0x000000020000780c */ /* 0x000fe20003fc5270 */
[----:B------:R-:W0:Y:S02]  /*5fc0*/  LDS.128 R16, [UR5] ;  /* 0x00000005ff107984 */ /* 0x000e240008000c00 */
[----:B0-----:R-:W-:-:S05]  /*5fd0*/  IMAD.IADD R23, R16, 0x1, R17 ;  /* 0x0000000110177824 */ /* 0x001fca00078e0211 */
[----:B------:R-:W-:Y:S01]  /*5fe0*/  SEL R6, R23, R16, !P6 ;  /* 0x0000001017067207 */ /* 0x000fe20007000000 */
[----:B------:R-:W-:Y:S01]  /*5ff0*/  IMAD.IADD R23, R18, 0x1, R23 ;  /* 0x0000000112177824 */ /* 0x000fe200078e0217 */
[----:B------:R-:W-:-:S03]  /*6000*/  ISETP.NE.AND P6, PT, R0, 0x3, PT ;  /* 0x000000030000780c */ /* 0x000fc60003fc5270 */
[----:B------:R-:W-:Y:S01]  /*6010*/  IMAD.IADD R25, R19, 0x1, R23 ;  /* 0x0000000113197824 */ /* 0x000fe200078e0217 */
[----:B------:R-:W-:Y:S02]  /*6020*/  SEL R6, R23, R6, !P6 ;  /* 0x0000000617067207 */ /* 0x000fe40007000000 */
[----:B------:R-:W0:Y:S01]  /*6030*/  LDS.128 R20, [UR5+0x10] ;  /* 0x00001005ff147984 */ /* 0x000e220008000c00 */
[----:B------:R-:W-:-:S04]  /*6040*/  ISETP.NE.AND P6, PT, R0, 0x4, PT ;  /* 0x000000040000780c */ /* 0x000fc80003fc5270 */
[C---:B------:R-:W-:Y:S02]  /*6050*/  SEL R6, R25.reuse, R6, !P6 ;  /* 0x0000000619067207 */ /* 0x040fe40007000000 */
[----:B------:R-:W-:Y:S01]  /*6060*/  ISETP.NE.AND P6, PT, R0, 0x5, PT ;  /* 0x000000050000780c */ /* 0x000fe20003fc5270 */
[----:B0-----:R-:W-:-:S05]  /*6070*/  IMAD.IADD R25, R25, 0x1, R20 ;  /* 0x0000000119197824 */ /* 0x001fca00078e0214 */
[----:B------:R-:W-:Y:S01]  /*6080*/  SEL R6, R25, R6, !P6 ;  /* 0x0000000619067207 */ /* 0x000fe20007000000 */
[----:B------:R-:W-:Y:S01]  /*6090*/  IMAD.IADD R25, R21, 0x1, R25 ;  /* 0x0000000115197824 */ /* 0x000fe200078e0219 */
[----:B------:R-:W-:-:S04]  /*60a0*/  ISETP.NE.AND P6, PT, R0, 0x6, PT ;  /* 0x000000060000780c */ /* 0x000fc80003fc5270 */
        /* <DEDUP_REMOVED lines=25> */
[----:B------:R-:W-:-:S03]  /*6240*/  ISETP.NE.AND P6, PT, R0, 0xe, PT ;  /* 0x0000000e0000780c */ /* 0x000fc60003fc5270 */
[----:B------:R-:W-:Y:S01]  /*6250*/  IMAD.IADD R4, R30, 0x1, R45 ;  /* 0x000000011e047824 */ /* 0x000fe200078e022d */
[----:B------:R-:W-:Y:S02]  /*6260*/  SEL R47, R45, R6, !P6 ;  /* 0x000000062d2f7207 */ /* 0x000fe40007000000 */
[----:B------:R-:W-:Y:S02]  /*6270*/  ISETP.NE.AND P6, PT, R0, 0xf, PT ;  /* 0x0000000f0000780c */ /* 0x000fe40003fc5270 */
[----:B------:R-:W0:Y:S02]  /*6280*/  LDC R0, c[0x0][0x380] ;  /* 0x0000e000ff007b82 */ /* 0x000e240000000800 */
[----:B------:R-:W-:Y:S02]  /*6290*/  SEL R47, R4, R47, !P6 ;  /* 0x0000002f042f7207 */ /* 0x000fe40007000000 */
[----:B------:R-:W-:-:S04]  /*62a0*/  ISETP.GE.U32.AND P6, PT, R13, 0x20, PT ;  /* 0x000000200d00780c */ /* 0x000fc80003fc6070 */
[----:B------:R-:W-:-:S05]  /*62b0*/  SEL R47, R47, RZ, P6 ;  /* 0x000000ff2f2f7207 */ /* 0x000fca0003000000 */
[----:B------:R-:W-:-:S04]  /*62c0*/  IMAD.IADD R2, R47, 0x1, R2 ;  /* 0x000000012f027824 */ /* 0x000fc800078e0202 */
[--C-:B------:R-:W-:Y:S02]  /*62d0*/  IMAD.IADD R59, R59, 0x1, R2.reuse ;  /* 0x000000013b3b7824 */ /* 0x100fe400078e0202 */
[--C-:B------:R-:W-:Y:S02]  /*62e0*/  IMAD.IADD R3, R3, 0x1, R2.reuse ;  /* 0x0000000103037824 */ /* 0x100fe400078e0202 */
[--C-:B------:R-:W-:Y:S02]  /*62f0*/  IMAD.IADD R5, R5, 0x1, R2.reuse ;  /* 0x0000000105057824 */ /* 0x100fe400078e0202 */
[----:B------:R-:W-:Y:S01]  /*6300*/  IMAD.IADD R6, R39, 0x1, R2 ;  /* 0x0000000127067824 */ /* 0x000fe200078e0202 */
[----:B0-----:R-:W-:Y:S01]  /*6310*/  IADD3 R43, PT, PT, R43, UR7, R0 ;  /* 0x000000072b2b7c10 */ /* 0x001fe2000fffe000 */
[--C-:B------:R-:W-:Y:S01]  /*6320*/  IMAD.IADD R7, R7, 0x1, R2.reuse ;  /* 0x0000000107077824 */ /* 0x100fe200078e0202 */
[----:B------:R-:W-:Y:S01]  /*6330*/  IADD3 R0, PT, PT, R4, UR4, R31 ;  /* 0x0000000404007c10 */ /* 0x000fe2000fffe01f */
[----:B------:R-:W-:-:S02]  /*6340*/  IMAD.IADD R4, R41, 0x1, R2 ;  /* 0x0000000129047824 */ /* 0x000fc400078e0202 */
[----:B------:R-:W-:Y:S02]  /*6350*/  IMAD.IADD R52, R52, 0x1, R43 ;  /* 0x0000000134347824 */ /* 0x000fe400078e022b */
[----:B------:R-:W-:Y:S02]  /*6360*/  VIADD R0, R0, 0xffffe400 ;  /* 0xffffe40000007836 */ /* 0x000fe40000000000 */
[C---:B------:R-:W-:Y:S02]  /*6370*/  VIADD R50, R52.reuse, 0x1 ;  /* 0x0000000134327836 */ /* 0x040fe40000000000 */
[----:B------:R-:W-:Y:S01]  /*6380*/  VIADD R48, R52, 0x2 ;  /* 0x0000000234307836 */ /* 0x000fe20000000000 */
[----:B------:R-:W-:Y:S01]  /*6390*/  ISETP.GT.AND P6, PT, R0, 0x200, PT ;  /* 0x000002000000780c */ /* 0x000fe20003fc4270 */
        /* <DEDUP_REMOVED lines=8> */
[C---:B------:R-:W-:Y:S02]  /*6420*/  VIADD R14, R52.reuse, 0xb ;  /* 0x0000000b340e7836 */ /* 0x040fe40000000000 */
[C---:B------:R-:W-:Y:S02]  /*6430*/  VIADD R12, R52.reuse, 0xc ;  /* 0x0000000c340c7836 */ /* 0x040fe40000000000 */
[----:B------:R-:W-:Y:S02]  /*6440*/  VIADD R10, R52, 0xd ;  /* 0x0000000d340a7836 */ /* 0x000fe40000000000 */
[--C-:B------:R-:W-:Y:S02]  /*6450*/  IMAD.IADD R8, R37, 0x1, R2.reuse ;  /* 0x0000000125087824 */ /* 0x100fe400078e0202 */
[--C-:B------:R-:W-:Y:S02]  /*6460*/  IMAD.IADD R9, R9, 0x1, R2.reuse ;  /* 0x0000000109097824 */ /* 0x100fe400078e0202 */
[----:B------:R-:W-:-:S02]  /*6470*/  IMAD.IADD R54, R35, 0x1, R2 ;  /* 0x0000000123367824 */ /* 0x000fc400078e0202 */
[--C-:B------:R-:W-:Y:S02]  /*6480*/  IMAD.IADD R55, R55, 0x1, R2.reuse ;  /* 0x0000000137377824 */ /* 0x100fe400078e0202 */
[--C-:B------:R-:W-:Y:S02]  /*6490*/  IMAD.IADD R56, R33, 0x1, R2.reuse ;  /* 0x0000000121387824 */ /* 0x100fe400078e0202 */
[--C-:B------:R-:W-:Y:S02]  /*64a0*/  IMAD.IADD R57, R57, 0x1, R2.reuse ;  /* 0x0000000139397824 */ /* 0x100fe400078e0202 */
[----:B------:R-:W-:Y:S01]  /*64b0*/  IMAD.IADD R58, R15, 0x1, R2 ;  /* 0x000000010f3a7824 */ /* 0x000fe200078e0202 */
[----:B------:R-:W-:Y:S06]  /*64c0*/  @P6 BRA `(.L_x_111) ;  /* 0x0000000c009c6947 */ /* 0x000fec0003800000 */
[----:B------:R-:W-:Y:S01]  /*64d0*/  ISETP.LT.AND P0, PT, R2, R0, P0 ;  /* 0x000000000200720c */ /* 0x000fe20000701270 */
[----:B------:R-:W-:-:S12]  /*64e0*/  BSSY.RECONVERGENT B2, `(.L_x_112) ;  /* 0x000000e000027945 */ /* 0x000fd80003800200 */
[----:B------:R-:W-:Y:S05]  /*64f0*/  @!P0 BRA `(.L_x_113) ;  /* 0x0000000000308947 */ /* 0x000fea0003800000 */
[----:B------:R-:W-:Y:S01]  /*6500*/  UISETP.NE.AND UP0, UPT, UR11, URZ, UPT ;  /* 0x000000ff0b00728c */ /* 0x000fe2000bf05270 */
[----:B------:R-:W-:-:S08]  /*6510*/  CS2R R16, SRZ ;  /* 0x0000000000107805 */ /* 0x000fd0000001ff00 */
[----:B------:R-:W-:Y:S05]  /*6520*/  BRA.U UP0, `(.L_x_114) ;  /* 0x0000000100087547 */ /* 0x000fea000b800000 */
[----:B------:R-:W0:Y:S02]  /*6530*/  LDC.64 R16, c[0x0][0x3d8] ;  /* 0x0000f600ff107b82 */ /* 0x000e240000000a00 */
[----:B0-----:R-:W5:Y:S02]  /*6540*/  LDG.E.64 R16, desc[UR8][R16.64] ;  /* 0x0000000810107981 */ /* 0x001f64000c1e1b00 */
.L_x_114:
[----:B------:R-:W0:Y:S01]  /*6550*/  LDCU.64 UR12, c[0x0][0x390] ;  /* 0x00007200ff0c77ac */ /* 0x000e220008000a00 */
[C---:B-----5:R-:W-:Y:S02]  /*6560*/  IADD3 R18, P0, PT, R2.reuse, R16, RZ ;  /* 0x0000001002127210 */ /* 0x060fe40007f1e0ff */
[----:B------:R-:W-:Y:S02]  /*6570*/  SHF.R.S32.HI R53, RZ, 0x1f, R52 ;  /* 0x0000001fff357819 */ /* 0x000fe40000011434 */
[----:B------:R-:W-:Y:S02]  /*6580*/  LEA.HI.X.SX32 R17, R2, R17, 0x1, P0 ;  /* 0x0000001102117211 */ /* 0x000fe400000f0eff */
[----:B0-----:R-:W-:-:S04]  /*6590*/  LEA R16, P0, R18, UR12, 0x3 ;  /* 0x0000000c12107c11 */ /* 0x001fc8000f8018ff */
[----:B------:R-:W-:-:S05]  /*65a0*/  LEA.HI.X R17, R18, UR13, R17, 0x3, P0 ;  /* 0x0000000d12117c11 */ /* 0x000fca00080f1c11 */
[----:B------:R0:W-:Y:S04]  /*65b0*/  STG.E.64 desc[UR8][R16.64], R52 ;  /* 0x0000003410007986 */ /* 0x0001e8000c101b08 */
.L_x_113:
[----:B------:R-:W-:Y:S05]  /*65c0*/  BSYNC.RECONVERGENT B2 ;  /* 0x0000000000027941 */ /* 0x000fea0003800200 */
.L_x_112:
[----:B------:R-:W-:Y:S01]  /*65d0*/  LOP3.LUT P0, RZ, R11, 0x2, RZ, 0xc0, !PT ;  /* 0x000000020bff7812 */ /* 0x000fe2000780c0ff */
[----:B------:R-:W-:Y:S03]  /*65e0*/  BSSY.RECONVERGENT B2, `(.L_x_115) ;  /* 0x000000f000027945 */ /* 0x000fe60003800200 */
[----:B------:R-:W-:-:S13]  /*65f0*/  ISETP.GE.OR P0, PT, R59, R0, !P0 ;  /* 0x000000003b00720c */ /* 0x000fda0004706670 */
[----:B------:R-:W-:Y:S05]  /*6600*/  @P0 BRA `(.L_x_116) ;  /* 0x0000000000300947 */ /* 0x000fea0003800000 */
[----:B------:R-:W-:Y:S01]  /*6610*/  UISETP.NE.AND UP0, UPT, UR11, URZ, UPT ;  /* 0x000000ff0b00728c */ /* 0x000fe2000bf05270 */
[----:B0-----:R-:W-:-:S08]  /*6620*/  CS2R R16, SRZ ;  /* 0x0000000000107805 */ /* 0x001fd0000001ff00 */
[----:B------:R-:W-:Y:S05]  /*6630*/  BRA.U UP0, `(.L_x_117) ;  /* 0x0000000100087547 */ /* 0x000fea000b800000 */
[----:B------:R-:W0:Y:S02]  /*6640*/  LDC.64 R16, c[0x0][0x3d8] ;  /* 0x0000f600ff107b82 */ /* 0x000e240000000a00 */
[----:B0-----:R-:W5:Y:S02]  /*6650*/  LDG.E.64 R16, desc[UR8][R16.64] ;  /* 0x0000000810107981 */ /* 0x001f64000c1e1b00 */
.L_x_117:
[----:B------:R-:W0:Y:S01]  /*6660*/  LDCU.64 UR12, c[0x0][0x390] ;  /* 0x00007200ff0c77ac */ /* 0x000e220008000a00 */
[C---:B-----5:R-:W-:Y:S02]  /*6670*/  IADD3 R2, P0, PT, R59.reuse, R16, RZ ;  /* 0x000000103b027210 */ /* 0x060fe40007f1e0ff */
[----:B------:R-:W-:Y:S02]  /*6680*/  SHF.R.S32.HI R51, RZ, 0x1f, R50 ;  /* 0x0000001fff337819 */ /* 0x000fe40000011432 */
[----:B------:R-:W-:Y:S02]  /*6690*/  LEA.HI.X.SX32 R17, R59, R17, 0x1, P0 ;  /* 0x000000113b117211 */ /* 0x000fe400000f0eff */
[----:B0-----:R-:W-:-:S04]  /*66a0*/  LEA R16, P0, R2, UR12, 0x3 ;  /* 0x0000000c02107c11 */ /* 0x001fc8000f8018ff */
[----:B------:R-:W-:-:S05]  /*66b0*/  LEA.HI.X R17, R2, UR13, R17, 0x3, P0 ;  /* 0x0000000d02117c11 */ /* 0x000fca00080f1c11 */
[----:B------:R1:W-:Y:S04]  /*66c0*/  STG.E.64 desc[UR8][R16.64], R50 ;  /* 0x0000003210007986 */ /* 0x0003e8000c101b08 */
.L_x_116:
[----:B------:R-:W-:Y:S05]  /*66d0*/  BSYNC.RECONVERGENT B2 ;  /* 0x0000000000027941 */ /* 0x000fea0003800200 */
.L_x_115:
[----:B------:R-:W-:Y:S01]  /*66e0*/  LOP3.LUT P0, RZ, R11, 0x4, RZ, 0xc0, !PT ;  /* 0x000000040bff7812 */ /* 0x000fe2000780c0ff */
[----:B------:R-:W-:Y:S03]  /*66f0*/  BSSY.RECONVERGENT B2, `(.L_x_118) ;  /* 0x000000f000027945 */ /* 0x000fe60003800200 */
[----:B------:R-:W-:-:S13]  /*6700*/  ISETP.GE.OR P0, PT, R3, R0, !P0 ;  /* 0x000000000300720c */ /* 0x000fda0004706670 */
[----:B------:R-:W-:Y:S05]  /*6710*/  @P0 BRA `(.L_x_119) ;  /* 0x0000000000300947 */ /* 0x000fea0003800000 */
[----:B------:R-:W-:Y:S01]  /*6720*/  UISETP.NE.AND UP0, UPT, UR11, URZ, UPT ;  /* 0x000000ff0b00728c */ /* 0x000fe2000bf05270 */
[----:B01----:R-:W-:-:S08]  /*6730*/  CS2R R16, SRZ ;  /* 0x0000000000107805 */ /* 0x003fd0000001ff00 */
[----:B------:R-:W-:Y:S05]  /*6740*/  BRA.U UP0, `(.L_x_120) ;  /* 0x0000000100087547 */ /* 0x000fea000b800000 */
[----:B------:R-:W0:Y:S02]  /*6750*/  LDC.64 R16, c[0x0][0x3d8] ;  /* 0x0000f600ff107b82 */ /* 0x000e240000000a00 */
[----:B0-----:R-:W5:Y:S02]  /*6760*/  LDG.E.64 R16, desc[UR8][R16.64] ;  /* 0x0000000810107981 */ /* 0x001f64000c1e1b00 */
.L_x_120:
[----:B------:R-:W0:Y:S01]  /*6770*/  LDCU.64 UR12, c[0x0][0x390] ;  /* 0x00007200ff0c77ac */ /* 0x000e220008000a00 */
[C---:B-----5:R-:W-:Y:S02]  /*6780*/  IADD3 R16, P0, PT, R3.reuse, R16, RZ ;  /* 0x0000001003107210 */ /* 0x060fe40007f1e0ff */
[----:B------:R-:W-:Y:S02]  /*6790*/  SHF.R.S32.HI R49, RZ, 0x1f, R48 ;  /* 0x0000001fff317819 */ /* 0x000fe40000011430 */
[----:B------:R-:W-:Y:S02]  /*67a0*/  LEA.HI.X.SX32 R3, R3, R17, 0x1, P0 ;  /* 0x0000001103037211 */ /* 0x000fe400000f0eff */
[----:B0-----:R-:W-:-:S04]  /*67b0*/  LEA R2, P0, R16, UR12, 0x3 ;  /* 0x0000000c10027c11 */ /* 0x001fc8000f8018ff */
[----:B------:R-:W-:-:S05]  /*67c0*/  LEA.HI.X R3, R16, UR13, R3, 0x3, P0 ;  /* 0x0000000d10037c11 */ /* 0x000fca00080f1c03 */
[----:B------:R2:W-:Y:S04]  /*67d0*/  STG.E.64 desc[UR8][R2.64], R48 ;  /* 0x0000003002007986 */ /* 0x0005e8000c101b08 */
.L_x_119:
[----:B------:R-:W-:Y:S05]  /*67e0*/  BSYNC.RECONVERGENT B2 ;  /* 0x0000000000027941 */ /* 0x000fea0003800200 */
.L_x_118:
[----:B------:R-:W-:Y:S01]  /*67f0*/  LOP3.LUT P0, RZ, R11, 0x8, RZ, 0xc0, !PT ;  /* 0x000000080bff7812 */ /* 0x000fe2000780c0ff */
[----:B------:R-:W-:Y:S03]  /*6800*/  BSSY.RECONVERGENT B2, `(.L_x_121) ;  /* 0x000000f000027945 */ /* 0x000fe60003800200 */
[----:B------:R-:W-:-:S13]  /*6810*/  ISETP.GE.OR P0, PT, R4, R0, !P0 ;  /* 0x000000000400720c */ /* 0x000fda0004706670 */
[----:B------:R-:W-:Y:S05]  /*6820*/  @P0 BRA `(.L_x_122) ;  /* 0x0000000000300947 */ /* 0x000fea0003800000 */
[----:B------:R-:W-:Y:S01]  /*6830*/  UISETP.NE.AND UP0, UPT, UR11, URZ, UPT ;  /* 0x000000ff0b00728c */ /* 0x000fe2000bf05270 */
[----:B--2---:R-:W-:-:S08]  /*6840*/  CS2R R2, SRZ ;  /* 0x0000000000027805 */ /* 0x004fd0000001ff00 */
[----:B------:R-:W-:Y:S05]  /*6850*/  BRA.U UP0, `(.L_x_123) ;  /* 0x0000000100087547 */ /* 0x000fea000b800000 */
[----:B------:R-:W2:Y:S02]  /*6860*/  LDC.64 R2, c[0x0][0x3d8] ;  /* 0x0000f600ff027b82 */ /* 0x000ea40000000a00 */
[----:B--2---:R-:W5:Y:S02]  /*6870*/  LDG.E.64 R2, desc[UR8][R2.64] ;  /* 0x0000000802027981 */ /* 0x004f64000c1e1b00 */
.L_x_123:
[----:B------:R-:W2:Y:S01]  /*6880*/  LDCU.64 UR12, c[0x0][0x390] ;  /* 0x00007200ff0c77ac */ /* 0x000ea20008000a00 */
[C---:B01---5:R-:W-:Y:S02]  /*6890*/  IADD3 R16, P0, PT, R4.reuse, R2, RZ ;  /* 0x0000000204107210 */ /* 0x063fe40007f1e0ff */
[----:B------:R-:W-:Y:S02]  /*68a0*/  SHF.R.S32.HI R47, RZ, 0x1f, R46 ;  /* 0x0000001fff2f7819 */ /* 0x000fe4000001142e */
[----:B------:R-:W-:Y:S02]  /*68b0*/  LEA.HI.X.SX32 R3, R4, R3, 0x1, P0 ;  /* 0x0000000304037211 */ /* 0x000fe400000f0eff */
[----:B--2---:R-:W-:-:S04]  /*68c0*/  LEA R2, P0, R16, UR12, 0x3 ;  /* 0x0000000c10027c11 */ /* 0x004fc8000f8018ff */
[----:B------:R-:W-:-:S05]  /*68d0*/  LEA.HI.X R3, R16, UR13, R3, 0x3, P0 ;  /* 0x0000000d10037c11 */ /* 0x000fca00080f1c03 */
[----:B------:R3:W-:Y:S04]  /*68e0*/  STG.E.64 desc[UR8][R2.64], R46 ;  /* 0x0000002e02007986 */ /* 0x0007e8000c101b08 */
.L_x_122:
[----:B------:R-:W-:Y:S05]  /*68f0*/  BSYNC.RECONVERGENT B2 ;  /* 0x0000000000027941 */ /* 0x000fea0003800200 */
.L_x_121:
[----:B------:R-:W-:Y:S01]  /*6900*/  LOP3.LUT P0, RZ, R11, 0x10, RZ, 0xc0, !PT ;  /* 0x000000100bff7812 */ /* 0x000fe2000780c0ff */
[----:B------:R-:W-:Y:S03]  /*6910*/  BSSY.RECONVERGENT B2, `(.L_x_124) ;  /* 0x000000f000027945 */ /* 0x000fe60003800200 */
[----:B------:R-:W-:-:S13]  /*6920*/  ISETP.GE.OR P0, PT, R5, R0, !P0 ;  /* 0x000000000500720c */ /* 0x000fda0004706670 */
[----:B------:R-:W-:Y:S05]  /*6930*/  @P0 BRA `(.L_x_125) ;  /* 0x0000000000300947 */ /* 0x000fea0003800000 */
[----:B------:R-:W-:Y:S01]  /*6940*/  UISETP.NE.AND UP0, UPT, UR11, URZ, UPT ;  /* 0x000000ff0b00728c */ /* 0x000fe2000bf05270 */
[----:B--23--:R-:W-:-:S08]  /*6950*/  CS2R R2, SRZ ;  /* 0x0000000000027805 */ /* 0x00cfd0000001ff00 */
[----:B------:R-:W-:Y:S05]  /*6960*/  BRA.U UP0, `(.L_x_126) ;  /* 0x0000000100087547 */ /* 0x000fea000b800000 */
[----:B------:R-:W2:Y:S02]  /*6970*/  LDC.64 R2, c[0x0][0x3d8] ;  /* 0x0000f600ff027b82 */ /* 0x000ea40000000a00 */
[----:B--2---:R-:W5:Y:S02]  /*6980*/  LDG.E.64 R2, desc[UR8][R2.64] ;  /* 0x0000000802027981 */ /* 0x004f64000c1e1b00 */
.L_x_126:
[----:B------:R-:W2:Y:S01]  /*6990*/  LDCU.64 UR12, c[0x0][0x390] ;  /* 0x00007200ff0c77ac */ /* 0x000ea20008000a00 */
[C---:B-----5:R-:W-:Y:S02]  /*69a0*/  IADD3 R4, P0, PT, R5.reuse, R2, RZ ;  /* 0x0000000205047210 */ /* 0x060fe40007f1e0ff */
[----:B------:R-:W-:Y:S02]  /*69b0*/  SHF.R.S32.HI R45, RZ, 0x1f, R44 ;  /* 0x0000001fff2d7819 */ /* 0x000fe4000001142c */
[----:B------:R-:W-:Y:S02]  /*69c0*/  LEA.HI.X.SX32 R3, R5, R3, 0x1, P0 ;  /* 0x0000000305037211 */ /* 0x000fe400000f0eff */
[----:B--2---:R-:W-:-:S04]  /*69d0*/  LEA R2, P0, R4, UR12, 0x3 ;  /* 0x0000000c04027c11 */ /* 0x004fc8000f8018ff */
[----:B------:R-:W-:-:S05]  /*69e0*/  LEA.HI.X R3, R4, UR13, R3, 0x3, P0 ;  /* 0x0000000d04037c11 */ /* 0x000fca00080f1c03 */
[----:B------:R4:W-:Y:S04]  /*69f0*/  STG.E.64 desc[UR8][R2.64], R44 ;  /* 0x0000002c02007986 */ /* 0x0009e8000c101b08 */
.L_x_125:
[----:B------:R-:W-:Y:S05]  /*6a00*/  BSYNC.RECONVERGENT B2 ;  /* 0x0000000000027941 */ /* 0x000fea0003800200 */
.L_x_124:
[----:B------:R-:W-:Y:S01]  /*6a10*/  LOP3.LUT P0, RZ, R11, 0x20, RZ, 0xc0, !PT ;  /* 0x000000200bff7812 */ /* 0x000fe2000780c0ff */
[----:B------:R-:W-:Y:S03]  /*6a20*/  BSSY.RECONVERGENT B2, `(.L_x_127) ;  /* 0x000000f000027945 */ /* 0x000fe60003800200 */
[----:B------:R-:W-:-:S13]  /*6a30*/  ISETP.GE.OR P0, PT, R6, R0, !P0 ;  /* 0x000000000600720c */ /* 0x000fda0004706670 */
[----:B------:R-:W-:Y:S05]  /*6a40*/  @P0 BRA `(.L_x_128) ;  /* 0x0000000000300947 */ /* 0x000fea0003800000 */
[----:B------:R-:W-:Y:S01]  /*6a50*/  UISETP.NE.AND UP0, UPT, UR11, URZ, UPT ;  /* 0x000000ff0b00728c */ /* 0x000fe2000bf05270 */
[----:B--234-:R-:W-:-:S08]  /*6a60*/  CS2R R2, SRZ ;  /* 0x0000000000027805 */ /* 0x01cfd0000001ff00 */
[----:B------:R-:W-:Y:S05]  /*6a70*/  BRA.U UP0, `(.L_x_129) ;  /* 0x0000000100087547 */ /* 0x000fea000b800000 */
[----:B------:R-:W2:Y:S02]  /*6a80*/  LDC.64 R2, c[0x0][0x3d8] ;  /* 0x0000f600ff027b82 */ /* 0x000ea40000000a00 */
[----:B--2---:R-:W5:Y:S02]  /*6a90*/  LDG.E.64 R2, desc[UR8][R2.64] ;  /* 0x0000000802027981 */ /* 0x004f64000c1e1b00 */
.L_x_129:
[----:B------:R-:W2:Y:S01]  /*6aa0*/  LDCU.64 UR12, c[0x0][0x390] ;  /* 0x00007200ff0c77ac */ /* 0x000ea20008000a00 */
[C---:B-----5:R-:W-:Y:S02]  /*6ab0*/  IADD3 R4, P0, PT, R6.reuse, R2, RZ ;  /* 0x0000000206047210 */ /* 0x060fe40007f1e0ff */
[----:B------:R-:W-:Y:S02]  /*6ac0*/  SHF.R.S32.HI R43, RZ, 0x1f, R42 ;  /* 0x0000001fff2b7819 */ /* 0x000fe4000001142a */
[----:B------:R-:W-:Y:S02]  /*6ad0*/  LEA.HI.X.SX32 R3, R6, R3, 0x1, P0 ;  /* 0x0000000306037211 */ /* 0x000fe400000f0eff */
[----:B--2---:R-:W-:-:S04]  /*6ae0*/  LEA R2, P0, R4, UR12, 0x3 ;  /* 0x0000000c04027c11 */ /* 0x004fc8000f8018ff */
[----:B------:R-:W-:-:S05]  /*6af0*/  LEA.HI.X R3, R4, UR13, R3, 0x3, P0 ;  /* 0x0000000d04037c11 */ /* 0x000fca00080f1c03 */
[----:B------:R2:W-:Y:S04]  /*6b00*/  STG.E.64 desc[UR8][R2.64], R42 ;  /* 0x0000002a02007986 */ /* 0x0005e8000c101b08 */
.L_x_128:
[----:B------:R-:W-:Y:S05]  /*6b10*/  BSYNC.RECONVERGENT B2 ;  /* 0x0000000000027941 */ /* 0x000fea0003800200 */
.L_x_127:
        /* <DEDUP_REMOVED lines=9> */
.L_x_132:
[----:B------:R-:W2:Y:S01]  /*6bb0*/  LDCU.64 UR12, c[0x0][0x390] ;  /* 0x00007200ff0c77ac */ /* 0x000ea20008000a00 */
[C---:B-----5:R-:W-:Y:S02]  /*6bc0*/  IADD3 R4, P0, PT, R7.reuse, R2, RZ ;  /* 0x0000000207047210 */ /* 0x060fe40007f1e0ff */
[----:B------:R-:W-:Y:S02]  /*6bd0*/  SHF.R.S32.HI R41, RZ, 0x1f, R40 ;  /* 0x0000001fff297819 */ /* 0x000fe40000011428 */
[----:B------:R-:W-:Y:S02]  /*6be0*/  LEA.HI.X.SX32 R3, R7, R3, 0x1, P0 ;  /* 0x0000000307037211 */ /* 0x000fe400000f0eff */
[----:B--2---:R-:W-:-:S04]  /*6bf0*/  LEA R2, P0, R4, UR12, 0x3 ;  /* 0x0000000c04027c11 */ /* 0x004fc8000f8018ff */
[----:B------:R-:W-:-:S05]  /*6c00*/  LEA.HI.X R3, R4, UR13, R3, 0x3, P0 ;  /* 0x0000000d04037c11 */ /* 0x000fca00080f1c03 */
[----:B------:R2:W-:Y:S04]  /*6c10*/  STG.E.64 desc[UR8][R2.64], R40 ;  /* 0x0000002802007986 */ /* 0x0005e8000c101b08 */
.L_x_131:
[----:B------:R-:W-:Y:S05]  /*6c20*/  BSYNC.RECONVERGENT B2 ;  /* 0x0000000000027941 */ /* 0x000fea0003800200 */
.L_x_130:
[----:B------:R-:W-:Y:S01]  /*6c30*/  LOP3.LUT P0, RZ, R11, 0x80, RZ, 0xc0, !PT ;  /* 0x000000800bff7812 */ /* 0x000fe2000780c0ff */
[----:B------:R-:W-:Y:S03]  /*6c40*/  BSSY.RECONVERGENT B2, `(.L_x_133) ;  /* 0x000000f000027945 */ /* 0x000fe60003800200 */
[----:B------:R-:W-:-:S13]  /*6c50*/  ISETP.GE.OR P0, PT, R8, R0, !P0 ;  /* 0x000000000800720c */ /* 0x000fda0004706670 */
[----:B------:R-:W-:Y:S05]  /*6c60*/  @P0 BRA `(.L_x_134) ;  /* 0x0000000000300947 */ /* 0x000fea0003800000 */
[----:B------:R-:W-:Y:S01]  /*6c70*/  UISETP.NE.AND UP0, UPT, UR11, URZ, UPT ;  /* 0x000000ff0b00728c */ /* 0x000fe2000bf05270 */
[----:B--234-:R-:W-:Y:S01]  /*6c80*/  CS2R R2, SRZ ;  /* 0x0000000000027805 */ /* 0x01cfe2000001ff00 */
[----:B------:R-:W2:Y:S07]  /*6c90*/  LDCU.64 UR12, c[0x0][0x390] ;  /* 0x00007200ff0c77ac */ /* 0x000eae0008000a00 */
[----:B------:R-:W-:Y:S05]  /*6ca0*/  BRA.U UP0, `(.L_x_135) ;  /* 0x0000000100087547 */ /* 0x000fea000b800000 */
[----:B------:R-:W3:Y:S02]  /*6cb0*/  LDC.64 R2, c[0x0][0x3d8] ;  /* 0x0000f600ff027b82 */ /* 0x000ee40000000a00 */
[----:B---3--:R-:W5:Y:S02]  /*6cc0*/  LDG.E.64 R2, desc[UR8][R2.64] ;  /* 0x0000000802027981 */ /* 0x008f64000c1e1b00 */
.L_x_135:
[C---:B-----5:R-:W-:Y:S02]  /*6cd0*/  IADD3 R4, P0, PT, R8.reuse, R2, RZ ;  /* 0x0000000208047210 */ /* 0x060fe40007f1e0ff */
[----:B------:R-:W-:Y:S02]  /*6ce0*/  SHF.R.S32.HI R39, RZ, 0x1f, R38 ;  /* 0x0000001fff277819 */ /* 0x000fe40000011426 */
[----:B------:R-:W-:Y:S02]  /*6cf0*/  LEA.HI.X.SX32 R3, R8, R3, 0x1, P0 ;  /* 0x0000000308037211 */ /* 0x000fe400000f0eff */
[----:B--2---:R-:W-:-:S04]  /*6d00*/  LEA R2, P0, R4, UR12, 0x3 ;  /* 0x0000000c04027c11 */ /* 0x004fc8000f8018ff */
[----:B------:R-:W-:-:S05]  /*6d10*/  LEA.HI.X R3, R4, UR13, R3, 0x3, P0 ;  /* 0x0000000d04037c11 */ /* 0x000fca00080f1c03 */
[----:B------:R2:W-:Y:S04]  /*6d20*/  STG.E.64 desc[UR8][R2.64], R38 ;  /* 0x0000002602007986 */ /* 0x0005e8000c101b08 */
.L_x_134:
[----:B------:R-:W-:Y:S05]  /*6d30*/  BSYNC.RECONVERGENT B2 ;  /* 0x0000000000027941 */ /* 0x000fea0003800200 */
.L_x_133:
        /* <DEDUP_REMOVED lines=10> */
.L_x_138:
[C---:B-----5:R-:W-:Y:S02]  /*6de0*/  IADD3 R4, P0, PT, R9.reuse, R2, RZ ;  /* 0x0000000209047210 */ /* 0x060fe40007f1e0ff */
[----:B------:R-:W-:Y:S02]  /*6df0*/  SHF.R.S32.HI R37, RZ, 0x1f, R36 ;  /* 0x0000001fff257819 */ /* 0x000fe40000011424 */
[----:B------:R-:W-:Y:S02]  /*6e00*/  LEA.HI.X.SX32 R3, R9, R3, 0x1, P0 ;  /* 0x0000000309037211 */ /* 0x000fe400000f0eff */
[----:B--2---:R-:W-:-:S04]  /*6e10*/  LEA R2, P0, R4, UR12, 0x3 ;  /* 0x0000000c04027c11 */ /* 0x004fc8000f8018ff */
[----:B------:R-:W-:-:S05]  /*6e20*/  LEA.HI.X R3, R4, UR13, R3, 0x3, P0 ;  /* 0x0000000d04037c11 */ /* 0x000fca00080f1c03 */
[----:B------:R2:W-:Y:S04]  /*6e30*/  STG.E.64 desc[UR8][R2.64], R36 ;  /* 0x0000002402007986 */ /* 0x0005e8000c101b08 */
.L_x_137:
[----:B------:R-:W-:Y:S05]  /*6e40*/  BSYNC.RECONVERGENT B2 ;  /* 0x0000000000027941 */ /* 0x000fea0003800200 */
.L_x_136:
[----:B------:R-:W-:Y:S01]  /*6e50*/  ISETP.GE.OR P1, PT, R54, R0, !P1 ;  /* 0x000000003600720c */ /* 0x000fe20004f26670 */
[----:B------:R-:W-:-:S12]  /*6e60*/  BSSY.RECONVERGENT B2, `(.L_x_139) ;  /* 0x000000e000027945 */ /* 0x000fd80003800200 */
[----:B------:R-:W-:Y:S05]  /*6e70*/  @P1 BRA `(.L_x_140) ;  /* 0x0000000000301947 */ /* 0x000fea0003800000 */
[----:B------:R-:W-:Y:S01]  /*6e80*/  UISETP.NE.AND UP0, UPT, UR11, URZ, UPT ;  /* 0x000000ff0b00728c */ /* 0x000fe2000bf05270 */
[----:B--234-:R-:W-:Y:S01]  /*6e90*/  CS2R R2, SRZ ;  /* 0x0000000000027805 */ /* 0x01cfe2000001ff00 */
[----:B------:R-:W2:Y:S07]  /*6ea0*/  LDCU.64 UR12, c[0x0][0x390] ;  /* 0x00007200ff0c77ac */ /* 0x000eae0008000a00 */
[----:B------:R-:W-:Y:S05]  /*6eb0*/  BRA.U UP0, `(.L_x_141) ;  /* 0x0000000100087547 */ /* 0x000fea000b800000 */
[----:B------:R-:W3:Y:S02]  /*6ec0*/  LDC.64 R2, c[0x0][0x3d8] ;  /* 0x0000f600ff027b82 */ /* 0x000ee40000000a00 */
[----:B---3--:R-:W5:Y:S02]  /*6ed0*/  LDG.E.64 R2, desc[UR8][R2.64] ;  /* 0x0000000802027981 */ /* 0x008f64000c1e1b00 */
.L_x_141:
[C---:B-----5:R-:W-:Y:S02]  /*6ee0*/  IADD3 R4, P0, PT, R54.reuse, R2, RZ ;  /* 0x0000000236047210 */ /* 0x060fe40007f1e0ff */
[----:B------:R-:W-:Y:S02]  /*6ef0*/  SHF.R.S32.HI R35, RZ, 0x1f, R34 ;  /* 0x0000001fff237819 */ /* 0x000fe40000011422 */
[----:B------:R-:W-:Y:S02]  /*6f00*/  LEA.HI.X.SX32 R3, R54, R3, 0x1, P0 ;  /* 0x0000000336037211 */ /* 0x000fe400000f0eff */
[----:B--2---:R-:W-:-:S04]  /*6f10*/  LEA R2, P0, R4, UR12, 0x3 ;  /* 0x0000000c04027c11 */ /* 0x004fc8000f8018ff */
[----:B------:R-:W-:-:S05]  /*6f20*/  LEA.HI.X R3, R4, UR13, R3, 0x3, P0 ;  /* 0x0000000d04037c11 */ /* 0x000fca00080f1c03 */
[----:B------:R2:W-:Y:S04]  /*6f30*/  STG.E.64 desc[UR8][R2.64], R34 ;  /* 0x0000002202007986 */ /* 0x0005e8000c101b08 */
.L_x_140:
[----:B------:R-:W-:Y:S05]  /*6f40*/  BSYNC.RECONVERGENT B2 ;  /* 0x0000000000027941 */ /* 0x000fea0003800200 */
.L_x_139:
        /* <DEDUP_REMOVED lines=9> */
.L_x_144:
[C---:B-----5:R-:W-:Y:S02]  /*6fe0*/  IADD3 R4, P0, PT, R55.reuse, R2, RZ ;  /* 0x0000000237047210 */ /* 0x060fe40007f1e0ff */
[----:B------:R-:W-:Y:S02]  /*6ff0*/  SHF.R.S32.HI R33, RZ, 0x1f, R32 ;  /* 0x0000001fff217819 */ /* 0x000fe40000011420 */
[----:B------:R-:W-:Y:S02]  /*7000*/  LEA.HI.X.SX32 R3, R55, R3, 0x1, P0 ;  /* 0x0000000337037211 */ /* 0x000fe400000f0eff */
[----:B--2---:R-:W-:-:S04]  /*7010*/  LEA R2, P0, R4, UR12, 0x3 ;  /* 0x0000000c04027c11 */ /* 0x004fc8000f8018ff */
[----:B------:R-:W-:-:S05]  /*7020*/  LEA.HI.X R3, R4, UR13, R3, 0x3, P0 ;  /* 0x0000000d04037c11 */ /* 0x000fca00080f1c03 */
[----:B------:R2:W-:Y:S04]  /*7030*/  STG.E.64 desc[UR8][R2.64], R32 ;  /* 0x0000002002007986 */ /* 0x0005e8000c101b08 */
.L_x_143:
[----:B------:R-:W-:Y:S05]  /*7040*/  BSYNC.RECONVERGENT B2 ;  /* 0x0000000000027941 */ /* 0x000fea0003800200 */
.L_x_142:
        /* <DEDUP_REMOVED lines=9> */
.L_x_147:
[C---:B-----5:R-:W-:Y:S02]  /*70e0*/  IADD3 R4, P0, PT, R56.reuse, R2, RZ ;  /* 0x0000000238047210 */ /* 0x060fe40007f1e0ff */
[----:B------:R-:W-:Y:S02]  /*70f0*/  SHF.R.S32.HI R15, RZ, 0x1f, R14 ;  /* 0x0000001fff0f7819 */ /* 0x000fe4000001140e */
[----:B------:R-:W-:Y:S02]  /*7100*/  LEA.HI.X.SX32 R3, R56, R3, 0x1, P0 ;  /* 0x0000000338037211 */ /* 0x000fe400000f0eff */
[----:B--2---:R-:W-:-:S04]  /*7110*/  LEA R2, P0, R4, UR12, 0x3 ;  /* 0x0000000c04027c11 */ /* 0x004fc8000f8018ff */
[----:B------:R-:W-:-:S05]  /*7120*/  LEA.HI.X R3, R4, UR13, R3, 0x3, P0 ;  /* 0x0000000d04037c11 */ /* 0x000fca00080f1c03 */
[----:B------:R2:W-:Y:S04]  /*7130*/  STG.E.64 desc[UR8][R2.64], R14 ;  /* 0x0000000e02007986 */ /* 0x0005e8000c101b08 */
.L_x_146:
[----:B------:R-:W-:Y:S05]  /*7140*/  BSYNC.RECONVERGENT B2 ;  /* 0x0000000000027941 */ /* 0x000fea0003800200 */
.L_x_145:
        /* <DEDUP_REMOVED lines=9> */
.L_x_150:
[C---:B-----5:R-:W-:Y:S02]  /*71e0*/  IADD3 R4, P0, PT, R57.reuse, R2, RZ ;  /* 0x0000000239047210 */ /* 0x060fe40007f1e0ff */
[----:B------:R-:W-:Y:S02]  /*71f0*/  SHF.R.S32.HI R13, RZ, 0x1f, R12 ;  /* 0x0000001fff0d7819 */ /* 0x000fe4000001140c */
[----:B------:R-:W-:Y:S02]  /*7200*/  LEA.HI.X.SX32 R3, R57, R3, 0x1, P0 ;  /* 0x0000000339037211 */ /* 0x000fe400000f0eff */
[----:B--2---:R-:W-:-:S04]  /*7210*/  LEA R2, P0, R4, UR12, 0x3 ;  /* 0x0000000c04027c11 */ /* 0x004fc8000f8018ff */
[----:B------:R-:W-:-:S05]  /*7220*/  LEA.HI.X R3, R4, UR13, R3, 0x3, P0 ;  /* 0x0000000d04037c11 */ /* 0x000fca00080f1c03 */
[----:B------:R2:W-:Y:S04]  /*7230*/  STG.E.64 desc[UR8][R2.64], R12 ;  /* 0x0000000c02007986 */ /* 0x0005e8000c101b08 */
.L_x_149:
[----:B------:R-:W-:Y:S05]  /*7240*/  BSYNC.RECONVERGENT B2 ;  /* 0x0000000000027941 */ /* 0x000fea0003800200 */
.L_x_148:
        /* <DEDUP_REMOVED lines=8> */
.L_x_152:
[C---:B-----5:R-:W-:Y:S02]  /*72d0*/  IADD3 R4, P0, PT, R58.reuse, R2, RZ ;  /* 0x000000023a047210 */ /* 0x060fe40007f1e0ff */
[----:B------:R-:W-:Y:S02]  /*72e0*/  SHF.R.S32.HI R11, RZ, 0x1f, R10 ;  /* 0x0000001fff0b7819 */ /* 0x000fe4000001140a */
[----:B------:R-:W-:Y:S02]  /*72f0*/  LEA.HI.X.SX32 R3, R58, R3, 0x1, P0 ;  /* 0x000000033a037211 */ /* 0x000fe400000f0eff */
[----:B--2---:R-:W-:-:S04]  /*7300*/  LEA R2, P0, R4, UR12, 0x3 ;  /* 0x0000000c04027c11 */ /* 0x004fc8000f8018ff */
[----:B------:R-:W-:-:S05]  /*7310*/  LEA.HI.X R3, R4, UR13, R3, 0x3, P0 ;  /* 0x0000000d04037c11 */ /* 0x000fca00080f1c03 */
[----:B------:R2:W-:Y:S01]  /*7320*/  STG.E.64 desc[UR8][R2.64], R10 ;  /* 0x0000000a02007986 */ /* 0x0005e2000c101b08 */
[----:B------:R-:W-:Y:S05]  /*7330*/  BRA `(.L_x_151) ;  /* 0x0000000800607947 */ /* 0x000fea0003800000 */
.L_x_111:
[----:B------:R-:W-:Y:S01]  /*7340*/  BAR.SYNC.DEFER_BLOCKING 0x0 ;  /* 0x0000000000007b1d */ /* 0x000fe20000010000 */
[----:B------:R-:W-:Y:S02]  /*7350*/  P2R R39, PR, RZ, 0x2 ;  /* 0x00000002ff277803 */ /* 0x000fe40000000000 */
[C---:B------:R-:W-:Y:S02]  /*7360*/  LOP3.LUT P1, RZ, R11.reuse, 0x4, RZ, 0xc0, !PT ;  /* 0x000000040bff7812 */ /* 0x040fe4000782c0ff */
[----:B------:R-:W-:Y:S01]  /*7370*/  @P0 LEA R2, R2, UR5, 0x2 ;  /* 0x0000000502020c11 */ /* 0x000fe2000f8e10ff */
[----:B------:R-:W0:Y:S01]  /*7380*/  LDCU.64 UR12, c[0x0][0x390] ;  /* 0x00007200ff0c77ac */ /* 0x000e220008000a00 */
[----:B------:R-:W-:Y:S02]  /*7390*/  P2R R41, PR, RZ, 0x2 ;  /* 0x00000002ff297803 */ /* 0x000fe40000000000 */
[----:B------:R-:W-:Y:S02]  /*73a0*/  LOP3.LUT P1, RZ, R11, 0x2, RZ, 0xc0, !PT ;  /* 0x000000020bff7812 */ /* 0x000fe4000782c0ff */
[----:B------:R-:W-:-:S02]  /*73b0*/  P2R R37, PR, RZ, 0x4 ;  /* 0x00000004ff257803 */ /* 0x000fc40000000000 */
[C---:B------:R-:W-:Y:S02]  /*73c0*/  LOP3.LUT P2, RZ, R11.reuse, 0x8, RZ, 0xc0, !PT ;  /* 0x000000080bff7812 */ /* 0x040fe4000784c0ff */
[----:B------:R-:W-:Y:S02]  /*73d0*/  P2R R35, PR, RZ, 0x8 ;  /* 0x00000008ff237803 */ /* 0x000fe40000000000 */
[C---:B------:R-:W-:Y:S02]  /*73e0*/  LOP3.LUT P3, RZ, R11.reuse, 0x10, RZ, 0xc0, !PT ;  /* 0x000000100bff7812 */ /* 0x040fe4000786c0ff */
[----:B------:R-:W-:Y:S02]  /*73f0*/  P2R R33, PR, RZ, 0x10 ;  /* 0x00000010ff217803 */ /* 0x000fe40000000000 */
[----:B------:R-:W-:Y:S02]  /*7400*/  LOP3.LUT P4, RZ, R11, 0x20, RZ, 0xc0, !PT ;  /* 0x000000200bff7812 */ /* 0x000fe4000788c0ff */
[----:B------:R-:W-:Y:S01]  /*7410*/  @P1 LEA R59, R59, UR5, 0x2 ;  /* 0x000000053b3b1c11 */ /* 0x000fe2000f8e10ff */
[----:B------:R-:W-:Y:S01]  /*7420*/  @P0 STS [R2], R52 ;  /* 0x0000003402000388 */ /* 0x000fe20000000800 */
[----:B------:R-:W-:-:S02]  /*7430*/  P2R R15, PR, RZ, 0x20 ;  /* 0x00000020ff0f7803 */ /* 0x000fc40000000000 */
[----:B------:R-:W-:Y:S01]  /*7440*/  LOP3.LUT P5, RZ, R11, 0x40, RZ, 0xc0, !PT ;  /* 0x000000400bff7812 */ /* 0x000fe200078ac0ff */
[----:B------:R-:W-:Y:S01]  /*7450*/  @P1 STS [R59], R50 ;  /* 0x000000323b001388 */ /* 0x000fe20000000800 */
[----:B------:R-:W-:Y:S02]  /*7460*/  ISETP.NE.AND P1, PT, R41, RZ, PT ;  /* 0x000000ff2900720c */ /* 0x000fe40003f25270 */
[C---:B------:R-:W-:Y:S02]  /*7470*/  LOP3.LUT P6, RZ, R11.reuse, 0x1, RZ, 0xc0, !PT ;  /* 0x000000010bff7812 */ /* 0x040fe400078cc0ff */
[----:B------:R-:W-:Y:S02]  /*7480*/  LOP3.LUT P0, RZ, R11, 0x80, RZ, 0xc0, !PT ;  /* 0x000000800bff7812 */ /* 0x000fe4000780c0ff */
[----:B------:R-:W-:Y:S02]  /*7490*/  @P2 LEA R11, R4, UR5, 0x2 ;  /* 0x00000005040b2c11 */ /* 0x000fe4000f8e10ff */
[----:B------:R-:W-:-:S03]  /*74a0*/  @P3 LEA R5, R5, UR5, 0x2 ;  /* 0x0000000505053c11 */ /* 0x000fc6000f8e10ff */
[----:B------:R-:W-:Y:S02]  /*74b0*/  @P5 LEA R7, R7, UR5, 0x2 ;  /* 0x0000000507075c11 */ /* 0x000fe4000f8e10ff */
[----:B------:R-:W-:Y:S02]  /*74c0*/  @P1 LEA R3, R3, UR5, 0x2 ;  /* 0x0000000503031c11 */ /* 0x000fe4000f8e10ff */
[----:B------:R-:W-:-:S03]  /*74d0*/  @P6 LEA R9, R9, UR5, 0x2 ;  /* 0x0000000509096c11 */ /* 0x000fc6000f8e10ff */
[----:B------:R1:W-:Y:S01]  /*74e0*/  @P1 STS [R3], R48 ;  /* 0x0000003003001388 */ /* 0x0003e20000000800 */
[----:B------:R-:W-:-:S03]  /*74f0*/  ISETP.NE.AND P1, PT, R39, RZ, PT ;  /* 0x000000ff2700720c */ /* 0x000fc60003f25270 */
[----:B------:R-:W-:Y:S01]  /*7500*/  @P2 STS [R11], R46 ;  /* 0x0000002e0b002388 */ /* 0x000fe20000000800 */
[----:B------:R-:W-:-:S03]  /*7510*/  ISETP.NE.AND P2, PT, R37, RZ, PT ;  /* 0x000000ff2500720c */ /* 0x000fc60003f45270 */
[----:B------:R2:W-:Y:S01]  /*7520*/  @P3 STS [R5], R44 ;  /* 0x0000002c05003388 */ /* 0x0005e20000000800 */
[----:B------:R-:W-:Y:S02]  /*7530*/  ISETP.NE.AND P3, PT, R35, RZ, PT ;  /* 0x000000ff2300720c */ /* 0x000fe40003f65270 */
[----:B------:R-:W-:-:S03]  /*7540*/  @P4 LEA R35, R6, UR5, 0x2 ;  /* 0x0000000506234c11 */ /* 0x000fc6000f8e10ff */
[----:B-1----:R-:W-:Y:S02]  /*7550*/  @P1 LEA R3, R54, UR5, 0x2 ;  /* 0x0000000536031c11 */ /* 0x002fe4000f8e10ff */
[----:B------:R1:W-:Y:S01]  /*7560*/  @P4 STS [R35], R42 ;  /* 0x0000002a23004388 */ /* 0x0003e20000000800 */
[----:B------:R-:W-:Y:S02]  /*7570*/  ISETP.NE.AND P4, PT, R33, RZ, PT ;  /* 0x000000ff2100720c */ /* 0x000fe40003f85270 */
[----:B------:R-:W-:Y:S01]  /*7580*/  @P2 LEA R55, R55, UR5, 0x2 ;  /* 0x0000000537372c11 */ /* 0x000fe2000f8e10ff */
[----:B------:R1:W-:Y:S01]  /*7590*/  @P5 STS [R7], R40 ;  /* 0x0000002807005388 */ /* 0x0003e20000000800 */
[----:B------:R-:W-:Y:S02]  /*75a0*/  ISETP.NE.AND P5, PT, R15, RZ, PT ;  /* 0x000000ff0f00720c */ /* 0x000fe40003fa5270 */
[----:B------:R-:W-:Y:S02]  /*75b0*/  @P0 LEA R15, R8, UR5, 0x2 ;  /* 0x00000005080f0c11 */ /* 0x000fe4000f8e10ff */
[----:B--2---:R-:W-:-:S03]  /*75c0*/  @P3 LEA R5, R56, UR5, 0x2 ;  /* 0x0000000538053c11 */ /* 0x004fc6000f8e10ff */
[----:B------:R1:W-:Y:S01]  /*75d0*/  @P0 STS [R15], R38 ;  /* 0x000000260f000388 */ /* 0x0003e20000000800 */
[----:B------:R-:W-:Y:S02]  /*75e0*/  ISETP.GE.U32.AND P0, PT, R13, R0, PT ;  /* 0x000000000d00720c */ /* 0x000fe40003f06070 */
[----:B------:R-:W-:Y:S01]  /*75f0*/  @P4 LEA R57, R57, UR5, 0x2 ;  /* 0x0000000539394c11 */ /* 0x000fe2000f8e10ff */
[----:B------:R1:W-:Y:S02]  /*7600*/  @P6 STS [R9], R36 ;  /* 0x0000002409006388 */ /* 0x0003e40000000800 */
[----:B------:R-:W-:Y:S02]  /*7610*/  @P5 LEA R11, R58, UR5, 0x2 ;  /* 0x000000053a0b5c11 */ /* 0x000fe4000f8e10ff */
[----:B------:R1:W-:Y:S04]  /*7620*/  @P1 STS [R3], R34 ;  /* 0x0000002203001388 */ /* 0x0003e80000000800 */
[----:B------:R1:W-:Y:S04]  /*7630*/  @P2 STS [R55], R32 ;  /* 0x0000002037002388 */ /* 0x0003e80000000800 */
[----:B------:R1:W-:Y:S04]  /*7640*/  @P3 STS [R5], R14 ;  /* 0x0000000e05003388 */ /* 0x0003e80000000800 */
[----:B------:R1:W-:Y:S04]  /*7650*/  @P4 STS [R57], R12 ;  /* 0x0000000c39004388 */ /* 0x0003e80000000800 */
[----:B------:R1:W-:Y:S01]  /*7660*/  @P5 STS [R11], R10 ;  /* 0x0000000a0b005388 */ /* 0x0003e20000000800 */
[----:B------:R-:W-:Y:S06]  /*7670*/  BAR.SYNC.DEFER_BLOCKING 0x0 ;  /* 0x0000000000007b1d */ /* 0x000fec0000010000 */
[----:B0-----:R-:W-:Y:S05]  /*7680*/  @P0 BRA `(.L_x_151) ;  /* 0x00000004008c0947 */ /* 0x001fea0003800000 */
[----:B------:R-:W-:Y:S01]  /*7690*/  IADD3 R17, PT, PT, R19, R17, R18 ;  /* 0x0000001113117210 */ /* 0x000fe20007ffe012 */
[----:B------:R-:W-:Y:S03]  /*76a0*/  BSSY.RECONVERGENT B2, `(.L_x_153) ;  /* 0x0000024000027945 */ /* 0x000fe60003800200 */
[----:B------:R-:W-:-:S04]  /*76b0*/  IADD3 R17, PT, PT, R21, R17, R20 ;  /* 0x0000001115117210 */ /* 0x000fc80007ffe014 */
[----:B------:R-:W-:-:S04]  /*76c0*/  IADD3 R17, PT, PT, R23, R17, R22 ;  /* 0x0000001117117210 */ /* 0x000fc80007ffe016 */
[----:B------:R-:W-:-:S04]  /*76d0*/  IADD3 R17, PT, PT, R25, R17, R24 ;  /* 0x0000001119117210 */ /* 0x000fc80007ffe018 */
[----:B------:R-:W-:-:S04]  /*76e0*/  IADD3 R17, PT, PT, R27, R17, R26 ;  /* 0x000000111b117210 */ /* 0x000fc80007ffe01a */
[----:B------:R-:W-:-:S04]  /*76f0*/  IADD3 R17, PT, PT, R29, R17, R28 ;  /* 0x000000111d117210 */ /* 0x000fc80007ffe01c */
[----:B------:R-:W-:-:S04]  /*7700*/  IADD3 R17, PT, PT, R31, R17, R30 ;  /* 0x000000111f117210 */ /* 0x000fc80007ffe01e */
[----:B------:R-:W-:-:S04]  /*7710*/  IADD3 R16, PT, PT, R17, UR10, R16 ;  /* 0x0000000a11107c10 */ /* 0x000fc8000fffe010 */
[----:B------:R-:W-:-:S04]  /*7720*/  IADD3 R16, PT, PT, R16, -0x1c01, -R13 ;  /* 0xffffe3ff10107810 */ /* 0x000fc80007ffe80d */
[----:B------:R-:W-:-:S04]  /*7730*/  LOP3.LUT R2, R16, 0x600, RZ, 0xc0, !PT ;  /* 0x0000060010027812 */ /* 0x000fc800078ec0ff */
[----:B------:R-:W-:-:S13]  /*7740*/  ISETP.NE.AND P0, PT, R2, 0x600, PT ;  /* 0x000006000200780c */ /* 0x000fda0003f05270 */
[----:B------:R-:W-:Y:S05]  /*7750*/  @!P0 BRA `(.L_x_154) ;  /* 0x0000000000608947 */ /* 0x000fea0003800000 */
[----:B------:R-:W-:Y:S01]  /*7760*/  LEA.HI R2, R16, 0x1, RZ, 0x17 ;  /* 0x0000000110027811 */ /* 0x000fe200078fb8ff */
[----:B------:R-:W-:Y:S01]  /*7770*/  BSSY.RECONVERGENT B3, `(.L_x_154) ;  /* 0x0000016000037945 */ /* 0x000fe20003800200 */
[----:B------:R-:W-:Y:S01]  /*7780*/  LEA R8, R13, UR5, 0x2 ;  /* 0x000000050d087c11 */ /* 0x000fe2000f8e10ff */
[----:B-1----:R-:W-:Y:S01]  /*7790*/  IMAD.MOV.U32 R11, RZ, RZ, RZ ;  /* 0x000000ffff0b7224 */ /* 0x002fe200078e00ff */
[----:B------:R-:W-:-:S05]  /*77a0*/  LOP3.LUT R2, R2, 0x3, RZ, 0xc0, !PT ;  /* 0x0000000302027812 */ /* 0x000fca00078ec0ff */
[----:B------:R-:W-:-:S07]  /*77b0*/  IMAD.MOV R9, RZ, RZ, -R2 ;  /* 0x000000ffff097224 */ /* 0x000fce00078e0a02 */
.L_x_155:
[----:B------:R-:W-:Y:S02]  /*77c0*/  ISETP.NE.AND P0, PT, RZ, UR11, PT ;  /* 0x0000000bff007c0c */ /* 0x000fe4000bf05270 */
[----:B0-----:R-:W-:Y:S01]  /*77d0*/  CS2R R2, SRZ ;  /* 0x0000000000027805 */ /* 0x001fe2000001ff00 */
[----:B------:R0:W1:Y:S10]  /*77e0*/  LDS R4, [R8] ;  /* 0x0000000008047984 */ /* 0x0000740000000800 */
[----:B------:R-:W2:Y:S02]  /*77f0*/  @!P0 LDC.64 R6, c[0x0][0x3d8] ;  /* 0x0000f600ff068b82 */ /* 0x000ea40000000a00 */
[----:B--2---:R-:W2:Y:S01]  /*7800*/  @!P0 LDG.E.64 R2, desc[UR8][R6.64] ;  /* 0x0000000806028981 */ /* 0x004ea2000c1e1b00 */
[----:B------:R-:W-:-:S02]  /*7810*/  VIADD R9, R9, 0x1 ;  /* 0x0000000109097836 */ /* 0x000fc40000000000 */
[----:B0-----:R-:W-:Y:S01]  /*7820*/  VIADD R8, R8, 0x800 ;  /* 0x0000080008087836 */ /* 0x001fe20000000000 */
[----:B-1----:R-:W-:Y:S02]  /*7830*/  SHF.R.S32.HI R5, RZ, 0x1f, R4 ;  /* 0x0000001fff057819 */ /* 0x002fe40000011404 */
[C---:B--2---:R-:W-:Y:S02]  /*7840*/  IADD3 R10, P0, PT, R13.reuse, R2, RZ ;  /* 0x000000020d0a7210 */ /* 0x044fe40007f1e0ff */
[----:B------:R-:W-:-:S03]  /*7850*/  IADD3 R13, P1, PT, R13, 0x200, RZ ;  /* 0x000002000d0d7810 */ /* 0x000fc60007f3e0ff */
[----:B------:R-:W-:Y:S01]  /*7860*/  IMAD.X R3, R11, 0x1, R3, P0 ;  /* 0x000000010b037824 */ /* 0x000fe200000e0603 */
[----:B------:R-:W-:Y:S01]  /*7870*/  LEA R2, P0, R10, UR12, 0x3 ;  /* 0x0000000c0a027c11 */ /* 0x000fe2000f8018ff */
[----:B------:R-:W-:-:S03]  /*7880*/  IMAD.X R11, RZ, RZ, R11, P1 ;  /* 0x000000ffff0b7224 */ /* 0x000fc600008e060b */
[----:B------:R-:W-:Y:S02]  /*7890*/  LEA.HI.X R3, R10, UR13, R3, 0x3, P0 ;  /* 0x0000000d0a037c11 */ /* 0x000fe400080f1c03 */
[----:B------:R-:W-:-:S03]  /*78a0*/  ISETP.NE.AND P0, PT, R9, RZ, PT ;  /* 0x000000ff0900720c */ /* 0x000fc60003f05270 */
[----:B------:R0:W-:Y:S10]  /*78b0*/  STG.E.64 desc[UR8][R2.64], R4 ;  /* 0x0000000402007986 */ /* 0x0001f4000c101b08 */
[----:B------:R-:W-:Y:S05]  /*78c0*/  @P0 BRA `(.L_x_155) ;  /* 0xfffffffc00bc0947 */ /* 0x000fea000383ffff */
[----:B------:R-:W-:Y:S05]  /*78d0*/  BSYNC.RECONVERGENT B3 ;  /* 0x0000000000037941 */ /* 0x000fea0003800200 */
.L_x_154:
[----:B------:R-:W-:Y:S05]  /*78e0*/  BSYNC.RECONVERGENT B2 ;  /* 0x0000000000027941 */ /* 0x000fea0003800200 */
.L_x_153:
[----:B------:R-:W-:-:S13]  /*78f0*/  ISETP.GE.U32.AND P0, PT, R16, 0x600, PT ;  /* 0x000006001000780c */ /* 0x000fda0003f06070 */
[----:B------:R-:W-:Y:S05]  /*7900*/  @!P0 BRA `(.L_x_151) ;  /* 0x0000000000ec8947 */ /* 0x000fea0003800000 */
[----:B------:R-:W2:Y:S01]  /*7910*/  S2UR UR6, SR_CgaCtaId ;  /* 0x00000000000679c3 */ /* 0x000ea20000008800 */
[----:B------:R-:W-:Y:S01]  /*7920*/  UMOV UR4, 0x400 ;  /* 0x0000040000047882 */ /* 0x000fe20000000000 */
[----:B------:R-:W-:Y:S02]  /*7930*/  UISETP.NE.AND UP0, UPT, UR11, URZ, UPT ;  /* 0x000000ff0b00728c */ /* 0x000fe4000bf05270 */
[----:B------:R-:W-:Y:S01]  /*7940*/  ISETP.NE.AND P0, PT, RZ, UR11, PT ;  /* 0x0000000bff007c0c */ /* 0x000fe2000bf05270 */
[----:B------:R-:W-:Y:S02]  /*7950*/  IMAD.MOV.U32 R21, RZ, RZ, RZ ;  /* 0x000000ffff157224 */ /* 0x000fe400078e00ff */
[----:B------:R-:W-:Y:S01]  /*7960*/  IMAD.MOV.U32 R23, RZ, RZ, RZ ;  /* 0x000000ffff177224 */ /* 0x000fe200078e00ff */
[----:B01----:R-:W0:Y:S01]  /*7970*/  LDC.64 R2, c[0x0][0x390] ;  /* 0x0000e400ff027b82 */ /* 0x003e220000000a00 */
[----:B------:R-:W-:Y:S01]  /*7980*/  PLOP3.LUT P1, PT, PT, PT, UP0, 0x80, 0x8 ;  /* 0x000000000008781c */ /* 0x000fe20003f2f008 */
[----:B--2---:R-:W-:-:S06]  /*7990*/  ULEA UR4, UR6, UR4, 0x18 ;  /* 0x0000000406047291 */ /* 0x004fcc000f8ec0ff */
[C---:B------:R-:W-:Y:S01]  /*79a0*/  LEA R12, R13.reuse, UR4, 0x2 ;  /* 0x000000040d0c7c11 */ /* 0x040fe2000f8e10ff */
[----:B0-----:R-:W-:-:S04]  /*79b0*/  IMAD.WIDE.U32 R2, R13, 0x8, R2 ;  /* 0x000000080d027825 */ /* 0x001fc800078e0002 */
[----:B------:R-:W-:-:S07]  /*79c0*/  VIADD R12, R12, 0x1000 ;  /* 0x000010000c0c7836 */ /* 0x000fce0000000000 */
.L_x_156:
[----:B--2---:R-:W0:Y:S01]  /*79d0*/  @!P1 LDC.64 R8, c[0x0][0x3d8] ;  /* 0x0000f600ff089b82 */ /* 0x004e220000000a00 */
[----:B------:R-:W-:Y:S01]  /*79e0*/  CS2R R4, SRZ ;  /* 0x0000000000047805 */ /* 0x000fe2000001ff00 */
[----:B------:R-:W1:Y:S05]  /*79f0*/  LDS R6, [R12+-0x1000] ;  /* 0xfff000000c067984 */ /* 0x000e6a0000000800 */
[----:B0-----:R0:W2:Y:S01]  /*7a00*/  @!P1 LDG.E.64 R4, desc[UR8][R8.64] ;  /* 0x0000000808049981 */ /* 0x0010a2000c1e1b00 */
[----:B------:R-:W-:-:S03]  /*7a10*/  PLOP3.LUT P1, PT, P0, PT, PT, 0x80, 0x8 ;  /* 0x000000000008781c */ /* 0x000fc6000072f070 */
[----:B0-----:R-:W0:Y:S10]  /*7a20*/  LDS R8, [R12+-0x800] ;  /* 0xfff800000c087984 */ /* 0x001e340000000800 */
[----:B------:R-:W3:Y:S01]  /*7a30*/  @!P1 LDC.64 R16, c[0x0][0x3d8] ;  /* 0x0000f600ff109b82 */ /* 0x000ee20000000a00 */
[----:B-1----:R-:W-:-:S02]  /*7a40*/  SHF.R.S32.HI R7, RZ, 0x1f, R6 ;  /* 0x0000001fff077819 */ /* 0x002fc40000011406 */
[----:B--2---:R-:W-:-:S04]  /*7a50*/  LEA R11, P2, R4, R21, 0x3 ;  /* 0x00000015040b7211 */ /* 0x004fc800078418ff */
[----:B------:R-:W-:Y:S02]  /*7a60*/  LEA.HI.X R5, R4, R23, R5, 0x3, P2 ;  /* 0x0000001704057211 */ /* 0x000fe400010f1c05 */
[----:B------:R-:W-:-:S05]  /*7a70*/  IADD3 R10, P2, PT, R2, R11, RZ ;  /* 0x0000000b020a7210 */ /* 0x000fca0007f5e0ff */
[----:B------:R-:W-:Y:S01]  /*7a80*/  IMAD.X R11, R3, 0x1, R5, P2 ;  /* 0x00000001030b7824 */ /* 0x000fe200010e0605 */
[----:B------:R-:W-:-:S04]  /*7a90*/  CS2R R4, SRZ ;  /* 0x0000000000047805 */ /* 0x000fc8000001ff00 */
[----:B------:R-:W-:Y:S04]  /*7aa0*/  STG.E.64 desc[UR8][R10.64], R6 ;  /* 0x000000060a007986 */ /* 0x000fe8000c101b08 */
[----:B---3--:R-:W2:Y:S01]  /*7ab0*/  @!P1 LDG.E.64 R4, desc[UR8][R16.64] ;  /* 0x0000000810049981 */ /* 0x008ea2000c1e1b00 */
[----:B------:R-:W1:Y:S01]  /*7ac0*/  @!P1 LDC.64 R18, c[0x0][0x3d8] ;  /* 0x0000f600ff129b82 */ /* 0x000e620000000a00 */
[----:B0-----:R-:W-:Y:S02]  /*7ad0*/  SHF.R.S32.HI R9, RZ, 0x1f, R8 ;  /* 0x0000001fff097819 */ /* 0x001fe40000011408 */
[----:B------:R-:W0:Y:S01]  /*7ae0*/  LDS R6, [R12] ;  /* 0x000000000c067984 */ /* 0x000e220000000800 */
[----:B--2---:R-:W-:-:S04]  /*7af0*/  LEA R15, P2, R4, R21, 0x3 ;  /* 0x00000015040f7211 */ /* 0x004fc800078418ff */
[----:B------:R-:W-:Y:S02]  /*7b00*/  LEA.HI.X R5, R4, R23, R5, 0x3, P2 ;  /* 0x0000001704057211 */ /* 0x000fe400010f1c05 */
[----:B------:R-:W-:-:S05]  /*7b10*/  IADD3 R14, P2, PT, R2, R15, RZ ;  /* 0x0000000f020e7210 */ /* 0x000fca0007f5e0ff */
[----:B------:R-:W-:Y:S01]  /*7b20*/  IMAD.X R15, R3, 0x1, R5, P2 ;  /* 0x00000001030f7824 */ /* 0x000fe200010e0605 */
[----:B------:R-:W-:-:S04]  /*7b30*/  CS2R R4, SRZ ;  /* 0x0000000000047805 */ /* 0x000fc8000001ff00 */
[----:B------:R-:W-:Y:S04]  /*7b40*/  STG.E.64 desc[UR8][R14.64+0x1000], R8 ;  /* 0x001000080e007986 */ /* 0x000fe8000c101b08 */
[----:B-1----:R-:W2:Y:S01]  /*7b50*/  @!P1 LDG.E.64 R4, desc[UR8][R18.64] ;  /* 0x0000000812049981 */ /* 0x002ea2000c1e1b00 */
[----:B------:R-:W1:Y:S01]  /*7b60*/  @!P1 LDC.64 R16, c[0x0][0x3d8] ;  /* 0x0000f600ff109b82 */ /* 0x000e620000000a00 */
[----:B0-----:R-:W-:Y:S02]  /*7b70*/  SHF.R.S32.HI R7, RZ, 0x1f, R6 ;  /* 0x0000001fff077819 */ /* 0x001fe40000011406 */
[----:B------:R0:W3:Y:S01]  /*7b80*/  LDS R8, [R12+0x800] ;  /* 0x000800000c087984 */ /* 0x0000e20000000800 */
[----:B--2---:R-:W-:-:S04]  /*7b90*/  LEA R11, P2, R4, R21, 0x3 ;  /* 0x00000015040b7211 */ /* 0x004fc800078418ff */
[----:B------:R-:W-:Y:S02]  /*7ba0*/  LEA.HI.X R5, R4, R23, R5, 0x3, P2 ;  /* 0x0000001704057211 */ /* 0x000fe400010f1c05 */
[----:B------:R-:W-:-:S05]  /*7bb0*/  IADD3 R10, P2, PT, R2, R11, RZ ;  /* 0x0000000b020a7210 */ /* 0x000fca0007f5e0ff */
[----:B------:R-:W-:Y:S01]  /*7bc0*/  IMAD.X R11, R3, 0x1, R5, P2 ;  /* 0x00000001030b7824 */ /* 0x000fe200010e0605 */
[----:B------:R-:W-:-:S04]  /*7bd0*/  CS2R R4, SRZ ;  /* 0x0000000000047805 */ /* 0x000fc8000001ff00 */
[----:B------:R2:W-:Y:S04]  /*7be0*/  STG.E.64 desc[UR8][R10.64+0x2000], R6 ;  /* 0x002000060a007986 */ /* 0x0005e8000c101b08 */
[----:B-1----:R-:W4:Y:S01]  /*7bf0*/  @!P1 LDG.E.64 R4, desc[UR8][R16.64] ;  /* 0x0000000810049981 */ /* 0x002f22000c1e1b00 */
[----:B------:R-:W-:Y:S02]  /*7c00*/  VIADD R13, R13, 0x800 ;  /* 0x000008000d0d7836 */ /* 0x000fe40000000000 */
[----:B0-----:R-:W-:Y:S01]  /*7c10*/  VIADD R12, R12, 0x2000 ;  /* 0x000020000c0c7836 */ /* 0x001fe20000000000 */
[----:B----4-:R-:W-:Y:S02]  /*7c20*/  LEA R9, P2, R4, R21, 0x3 ;  /* 0x0000001504097211 */ /* 0x010fe400078418ff */
[----:B------:R-:W-:-:S02]  /*7c30*/  IADD3 R21, P3, PT, R21, 0x4000, RZ ;  /* 0x0000400015157810 */ /* 0x000fc40007f7e0ff */
[----:B------:R-:W-:Y:S02]  /*7c40*/  LEA.HI.X R5, R4, R23, R5, 0x3, P2 ;  /* 0x0000001704057211 */ /* 0x000fe400010f1c05 */
[----:B------:R-:W-:Y:S01]  /*7c50*/  IADD3 R4, P2, PT, R2, R9, RZ ;  /* 0x0000000902047210 */ /* 0x000fe20007f5e0ff */
[----:B------:R-:W-:Y:S01]  /*7c60*/  IMAD.X R23, RZ, RZ, R23, P3 ;  /* 0x000000ffff177224 */ /* 0x000fe200018e0617 */
[----:B---3--:R-:W-:-:S03]  /*7c70*/  SHF.R.S32.HI R9, RZ, 0x1f, R8 ;  /* 0x0000001fff097819 */ /* 0x008fc60000011408 */
[----:B------:R-:W-:Y:S01]  /*7c80*/  IMAD.X R5, R3, 0x1, R5, P2 ;  /* 0x0000000103057824 */ /* 0x000fe200010e0605 */
[----:B------:R-:W-:-:S04]  /*7c90*/  ISETP.GE.AND P2, PT, R13, R0, PT ;  /* 0x000000000d00720c */ /* 0x000fc80003f46270 */
[----:B------:R2:W-:Y:S09]  /*7ca0*/  STG.E.64 desc[UR8][R4.64+0x3000], R8 ;  /* 0x0030000804007986 */ /* 0x0005f2000c101b08 */
[----:B------:R-:W-:Y:S05]  /*7cb0*/  @!P2 BRA `(.L_x_156) ;  /* 0xfffffffc0044a947 */ /* 0x000fea000383ffff */
.L_x_151:
[----:B------:R-:W-:Y:S05]  /*7cc0*/  BSYNC.RECONVERGENT B0 ;  /* 0x0000000000007941 */ /* 0x000fea0003800200 */
.L_x_110:
[----:B------:R-:W-:Y:S05]  /*7cd0*/  BRA `(.L_x_157) ;  /* 0x0000003000b07947 */ /* 0x000fea0003800000 */
.L_x_109:
[----:B------:R-:W0:Y:S01]  /*7ce0*/  S2R R6, SR_TID.X ;  /* 0x0000000000067919 */ /* 0x000e220000002100 */
[----:B------:R-:W1:Y:S01]  /*7cf0*/  LDC R7, c[0x0][0x3d0] ;  /* 0x0000f400ff077b82 */ /* 0x000e620000000800 */
[----:B------:R-:W2:Y:S01]  /*7d00*/  LDCU.U8 UR5, c[0x0][0x3c0] ;  /* 0x00007800ff0577ac */ /* 0x000ea20008000000 */
[----:B------:R-:W3:Y:S06]  /*7d10*/  LDCU.64 UR12, c[0x0][0x388] ;  /* 0x00007100ff0c77ac */ /* 0x000eec0008000a00 */
[----:B------:R-:W4:Y:S08]  /*7d20*/  LDC R2, c[0x0][0x3d4] ;  /* 0x0000f500ff027b82 */ /* 0x000f300000000800 */
[----:B------:R-:W-:Y:S01]  /*7d30*/  BAR.SYNC.DEFER_BLOCKING 0x0 ;  /* 0x0000000000007b1d */ /* 0x000fe20000010000 */
[----:B--2---:R-:W-:Y:S01]  /*7d40*/  ISETP.NE.AND P0, PT, RZ, UR5, PT ;  /* 0x00000005ff007c0c */ /* 0x004fe2000bf05270 */
[----:B------:R-:W-:-:S03]  /*7d50*/  USHF.R.S32.HI UR5, URZ, 0x1f, UR7 ;  /* 0x0000001fff057899 */ /* 0x000fc60008011407 */
[----:B-1----:R-:W-:Y:S01]  /*7d60*/  SEL R7, R7, RZ, !P0 ;  /* 0x000000ff07077207 */ /* 0x002fe20004000000 */
[----:B0-----:R-:W-:Y:S01]  /*7d70*/  IMAD R38, R6, 0xe, RZ ;  /* 0x0000000e06267824 */ /* 0x001fe200078e02ff */
[----:B----4-:R-:W-:-:S03]  /*7d80*/  SEL R3, R2, RZ, !P0 ;  /* 0x000000ff02037207 */ /* 0x010fc60004000000 */
[C---:B------:R-:W-:Y:S01]  /*7d90*/  VIADD R25, R38.reuse, 0x1 ;  /* 0x0000000126197836 */ /* 0x040fe20000000000 */
[C---:B------:R-:W-:Y:S01]  /*7da0*/  IADD3 R15, P1, P2, R38.reuse, UR7, R7 ;  /* 0x00000007260f7c10 */ /* 0x040fe2000fa3e007 */
[C---:B------:R-:W-:Y:S01]  /*7db0*/  VIADD R27, R38.reuse, 0x2 ;  /* 0x00000002261b7836 */ /* 0x040fe20000000000 */
[C---:B------:R-:W-:Y:S01]  /*7dc0*/  ISETP.GE.AND P0, PT, R38.reuse, UR4, PT ;  /* 0x0000000426007c0c */ /* 0x040fe2000bf06270 */
[C---:B------:R-:W-:Y:S01]  /*7dd0*/  VIADD R35, R38.reuse, 0x3 ;  /* 0x0000000326237836 */ /* 0x040fe20000000000 */
[----:B---3--:R-:W-:Y:S02]  /*7de0*/  LEA R2, P3, R15, UR12, 0x2 ;  /* 0x0000000c0f027c11 */ /* 0x008fe4000f8610ff */
[----:B------:R-:W-:Y:S01]  /*7df0*/  IADD3.X R24, PT, PT, RZ, UR5, R3, P1, P2 ;  /* 0x00000005ff187c10 */ /* 0x000fe20008fe4403 */
[C---:B------:R-:W-:Y:S01]  /*7e00*/  VIADD R17, R38.reuse, 0x5 ;  /* 0x0000000526117836 */ /* 0x040fe20000000000 */
[----:B------:R-:W-:Y:S01]  /*7e10*/  ISETP.GE.AND P4, PT, R25, UR4, PT ;  /* 0x0000000419007c0c */ /* 0x000fe2000bf86270 */
[C---:B------:R-:W-:Y:S01]  /*7e20*/  VIADD R23, R38.reuse, 0x6 ;  /* 0x0000000626177836 */ /* 0x040fe20000000000 */
[----:B------:R-:W-:Y:S01]  /*7e30*/  LEA.HI.X R3, R15, UR13, R24, 0x2, P3 ;  /* 0x0000000d0f037c11 */ /* 0x000fe200098f1418 */
[C---:B------:R-:W-:Y:S01]  /*7e40*/  VIADD R26, R38.reuse, 0x8 ;  /* 0x00000008261a7836 */ /* 0x040fe20000000000 */
[----:B------:R-:W-:Y:S01]  /*7e50*/  ISETP.GE.AND P1, PT, R27, UR4, PT ;  /* 0x000000041b007c0c */ /* 0x000fe2000bf26270 */
[----:B------:R-:W-:Y:S01]  /*7e60*/  VIADD R28, R38, 0x9 ;  /* 0x00000009261c7836 */ /* 0x000fe20000000000 */
[----:B------:R-:W0:Y:S01]  /*7e70*/  LDCU UR5, c[0x0][0x3ac] ;  /* 0x00007580ff0577ac */ /* 0x000e220008000800 */
[----:B------:R-:W0:Y:S01]  /*7e80*/  @!P0 LDG.E R4, desc[UR8][R2.64] ;  /* 0x0000000802048981 */ /* 0x000e22000c1e1900 */
[----:B------:R-:W-:-:S05]  /*7e90*/  ISETP.GE.AND P0, PT, R35, UR4, PT ;  /* 0x0000000423007c0c */ /* 0x000fca000bf06270 */
[----:B------:R-:W2:Y:S01]  /*7ea0*/  @!P4 LDG.E R19, desc[UR8][R2.64+0x4] ;  /* 0x000004080213c981 */ /* 0x000ea2000c1e1900 */
[----:B------:R-:W-:-:S03]  /*7eb0*/  VIADD R15, R38, 0x4 ;  /* 0x00000004260f7836 */ /* 0x000fc60000000000 */
[----:B------:R-:W3:Y:S02]  /*7ec0*/  @!P1 LDG.E R5, desc[UR8][R2.64+0x8] ;  /* 0x0000080802059981 */ /* 0x000ee4000c1e1900 */
[----:B------:R-:W-:Y:S02]  /*7ed0*/  ISETP.GE.AND P1, PT, R15, UR4, PT ;  /* 0x000000040f007c0c */ /* 0x000fe4000bf26270 */
[----:B------:R-:W4:Y:S01]  /*7ee0*/  @!P0 LDG.E R8, desc[UR8][R2.64+0xc] ;  /* 0x00000c0802088981 */ /* 0x000f22000c1e1900 */
[----:B------:R-:W-:Y:S01]  /*7ef0*/  ISETP.GE.AND P0, PT, R17, UR4, PT ;  /* 0x0000000411007c0c */ /* 0x000fe2000bf06270 */
[----:B------:R-:W-:-:S09]  /*7f00*/  VIADD R24, R38, 0x7 ;  /* 0x0000000726187836 */ /* 0x000fd20000000000 */
[----:B------:R-:W5:Y:S01]  /*7f10*/  @!P1 LDG.E R9, desc[UR8][R2.64+0x10] ;  /* 0x0000100802099981 */ /* 0x000f62000c1e1900 */
[----:B------:R-:W-:-:S03]  /*7f20*/  ISETP.GE.AND P1, PT, R23, UR4, PT ;  /* 0x0000000417007c0c */ /* 0x000fc6000bf26270 */
[----:B------:R-:W5:Y:S01]  /*7f30*/  @!P0 LDG.E R10, desc[UR8][R2.64+0x14] ;  /* 0x00001408020a8981 */ /* 0x000f62000c1e1900 */
[----:B------:R-:W-:-:S09]  /*7f40*/  ISETP.GE.AND P0, PT, R24, UR4, PT ;  /* 0x0000000418007c0c */ /* 0x000fd2000bf06270 */
[----:B------:R-:W5:Y:S01]  /*7f50*/  @!P1 LDG.E R12, desc[UR8][R2.64+0x18] ;  /* 0x00001808020c9981 */ /* 0x000f62000c1e1900 */
[----:B------:R-:W-:-:S03]  /*7f60*/  ISETP.GE.AND P1, PT, R26, UR4, PT ;  /* 0x000000041a007c0c */ /* 0x000fc6000bf26270 */
[----:B------:R-:W5:Y:S01]  /*7f70*/  @!P0 LDG.E R13, desc[UR8][R2.64+0x1c] ;  /* 0x00001c08020d8981 */ /* 0x000f62000c1e1900 */
[----:B------:R-:W-:Y:S01]  /*7f80*/  ISETP.GE.AND P0, PT, R28, UR4, PT ;  /* 0x000000041c007c0c */ /* 0x000fe2000bf06270 */
[C---:B------:R-:W-:Y:S02]  /*7f90*/  VIADD R30, R38.reuse, 0xa ;  /* 0x0000000a261e7836 */ /* 0x040fe40000000000 */
[----:B------:R-:W-:-:S06]  /*7fa0*/  VIADD R32, R38, 0xb ;  /* 0x0000000b26207836 */ /* 0x000fcc0000000000 */
        /* <DEDUP_REMOVED lines=9> */
[----:B------:R-:W-:-:S09]  /*8040*/  ISETP.GE.AND P0, PT, R34, UR4, PT ;  /* 0x0000000422007c0c */ /* 0x000fd2000bf06270 */
[----:B------:R-:W5:Y:S04]  /*8050*/  @!P1 LDG.E R21, desc[UR8][R2.64+0x30] ;  /* 0x0000300802159981 */ /* 0x000f68000c1e1900 */
[----:B------:R-:W5:Y:S01]  /*8060*/  @!P0 LDG.E R22, desc[UR8][R2.64+0x34] ;  /* 0x0000340802168981 */ /* 0x000f62000c1e1900 */
[----:B------:R-:W-:Y:S01]  /*8070*/  LOP3.LUT R11, R11, 0xfffffffe, RZ, 0xc0, !PT ;  /* 0xfffffffe0b0b7812 */ /* 0x000fe200078ec0ff */
[----:B------:R-:W1:Y:S08]  /*8080*/  S2UR UR6, SR_CgaCtaId ;  /* 0x00000000000679c3 */ /* 0x000e700000008800 */
[----:B------:R-:W-:Y:S01]  /*8090*/  BAR.SYNC.DEFER_BLOCKING 0x0 ;  /* 0x0000000000007b1d */ /* 0x000fe20000010000 */
[----:B0-----:R-:W-:-:S04]  /*80a0*/  ISETP.NE.AND P0, PT, R4, UR5, PT ;  /* 0x0000000504007c0c */ /* 0x001fc8000bf05270 */
[----:B------:R-:W-:Y:S02]  /*80b0*/  ISETP.GE.OR P6, PT, R38, UR4, !P0 ;  /* 0x0000000426007c0c */ /* 0x000fe4000c7c6670 */
[----:B--2---:R-:W-:-:S04]  /*80c0*/  ISETP.NE.AND P1, PT, R19, UR5, PT ;  /* 0x0000000513007c0c */ /* 0x004fc8000bf25270 */
[----:B------:R-:W-:Y:S02]  /*80d0*/  ISETP.GE.OR P5, PT, R25, UR4, !P1 ;  /* 0x0000000419007c0c */ /* 0x000fe4000cfa6670 */
[----:B---3--:R-:W-:-:S05]  /*80e0*/  ISETP.NE.AND P0, PT, R5, UR5, PT ;  /* 0x0000000505007c0c */ /* 0x008fca000bf05270 */
[----:B------:R-:W-:Y:S02]  /*80f0*/  @P6 LOP3.LUT R11, R11, 0x1, RZ, 0xfc, !PT ;  /* 0x000000010b0b6812 */ /* 0x000fe400078efcff */
[----:B------:R-:W-:Y:S02]  /*8100*/  ISETP.GE.OR P2, PT, R27, UR4, !P0 ;  /* 0x000000041b007c0c */ /* 0x000fe4000c746670 */
[----:B------:R-:W-:Y:S02]  /*8110*/  LOP3.LUT R11, R11, 0xfffffffd, RZ, 0xc0, !PT ;  /* 0xfffffffd0b0b7812 */ /* 0x000fe400078ec0ff */
[----:B------:R-:W-:Y:S02]  /*8120*/  SEL R31, RZ, 0x1, !P6 ;  /* 0x00000001ff1f7807 */ /* 0x000fe40007000000 */
[----:B----4-:R-:W-:Y:S02]  /*8130*/  ISETP.NE.AND P0, PT, R8, UR5, PT ;  /* 0x0000000508007c0c */ /* 0x010fe4000bf05270 */
[----:B------:R-:W-:Y:S01]  /*8140*/  @P5 LOP3.LUT R11, R11, 0x2, RZ, 0xfc, !PT ;  /* 0x000000020b0b5812 */ /* 0x000fe200078efcff */
[----:B------:R-:W-:Y:S01]  /*8150*/  VIADD R29, R31, 0x1 ;  /* 0x000000011f1d7836 */ /* 0x000fe20000000000 */
[----:B------:R-:W-:Y:S01]  /*8160*/  ISETP.GE.OR P1, PT, R35, UR4, !P0 ;  /* 0x0000000423007c0c */ /* 0x000fe2000c726670 */
[----:B------:R-:W-:Y:S01]  /*8170*/  @!P5 IMAD.MOV R29, RZ, RZ, R31 ;  /* 0x000000ffff1dd224 */ /* 0x000fe200078e021f */
[----:B------:R-:W-:-:S02]  /*8180*/  LOP3.LUT R11, R11, 0xfffffffb, RZ, 0xc0, !PT ;  /* 0xfffffffb0b0b7812 */ /* 0x000fc400078ec0ff */
[----:B-----5:R-:W-:Y:S01]  /*8190*/  ISETP.NE.AND P0, PT, R9, UR5, PT ;  /* 0x0000000509007c0c */ /* 0x020fe2000bf05270 */
[----:B------:R-:W-:Y:S01]  /*81a0*/  VIADD R27, R29, 0x1 ;  /* 0x000000011d1b7836 */ /* 0x000fe20000000000 */
[----:B------:R-:W-:Y:S01]  /*81b0*/  @P2 LOP3.LUT R11, R11, 0x4, RZ, 0xfc, !PT ;  /* 0x000000040b0b2812 */ /* 0x000fe200078efcff */
[----:B------:R-:W-:Y:S01]  /*81c0*/  @!P2 IMAD.MOV R27, RZ, RZ, R29 ;  /* 0x000000ffff1ba224 */ /* 0x000fe200078e021d */
[----:B------:R-:W-:Y:S02]  /*81d0*/  ISETP.GE.OR P2, PT, R15, UR4, !P0 ;  /* 0x000000040f007c0c */ /* 0x000fe4000c746670 */
[----:B------:R-:W-:Y:S02]  /*81e0*/  LOP3.LUT R11, R11, 0xfffffff7, RZ, 0xc0, !PT ;  /* 0xfffffff70b0b7812 */ /* 0x000fe400078ec0ff */
[----:B------:R-:W-:Y:S01]  /*81f0*/  ISETP.NE.AND P0, PT, R10, UR5, PT ;  /* 0x000000050a007c0c */ /* 0x000fe2000bf05270 */
[----:B------:R-:W-:Y:S01]  /*8200*/  VIADD R25, R27, 0x1 ;  /* 0x000000011b197836 */ /* 0x000fe20000000000 */
[----:B------:R-:W-:Y:S01]  /*8210*/  @P1 LOP3.LUT R11, R11, 0x8, RZ, 0xfc, !PT ;  /* 0x000000080b0b1812 */ /* 0x000fe200078efcff */
[----:B------:R-:W-:Y:S01]  /*8220*/  @!P1 IMAD.MOV R25, RZ, RZ, R27 ;  /* 0x000000ffff199224 */ /* 0x000fe200078e021b */
[----:B------:R-:W-:-:S02]  /*8230*/  ISETP.GE.OR P1, PT, R17, UR4, !P0 ;  /* 0x0000000411007c0c */ /* 0x000fc4000c726670 */
[----:B------:R-:W-:Y:S02]  /*8240*/  LOP3.LUT R11, R11, 0xffffffef, RZ, 0xc0, !PT ;  /* 0xffffffef0b0b7812 */ /* 0x000fe400078ec0ff */
[----:B------:R-:W-:Y:S01]  /*8250*/  ISETP.NE.AND P0, PT, R12, UR5, PT ;  /* 0x000000050c007c0c */ /* 0x000fe2000bf05270 */
        /* <DEDUP_REMOVED lines=10> */
[----:B------:R-:W-:Y:S01]  /*8300*/  LOP3.LUT R11, R11, 0xffffffbf, RZ, 0xc0, !PT ;  /* 0xffffffbf0b0b7812 */ /* 0x000fe200078ec0ff */
[----:B------:R-:W-:-:S03]  /*8310*/  VIADD R15, R17, 0x1 ;  /* 0x00000001110f7836 */ /* 0x000fc60000000000 */
[----:B------:R-:W-:Y:S01]  /*8320*/  @P2 LOP3.LUT R11, R11, 0x40, RZ, 0xfc, !PT ;  /* 0x000000400b0b2812 */ /* 0x000fe200078efcff */
[----:B------:R-:W-:Y:S01]  /*8330*/  @!P2 IMAD.MOV R15, RZ, RZ, R17 ;  /* 0x000000ffff0fa224 */ /* 0x000fe200078e0211 */
[----:B------:R-:W-:Y:S02]  /*8340*/  ISETP.NE.AND P0, PT, R14, UR5, PT ;  /* 0x000000050e007c0c */ /* 0x000fe4000bf05270 */
[----:B------:R-:W-:Y:S01]  /*8350*/  LOP3.LUT R11, R11, 0xffffff7f, RZ, 0xc0, !PT ;  /* 0xffffff7f0b0b7812 */ /* 0x000fe200078ec0ff */
[----:B------:R-:W-:Y:S01]  /*8360*/  VIADD R13, R15, 0x1 ;  /* 0x000000010f0d7836 */ /* 0x000fe20000000000 */
[----:B------:R-:W-:Y:S01]  /*8370*/  ISETP.GE.OR P0, PT, R26, UR4, !P0 ;  /* 0x000000041a007c0c */ /* 0x000fe2000c706670 */
[----:B------:R-:W-:Y:S01]  /*8380*/  @!P1 IMAD.MOV R13, RZ, RZ, R15 ;  /* 0x000000ffff0d9224 */ /* 0x000fe200078e020f */
[----:B------:R-:W-:Y:S02]  /*8390*/  @P1 LOP3.LUT R11, R11, 0x80, RZ, 0xfc, !PT ;  /* 0x000000800b0b1812 */ /* 0x000fe400078efcff */
[----:B------:R-:W-:-:S02]  /*83a0*/  ISETP.NE.AND P1, PT, R16, UR5, PT ;  /* 0x0000000510007c0c */ /* 0x000fc4000bf25270 */
[----:B------:R-:W-:Y:S02]  /*83b0*/  ISETP.NE.AND P2, PT, R18, UR5, PT ;  /* 0x0000000512007c0c */ /* 0x000fe4000bf45270 */
[----:B------:R-:W-:Y:S02]  /*83c0*/  ISETP.GE.OR P1, PT, R28, UR4, !P1 ;  /* 0x000000041c007c0c */ /* 0x000fe4000cf26670 */
[----:B------:R-:W-:Y:S01]  /*83d0*/  ISETP.GE.OR P2, PT, R30, UR4, !P2 ;  /* 0x000000041e007c0c */ /* 0x000fe2000d746670 */
[----:B------:R-:W-:Y:S01]  /*83e0*/  VIADD R9, R13, 0x1 ;  /* 0x000000010d097836 */ /* 0x000fe20000000000 */
[----:B------:R-:W-:Y:S01]  /*83f0*/  ISETP.NE.AND P3, PT, R20, UR5, PT ;  /* 0x0000000514007c0c */ /* 0x000fe2000bf65270 */
[----:B------:R-:W-:Y:S01]  /*8400*/  @!P0 IMAD.MOV R9, RZ, RZ, R13 ;  /* 0x000000ffff098224 */ /* 0x000fe200078e020d */
[----:B------:R-:W-:Y:S02]  /*8410*/  ISETP.NE.AND P4, PT, R21, UR5, PT ;  /* 0x0000000515007c0c */ /* 0x000fe4000bf85270 */
[----:B------:R-:W-:Y:S01]  /*8420*/  ISETP.GE.OR P3, PT, R32, UR4, !P3 ;  /* 0x0000000420007c0c */ /* 0x000fe2000df66670 */
[----:B------:R-:W-:Y:S01]  /*8430*/  VIADD R5, R9, 0x1 ;  /* 0x0000000109057836 */ /* 0x000fe20000000000 */
[----:B------:R-:W-:-:S03]  /*8440*/  ISETP.GE.OR P4, PT, R33, UR4, !P4 ;  /* 0x0000000421007c0c */ /* 0x000fc6000e786670 */
[----:B------:R-:W-:Y:S01]  /*8450*/  @!P1 IMAD.MOV R5, RZ, RZ, R9 ;  /* 0x000000ffff059224 */ /* 0x000fe200078e0209 */
[----:B------:R-:W-:-:S03]  /*8460*/  ISETP.NE.AND P5, PT, R22, UR5, PT ;  /* 0x0000000516007c0c */ /* 0x000fc6000bfa5270 */
[----:B------:R-:W-:Y:S02]  /*8470*/  VIADD R4, R5, 0x1 ;  /* 0x0000000105047836 */ /* 0x000fe40000000000 */
[----:B------:R-:W-:Y:S01]  /*8480*/  @!P2 IMAD.MOV R4, RZ, RZ, R5 ;  /* 0x000000ffff04a224 */ /* 0x000fe200078e0205 */
[----:B------:R-:W-:-:S03]  /*8490*/  ISETP.GE.OR P5, PT, R34, UR4, !P5 ;  /* 0x0000000422007c0c */ /* 0x000fc6000efa6670 */
[----:B------:R-:W-:Y:S02]  /*84a0*/  VIADD R3, R4, 0x1 ;  /* 0x0000000104037836 */ /* 0x000fe40000000000 */
[----:B------:R-:W-:-:S04]  /*84b0*/  @!P3 IMAD.MOV R3, RZ, RZ, R4 ;  /* 0x000000ffff03b224 */ /* 0x000fc800078e0204 */
[----:B------:R-:W-:Y:S02]  /*84c0*/  VIADD R2, R3, 0x1 ;  /* 0x0000000103027836 */ /* 0x000fe40000000000 */
[----:B------:R-:W-:-:S04]  /*84d0*/  @!P4 IMAD.MOV R2, RZ, RZ, R3 ;  /* 0x000000ffff02c224 */ /* 0x000fc800078e0203 */
[----:B------:R-:W-:Y:S02]  /*84e0*/  VIADD R33, R2, 0x1 ;  /* 0x0000000102217836 */ /* 0x000fe40000000000 */
[----:B------:R-:W-:-:S05]  /*84f0*/  @!P5 IMAD.MOV R33, RZ, RZ, R2 ;  /* 0x000000ffff21d224 */ /* 0x000fca00078e0202 */
[----:B------:R-:W0:Y:S02]  /*8500*/  SHFL.UP P6, R8, R33, 0x1, RZ ;  /* 0x0420000021087989 */ /* 0x000e2400000c00ff */
[----:B0-----:R-:W-:-:S05]  /*8510*/  @P6 IMAD.IADD R8, R8, 0x1, R33 ;  /* 0x0000000108086824 */ /* 0x001fca00078e0221 */
[----:B------:R-:W0:Y:S02]  /*8520*/  SHFL.UP P6, R21, R8, 0x2, RZ ;  /* 0x0440000008157989 */ /* 0x000e2400000c00ff */
[----:B0-----:R-:W-:-:S05]  /*8530*/  @P6 IMAD.IADD R21, R8, 0x1, R21 ;  /* 0x0000000108156824 */ /* 0x001fca00078e0215 */
[----:B------:R-:W0:Y:S02]  /*8540*/  SHFL.UP P6, R10, R21, 0x4, RZ ;  /* 0x04800000150a7989 */ /* 0x000e2400000c00ff */
[----:B0-----:R-:W-:-:S05]  /*8550*/  @P6 IMAD.IADD R10, R21, 0x1, R10 ;  /* 0x00000001150a6824 */ /* 0x001fca00078e020a */
[----:B------:R-:W0:Y:S01]  /*8560*/  SHFL.UP P6, R23, R10, 0x8, RZ ;  /* 0x050000000a177989 */ /* 0x000e2200000c00ff */
[----:B------:R-:W2:Y:S01]  /*8570*/  S2R R35, SR_LANEID ;  /* 0x0000000000237919 */ /* 0x000ea20000000000 */
[----:B0-----:R-:W-:-:S05]  /*8580*/  @P6 IMAD.IADD R23, R10, 0x1, R23 ;  /* 0x000000010a176824 */ /* 0x001fca00078e0217 */
[----:B------:R-:W0:Y:S01]  /*8590*/  SHFL.UP P6, R12, R23, 0x10, RZ ;  /* 0x06000000170c7989 */ /* 0x000e2200000c00ff */
[----:B------:R-:W-:Y:S02]  /*85a0*/  UMOV UR5, 0x400 ;  /* 0x0000040000057882 */ /* 0x000fe40000000000 */
[----:B-1----:R-:W-:Y:S01]  /*85b0*/  ULEA UR5, UR6, UR5, 0x18 ;  /* 0x0000000506057291 */ /* 0x002fe2000f8ec0ff */
[----:B------:R-:W-:Y:S01]  /*85c0*/  SHF.R.U32.HI R8, RZ, 0x5, R6 ;  /* 0x00000005ff087819 */ /* 0x000fe20000011606 */
[----:B0-----:R-:W-:Y:S01]  /*85d0*/  @P6 IMAD.IADD R12, R23, 0x1, R12 ;  /* 0x00000001170c6824 */ /* 0x001fe200078e020c */
[----:B--2---:R-:W-:-:S13]  /*85e0*/  ISETP.NE.AND P6, PT, R35, 0x1f, PT ;  /* 0x0000001f2300780c */ /* 0x004fda0003fc5270 */
[----:B------:R-:W-:-:S05]  /*85f0*/  @!P6 LEA R37, R8, UR5, 0x2 ;  /* 0x000000050825ec11 */ /* 0x000fca000f8e10ff */
[----:B------:R-:W-:Y:S01]  /*8600*/  @!P6 STS [R37], R12 ;  /* 0x0000000c2500e388 */ /* 0x000fe20000000800 */
[----:B------:R-:W-:Y:S06]  /*8610*/  BAR.SYNC.DEFER_BLOCKING 0x0 ;  /* 0x0000000000007b1d */ /* 0x000fec0000010000 */
[----:B------:R-:W0:Y:S01]  /*8620*/  LDS.128 R20, [UR5] ;  /* 0x00000005ff147984 */ /* 0x000e220008000c00 */
[----:B------:R-:W-:Y:S01]  /*8630*/  IMAD.IADD R33, R12, 0x1, -R33 ;  /* 0x000000010c217824 */ /* 0x000fe200078e0a21 */
[----:B------:R-:W-:-:S04]  /*8640*/  ISETP.NE.AND P6, PT, R35, RZ, PT ;  /* 0x000000ff2300720c */ /* 0x000fc80003fc5270 */
[----:B------:R-:W-:Y:S02]  /*8650*/  SEL R10, R33, RZ, P6 ;  /* 0x000000ff210a7207 */ /* 0x000fe40003000000 */
[----:B------:R-:W-:Y:S01]  /*8660*/  ISETP.NE.AND P6, PT, R8, 0x2, PT ;  /* 0x000000020800780c */ /* 0x000fe20003fc5270 */
[----:B0-----:R-:W-:-:S04]  /*8670*/  IMAD.IADD R21, R20, 0x1, R21 ;  /* 0x0000000114157824 */ /* 0x001fc800078e0215 */
[----:B------:R-:W-:Y:S01]  /*8680*/  IMAD.IADD R22, R22, 0x1, R21 ;  /* 0x0000000116167824 */ /* 0x000fe200078e0215 */
[----:B------:R-:W-:Y:S02]  /*8690*/  SEL R20, R21, R20, !P6 ;  /* 0x0000001415147207 */ /* 0x000fe40007000000 */
[----:B------:R-:W-:Y:S01]  /*86a0*/  ISETP.NE.AND P6, PT, R8, 0x3, PT ;  /* 0x000000030800780c */ /* 0x000fe20003fc5270 */
[----:B------:R-:W-:-:S03]  /*86b0*/  IMAD.IADD R37, R23, 0x1, R22 ;  /* 0x0000000117257824 */ /* 0x000fc600078e0216 */
[----:B------:R-:W-:Y:S02]  /*86c0*/  SEL R20, R22, R20, !P6 ;  /* 0x0000001416147207 */ /* 0x000fe40007000000 */
[----:B------:R-:W-:-:S04]  /*86d0*/  ISETP.NE.AND P6, PT, R8, 0x4, PT ;  /* 0x000000040800780c */ /* 0x000fc80003fc5270 */
[C---:B------:R-:W-:Y:S02]  /*86e0*/  SEL R12, R37.reuse, R20, !P6 ;  /* 0x00000014250c7207 */ /* 0x040fe40007000000 */
[----:B------:R-:W0:Y:S01]  /*86f0*/  LDS.128 R20, [UR5+0x10] ;  /* 0x00001005ff147984 */ /* 0x000e220008000c00 */
[----:B------:R-:W-:Y:S01]  /*8700*/  ISETP.NE.AND P6, PT, R8, 0x5, PT ;  /* 0x000000050800780c */ /* 0x000fe20003fc5270 */
[----:B0-----:R-:W-:-:S04]  /*8710*/  IMAD.IADD R20, R37, 0x1, R20 ;  /* 0x0000000125147824 */ /* 0x001fc800078e0214 */
[----:B------:R-:W-:Y:S01]  /*8720*/  IMAD.IADD R21, R21, 0x1, R20 ;  /* 0x0000000115157824 */ /* 0x000fe200078e0214 */
[----:B------:R-:W-:Y:S02]  /*8730*/  SEL R12, R20, R12, !P6 ;  /* 0x0000000c140c7207 */ /* 0x000fe40007000000 */
[----:B------:R-:W-:Y:S01]  /*8740*/  ISETP.NE.AND P6, PT, R8, 0x6, PT ;  /* 0x000000060800780c */ /* 0x000fe20003fc5270 */
[----:B------:R-:W-:-:S03]  /*8750*/  IMAD.IADD R22, R22, 0x1, R21 ;  /* 0x0000000116167824 */ /* 0x000fc600078e0215 */
[----:B------:R-:W-:Y:S02]  /*8760*/  SEL R12, R21, R12, !P6 ;  /* 0x0000000c150c7207 */ /* 0x000fe40007000000 */
[----:B------:R-:W-:Y:S01]  /*8770*/  ISETP.NE.AND P6, PT, R8, 0x7, PT ;  /* 0x000000070800780c */ /* 0x000fe20003fc5270 */
[----:B------:R-:W-:-:S03]  /*8780*/  IMAD.IADD R37, R23, 0x1, R22 ;  /* 0x0000000117257824 */ /* 0x000fc600078e0216 */
[----:B------:R-:W-:Y:S02]  /*8790*/  SEL R12, R22, R12, !P6 ;  /* 0x0000000c160c7207 */ /* 0x000fe40007000000 */
[----:B------:R-:W0:Y:S01]  /*87a0*/  LDS.128 R20, [UR5+0x20] ;  /* 0x00002005ff147984 */ /* 0x000e220008000c00 */
[----:B------:R-:W-:-:S04]  /*87b0*/  ISETP.NE.AND P6, PT, R8, 0x8, PT ;  /* 0x000000080800780c */ /* 0x000fc80003fc5270 */
[C---:B------:R-:W-:Y:S02]  /*87c0*/  SEL R12, R37.reuse, R12, !P6 ;  /* 0x0000000c250c7207 */ /* 0x040fe40007000000 */
        /* <DEDUP_REMOVED lines=17> */
[----:B------:R-:W-:-:S04]  /*88e0*/  ISETP.NE.AND P6, PT, R8, 0xe, PT ;  /* 0x0000000e0800780c */ /* 0x000fc80003fc5270 */
[----:B------:R-:W-:Y:S02]  /*88f0*/  SEL R12, R21, R12, !P6 ;  /* 0x0000000c150c7207 */ /* 0x000fe40007000000 */
[----:B------:R-:W-:Y:S02]  /*8900*/  ISETP.NE.AND P6, PT, R8, 0xf, PT ;  /* 0x0000000f0800780c */ /* 0x000fe40003fc5270 */
[----:B------:R-:W0:Y:S01]  /*8910*/  LDC R8, c[0x0][0x380] ;  /* 0x0000e000ff087b82 */ /* 0x000e220000000800 */
[----:B------:R-:W-:-:S05]  /*8920*/  IMAD.IADD R21, R22, 0x1, R21 ;  /* 0x0000000116157824 */ /* 0x000fca00078e0215 */
[----:B------:R-:W-:Y:S02]  /*8930*/  SEL R37, R21, R12, !P6 ;  /* 0x0000000c15257207 */ /* 0x000fe40007000000 */
[----:B------:R-:W-:-:S03]  /*8940*/  ISETP.GE.U32.AND P6, PT, R6, 0x20, PT ;  /* 0x000000200600780c */ /* 0x000fc60003fc6070 */
[----:B------:R-:W-:-:S05]  /*8950*/  IMAD.IADD R40, R37, 0x1, R10 ;  /* 0x0000000125287824 */ /* 0x000fca00078e020a */
[----:B------:R-:W-:Y:S02]  /*8960*/  SEL R33, R33, R40, !P6 ;  /* 0x0000002821217207 */ /* 0x000fe40007000000 */
[----:B------:R-:W-:Y:S02]  /*8970*/  ISETP.GT.U32.AND P6, PT, R6, 0x1f, PT ;  /* 0x0000001f0600780c */ /* 0x000fe40003fc4070 */
[----:B0-----:R-:W-:Y:S01]  /*8980*/  IADD3 R7, PT, PT, R7, UR7, R8 ;  /* 0x0000000707077c10 */ /* 0x001fe2000fffe008 */
[----:B------:R-:W-:-:S04]  /*8990*/  IMAD.IADD R21, R23, 0x1, R21 ;  /* 0x0000000117157824 */ /* 0x000fc800078e0215 */
[----:B------:R-:W-:-:S04]  /*89a0*/  IMAD.IADD R38, R38, 0x1, R7 ;  /* 0x0000000126267824 */ /* 0x000fc800078e0207 */
        /* <DEDUP_REMOVED lines=12> */
[----:B------:R-:W-:Y:S01]  /*8a70*/  VIADD R8, R38, 0xd ;  /* 0x0000000d26087836 */ /* 0x000fe20000000000 */
[----:B------:R-:W-:Y:S06]  /*8a80*/  @P6 BRA `(.L_x_158) ;  /* 0x0000000800b46947 */ /* 0x000fec0003800000 */
[----:B------:R-:W0:Y:S01]  /*8a90*/  LDC.64 R40, c[0x0][0x3a0] ;  /* 0x0000e800ff287b82 */ /* 0x000e220000000a00 */
[----:B------:R-:W-:Y:S02]  /*8aa0*/  ISETP.NE.AND P6, PT, R6, RZ, PT ;  /* 0x000000ff0600720c */ /* 0x000fe40003fc5270 */
[----:B------:R-:W-:-:S05]  /*8ab0*/  LOP3.LUT R7, RZ, R6, RZ, 0x33, !PT ;  /* 0x00000006ff077212 */ /* 0x000fca00078e33ff */
[----:B------:R-:W-:-:S06]  /*8ac0*/  IMAD.IADD R7, R0, 0x1, R7 ;  /* 0x0000000100077824 */ /* 0x000fcc00078e0207 */
[----:B------:R-:W-:Y:S01]  /*8ad0*/  @!P6 IMAD.MOV.U32 R20, RZ, RZ, 0x64 ;  /* 0x00000064ff14e424 */ /* 0x000fe200078e00ff */
[----:B------:R1:W-:Y:S01]  /*8ae0*/  @!P6 STS [UR5+0x6c], R21 ;  /* 0x00006c15ff00e988 */ /* 0x0003e20008000805 */
[----:B0-----:R-:W-:-:S04]  /*8af0*/  IMAD.WIDE R50, R0, 0x8, R40 ;  /* 0x0000000800327825 */ /* 0x001fc800078e0228 */
[----:B------:R-:W-:Y:S01]  /*8b00*/  IMAD.WIDE R40, R7, 0x8, R40 ;  /* 0x0000000807287825 */ /* 0x000fe200078e0228 */
[----:B------:R1:W-:Y:S01]  /*8b10*/  @!P6 ST.E.64.STRONG.GPU desc[UR8][R50.64+0x100], R20 ;  /* 0x000100143200e985 */ /* 0x0003e2000c10fb08 */
[----:B------:R-:W-:Y:S05]  /*8b20*/  NANOSLEEP 0x2a3 ;  /* 0x000002a30000795d */ /* 0x000fea0003800000 */
[----:B------:R-:W2:Y:S01]  /*8b30*/  LD.E.64.STRONG.GPU R22, desc[UR8][R40.64+0x100] ;  /* 0x0001000828167980 */ /* 0x000ea2000c10fb00 */
[----:B------:R-:W-:Y:S01]  /*8b40*/  UMOV UR6, 0xffffffff ;  /* 0xffffffff00067882 */ /* 0x000fe20000000000 */
[----:B--2---:R-:W-:Y:S02]  /*8b50*/  ISETP.NE.AND P6, PT, R22, 0x63, PT ;  /* 0x000000631600780c */ /* 0x004fe40003fc5270 */
[----:B-1----:R-:W-:Y:S11]  /*8b60*/  BRA.DIV UR6, `(.L_x_159) ;  /* 0x0000002e06fc7947 */ /* 0x002ff6000b800000 */
[----:B------:R-:W-:-:S13]  /*8b70*/  VOTE.ANY P6, !P6 ;  /* 0x0000000000ff7806 */ /* 0x000fda00070c0100 */
.L_x_251:
[----:B------:R-:W-:Y:S05]  /*8b80*/  @!P6 BRA `(.L_x_160) ;  /* 0x000000000074e947 */ /* 0x000fea0003800000 */
[----:B------:R-:W-:-:S07]  /*8b90*/  IMAD.MOV.U32 R20, RZ, RZ, 0x1a6 ;  /* 0x000001a6ff147424 */ /* 0x000fce00078e00ff */
.L_x_162:
[----:B------:R-:W-:Y:S02]  /*8ba0*/  VIADD R43, R20, 0x1 ;  /* 0x00000001142b7836 */ /* 0x000fe40000000000 */
[----:B------:R-:W-:Y:S02]  /*8bb0*/  IMAD R0, R0, 0x41a7, RZ ;  /* 0x000041a700007824 */ /* 0x000fe400078e02ff */
[----:B------:R-:W0:Y:S01]  /*8bc0*/  I2F.U32.RP R42, R43 ;  /* 0x0000002b002a7306 */ /* 0x000e220000209000 */
[----:B------:R-:W-:Y:S02]  /*8bd0*/  IMAD.MOV R45, RZ, RZ, -R43 ;  /* 0x000000ffff2d7224 */ /* 0x000fe400078e0a2b */
[----:B------:R-:W-:-:S05]  /*8be0*/  LOP3.LUT R0, R0, 0x7fffffff, RZ, 0xc0, !PT ;  /* 0x7fffffff00007812 */ /* 0x000fca00078ec0ff */
[----:B0-----:R-:W0:Y:S02]  /*8bf0*/  MUFU.RCP R42, R42 ;  /* 0x0000002a002a7308 */ /* 0x001e240000001000 */
[----:B0-----:R-:W-:-:S06]  /*8c00*/  VIADD R22, R42, 0xffffffe ;  /* 0x0ffffffe2a167836 */ /* 0x001fcc0000000000 */
[----:B------:R0:W1:Y:S02]  /*8c10*/  F2I.FTZ.U32.TRUNC.NTZ R23, R22 ;  /* 0x0000001600177305 */ /* 0x000064000021f000 */
[----:B0-----:R-:W-:Y:S02]  /*8c20*/  IMAD.MOV.U32 R22, RZ, RZ, RZ ;  /* 0x000000ffff167224 */ /* 0x001fe400078e00ff */
[----:B-1----:R-:W-:-:S04]  /*8c30*/  IMAD R45, R45, R23, RZ ;  /* 0x000000172d2d7224 */ /* 0x002fc800078e02ff */
        /* <DEDUP_REMOVED lines=8> */
[----:B------:R-:W-:-:S13]  /*8cc0*/  ISETP.NE.U32.AND P6, PT, R43, RZ, PT ;  /* 0x000000ff2b00720c */ /* 0x000fda0003fc5070 */
        /* <DEDUP_REMOVED lines=8> */
.L_x_254:
[----:B------:R-:W-:Y:S05]  /*8d50*/  @P6 BRA `(.L_x_162) ;  /* 0xfffffffc00906947 */ /* 0x000fea000383ffff */
.L_x_160:
[----:B------:R-:W-:Y:S01]  /*8d60*/  UMOV UR6, 0xffffffff ;  /* 0xffffffff00067882 */ /* 0x000fe20000000000 */
[----:B------:R-:W-:Y:S02]  /*8d70*/  ISETP.NE.AND P6, PT, R22, 0x65, PT ;  /* 0x000000651600780c */ /* 0x000fe40003fc5270 */
[----:B------:R-:W-:Y:S11]  /*8d80*/  BRA.DIV UR6, `(.L_x_163) ;  /* 0x0000002e06b47947 */ /* 0x000ff6000b800000 */
[----:B------:R-:W0:Y:S01]  /*8d90*/  S2R R57, SR_GEMASK ;  /* 0x0000000000397919 */ /* 0x000e220000003c00 */
[----:B------:R-:W-:Y:S01]  /*8da0*/  VOTE.ANY R49, PT, !P6 ;  /* 0x0000000000317806 */ /* 0x000fe200070e0100 */
[C---:B------:R-:W-:Y:S01]  /*8db0*/  VIADD R46, R35.reuse, 0x2 ;  /* 0x00000002232e7836 */ /* 0x040fe20000000000 */
[----:B------:R-:W1:Y:S01]  /*8dc0*/  LDC.64 R44, c[0x0][0x3a0] ;  /* 0x0000e800ff2c7b82 */ /* 0x000e620000000a00 */
[----:B------:R-:W-:Y:S01]  /*8dd0*/  VIADD R43, R35, 0x4 ;  /* 0x00000004232b7836 */ /* 0x000fe20000000000 */
[----:B0-----:R-:W-:-:S05]  /*8de0*/  LOP3.LUT R49, R49, 0x80000000, R57, 0xec, !PT ;  /* 0x8000000031317812 */ /* 0x001fca00078eec39 */
[----:B------:R-:W-:-:S05]  /*8df0*/  VIADD R20, R49, 0xffffffff ;  /* 0xffffffff31147836 */ /* 0x000fca0000000000 */
[----:B------:R-:W-:-:S04]  /*8e00*/  LOP3.LUT R20, R49, R20, RZ, 0xc, !PT ;  /* 0x0000001431147212 */ /* 0x000fc800078e0cff */
        /* <DEDUP_REMOVED lines=9> */
[----:B------:R-:W-:Y:S02]  /*8ea0*/  IMAD.IADD R40, R42, 0x1, R55 ;  /* 0x000000012a287824 */ /* 0x000fe400078e0237 */
[----:B------:R-:W-:-:S03]  /*8eb0*/  VIADD R42, R35, 0x8 ;  /* 0x00000008232a7836 */ /* 0x000fc60000000000 */
[----:B------:R-:W0:Y:S02]  /*8ec0*/  SHFL.DOWN PT, R55, R40, 0x4, R47 ;  /* 0x0880000028377989 */ /* 0x000e2400000e002f */
[----:B0-----:R-:W-:Y:S02]  /*8ed0*/  SEL R55, R55, RZ, !P6 ;  /* 0x000000ff37377207 */ /* 0x001fe40007000000 */
[----:B------:R-:W-:-:S03]  /*8ee0*/  ISETP.GT.AND P6, PT, R42, R47, PT ;  /* 0x0000002f2a00720c */ /* 0x000fc60003fc4270 */
[----:B------:R-:W-:-:S05]  /*8ef0*/  IMAD.IADD R20, R40, 0x1, R55 ;  /* 0x0000000128147824 */ /* 0x000fca00078e0237 */
[----:B------:R-:W0:Y:S02]  /*8f00*/  SHFL.DOWN PT, R55, R20, 0x8, R47 ;  /* 0x0900000014377989 */ /* 0x000e2400000e002f */
[----:B0-----:R-:W-:Y:S02]  /*8f10*/  SEL R23, R55, RZ, !P6 ;  /* 0x000000ff37177207 */ /* 0x001fe40007000000 */
[----:B-1----:R-:W-:-:S03]  /*8f20*/  IADD3 R41, P6, PT, R44, 0x100, RZ ;  /* 0x000001002c297810 */ /* 0x002fc60007fde0ff */
[----:B------:R-:W-:Y:S02]  /*8f30*/  IMAD.IADD R23, R20, 0x1, R23 ;  /* 0x0000000114177824 */ /* 0x000fe400078e0217 */
[----:B------:R-:W-:Y:S02]  /*8f40*/  VIADD R20, R35, 0x10 ;  /* 0x0000001023147836 */ /* 0x000fe40000000000 */
[----:B------:R-:W-:Y:S01]  /*8f50*/  IMAD.X R40, RZ, RZ, R45, P6 ;  /* 0x000000ffff287224 */ /* 0x000fe200030e062d */
[----:B------:R-:W0:Y:S02]  /*8f60*/  SHFL.DOWN PT, R55, R23, 0x10, R47 ;  /* 0x0a00000017377989 */ /* 0x000e2400000e002f */
[----:B------:R-:W-:-:S04]  /*8f70*/  ISETP.GT.AND P6, PT, R20, R47, PT ;  /* 0x0000002f1400720c */ /* 0x000fc80003fc4270 */
[----:B0-----:R-:W-:Y:S02]  /*8f80*/  SEL R44, R55, RZ, !P6 ;  /* 0x000000ff372c7207 */ /* 0x001fe40007000000 */
[----:B------:R-:W-:-:S03]  /*8f90*/  ISETP.NE.AND P6, PT, R22, 0x65, PT ;  /* 0x000000651600780c */ /* 0x000fc60003fc5270 */
[----:B------:R-:W-:-:S10]  /*8fa0*/  IMAD.IADD R47, R23, 0x1, R44 ;  /* 0x00000001172f7824 */ /* 0x000fd400078e022c */
[----:B------:R-:W-:-:S13]  /*8fb0*/  VOTE.ALL P6, P6 ;  /* 0x0000000000ff7806 */ /* 0x000fda00030c0000 */
.L_x_263:
[----:B------:R-:W-:Y:S05]  /*8fc0*/  @!P6 BRA `(.L_x_164) ;  /* 0x000000040024e947 */ /* 0x000fea0003800000 */
[----:B------:R-:W-:-:S07]  /*8fd0*/  IMAD.MOV.U32 R48, RZ, RZ, 0x1a6 ;  /* 0x000001a6ff307424 */ /* 0x000fce00078e00ff */
.L_x_170:
        /* <DEDUP_REMOVED lines=10> */
.L_x_266:
[----:B------:R-:W-:Y:S05]  /*9080*/  @!P6 BRA `(.L_x_166) ;  /* 0x000000000074e947 */ /* 0x000fea0003800000 */
[----:B------:R-:W-:-:S07]  /*9090*/  IMAD.MOV.U32 R52, RZ, RZ, R48 ;  /* 0x000000ffff347224 */ /* 0x000fce00078e0030 */
.L_x_168:
[----:B------:R-:W-:Y:S02]  /*90a0*/  VIADD R49, R52, 0x1 ;  /* 0x0000000134317836 */ /* 0x000fe40000000000 */
[----:B------:R-:W-:Y:S02]  /*90b0*/  IMAD R0, R0, 0x41a7, RZ ;  /* 0x000041a700007824 */ /* 0x000fe400078e02ff */
[----:B------:R-:W0:Y:S03]  /*90c0*/  I2F.U32.RP R22, R49 ;  /* 0x0000003100167306 */ /* 0x000e260000209000 */
        /* <DEDUP_REMOVED lines=24> */
.L_x_269:
[----:B------:R-:W-:Y:S05]  /*9250*/  @P6 BRA `(.L_x_168) ;  /* 0xfffffffc00906947 */ /* 0x000fea000383ffff */
.L_x_166:
[----:B------:R-:W-:Y:S01]  /*9260*/  UMOV UR6, 0xffffffff ;  /* 0xffffffff00067882 */ /* 0x000fe20000000000 */
[----:B------:R-:W-:Y:S02]  /*9270*/  ISETP.NE.AND P6, PT, R22, 0x65, PT ;  /* 0x000000651600780c */ /* 0x000fe40003fc5270 */
[----:B------:R-:W-:Y:S11]  /*9280*/  BRA.DIV UR6, `(.L_x_169) ;  /* 0x0000002e06bc7947 */ /* 0x000ff6000b800000 */
[----:B------:R-:W-:Y:S01]  /*9290*/  VOTE.ANY R44, PT, !P6 ;  /* 0x00000000002c7806 */ /* 0x000fe200070e0100 */
[----:B------:R-:W-:-:S03]  /*92a0*/  VIADD R7, R7, 0xffffffe0 ;  /* 0xffffffe007077836 */ /* 0x000fc60000000000 */
[----:B------:R-:W-:-:S05]  /*92b0*/  LOP3.LUT R44, R44, 0x80000000, R57, 0xec, !PT ;  /* 0x800000002c2c7812 */ /* 0x000fca00078eec39 */
        /* <DEDUP_REMOVED lines=22> */
[----:B------:R-:W-:Y:S02]  /*9420*/  ISETP.NE.AND P6, PT, R22, 0x65, PT ;  /* 0x000000651600780c */ /* 0x000fe40003fc5270 */
[----:B------:R-:W-:-:S11]  /*9430*/  IADD3 R47, PT, PT, R23, R55, R47 ;  /* 0x00000037172f7210 */ /* 0x000fd60007ffe02f */
[----:B------:R-:W-:-:S13]  /*9440*/  VOTE.ALL P6, P6 ;  /* 0x0000000000ff7806 */ /* 0x000fda00030c0000 */
.L_x_278:
[----:B------:R-:W-:Y:S05]  /*9450*/  @P6 BRA `(.L_x_170) ;  /* 0xfffffff800e06947 */ /* 0x000fea000383ffff */
.L_x_164:
[----:B------:R-:W-:Y:S01]  /*9460*/  ISETP.NE.AND P6, PT, R6, RZ, PT ;  /* 0x000000ff0600720c */ /* 0x000fe20003fc5270 */
[----:B------:R-:W-:-:S12]  /*9470*/  IMAD.MOV.U32 R40, RZ, RZ, R33 ;  /* 0x000000ffff287224 */ /* 0x000fd800078e0021 */
[----:B------:R-:W0:Y:S01]  /*9480*/  @!P6 S2R R7, SR_CgaCtaId ;  /* 0x000000000007e919 */ /* 0x000e220000008800 */
[----:B------:R-:W-:Y:S01]  /*9490*/  @!P6 MOV R0, 0x400 ;  /* 0x000004000000e802 */ /* 0x000fe20000000f00 */
[----:B------:R-:W-:Y:S02]  /*94a0*/  @!P6 IMAD.IADD R21, R21, 0x1, R47 ;  /* 0x000000011515e824 */ /* 0x000fe400078e022f */
[----:B------:R-:W-:-:S05]  /*94b0*/  @!P6 IMAD.MOV.U32 R20, RZ, RZ, 0x65 ;  /* 0x00000065ff14e424 */ /* 0x000fca00078e00ff */
[----:B------:R1:W-:Y:S01]  /*94c0*/  @!P6 ST.E.64.STRONG.GPU desc[UR8][R50.64+0x100], R20 ;  /* 0x000100143200e985 */ /* 0x0003e2000c10fb08 */
[----:B0-----:R-:W-:-:S05]  /*94d0*/  @!P6 LEA R0, R7, R0, 0x18 ;  /* 0x000000000700e211 */ /* 0x001fca00078ec0ff */
[----:B------:R1:W-:Y:S04]  /*94e0*/  @!P6 STS [R0+0x68], R21 ;  /* 0x000068150000e388 */ /* 0x0003e80000000800 */
[----:B------:R1:W-:Y:S01]  /*94f0*/  @!P6 STS [R0+0x64], R47 ;  /* 0x0000642f0000e388 */ /* 0x0003e20000000800 */
[----:B------:R-:W-:-:S13]  /*9500*/  ISETP.NE.AND P6, PT, R35, RZ, PT ;  /* 0x000000ff2300720c */ /* 0x000fda0003fc5270 */
[----:B------:R-:W0:Y:S01]  /*9510*/  @!P6 S2R R22, SR_CgaCtaId ;  /* 0x000000000016e919 */ /* 0x000e220000008800 */
[----:B------:R-:W-:Y:S01]  /*9520*/  @!P6 MOV R7, 0x400 ;  /* 0x000004000007e802 */ /* 0x000fe20000000f00 */
[----:B------:R-:W-:-:S03]  /*9530*/  @!P6 IMAD.MOV.U32 R40, RZ, RZ, R47 ;  /* 0x000000ffff28e224 */ /* 0x000fc600078e002f */
[----:B0-----:R-:W-:-:S05]  /*9540*/  @!P6 LEA R22, R22, R7, 0x18 ;  /* 0x000000071616e211 */ /* 0x001fca00078ec0ff */
[----:B------:R1:W-:Y:S02]  /*9550*/  @!P6 STS [R22+0x50], R47 ;  /* 0x0000502f1600e388 */ /* 0x0003e40000000800 */
.L_x_158:
[----:B------:R-:W-:Y:S05]  /*9560*/  WARPSYNC.ALL ;  /* 0x0000000000007948 */ /* 0x000fea0003800000 */
[----:B------:R-:W0:Y:S08]  /*9570*/  S2UR UR6, SR_CgaCtaId ;  /* 0x00000000000679c3 */ /* 0x000e300000008800 */
[----:B------:R-:W-:Y:S01]  /*9580*/  BAR.SYNC.DEFER_BLOCKING 0x0 ;  /* 0x0000000000007b1d */ /* 0x000fe20000010000 */
[----:B------:R-:W-:Y:S01]  /*9590*/  UIADD3 UR4, UPT, UPT, -UR4, 0x1c00, URZ ;  /* 0x00001c0004047890 */ /* 0x000fe2000fffe1ff */
[----:B------:R-:W-:-:S04]  /*95a0*/  ISETP.NE.AND P6, PT, R6, RZ, PT ;  /* 0x000000ff0600720c */ /* 0x000fc80003fc5270 */
[----:B------:R-:W-:Y:S02]  /*95b0*/  UMOV UR5, 0x400 ;  /* 0x0000040000057882 */ /* 0x000fe40000000000 */
[----:B0-----:R-:W-:-:S09]  /*95c0*/  ULEA UR5, UR6, UR5, 0x18 ;  /* 0x0000000506057291 */ /* 0x001fd2000f8ec0ff */
[----:B-1----:R-:W0:Y:S04]  /*95d0*/  LDS.128 R20, [UR5+0x60] ;  /* 0x00006005ff147984 */ /* 0x002e280008000c00 */
[----:B------:R-:W1:Y:S01]  /*95e0*/  LDS R0, [UR5+0x50] ;  /* 0x00005005ff007984 */ /* 0x000e620008000800 */
[----:B0-----:R-:W-:Y:S01]  /*95f0*/  VIADD R49, R23, -UR4 ;  /* 0x8000000417317c36 */ /* 0x001fe20008000000 */
[----:B-1----:R-:W-:Y:S01]  /*9600*/  SEL R7, R0, RZ, P6 ;  /* 0x000000ff00077207 */ /* 0x002fe20003000000 */
[----:B------:R-:W-:-:S03]  /*9610*/  VIADD R0, R22, -UR4 ;  /* 0x8000000416007c36 */ /* 0x000fc60008000000 */
[----:B------:R-:W-:Y:S01]  /*9620*/  ISETP.GT.AND P6, PT, R49, 0x200, PT ;  /* 0x000002003100780c */ /* 0x000fe20003fc4270 */
[----:B------:R-:W-:-:S04]  /*9630*/  IMAD.IADD R40, R7, 0x1, R40 ;  /* 0x0000000107287824 */ /* 0x000fc800078e0228 */
[--C-:B------:R-:W-:Y:S02]  /*9640*/  IMAD.IADD R7, R31, 0x1, R40.reuse ;  /* 0x000000011f077824 */ /* 0x100fe400078e0228 */
[--C-:B------:R-:W-:Y:S02]  /*9650*/  IMAD.IADD R20, R29, 0x1, R40.reuse ;  /* 0x000000011d147824 */ /* 0x100fe400078e0228 */
[--C-:B------:R-:W-:Y:S02]  /*9660*/  IMAD.IADD R22, R27, 0x1, R40.reuse ;  /* 0x000000011b167824 */ /* 0x100fe400078e0228 */
[--C-:B------:R-:W-:Y:S02]  /*9670*/  IMAD.IADD R41, R25, 0x1, R40.reuse ;  /* 0x0000000119297824 */ /* 0x100fe400078e0228 */
[--C-:B------:R-:W-:Y:S02]  /*9680*/  IMAD.IADD R42, R19, 0x1, R40.reuse ;  /* 0x00000001132a7824 */ /* 0x100fe400078e0228 */
[----:B------:R-:W-:-:S02]  /*9690*/  IMAD.IADD R44, R17, 0x1, R40 ;  /* 0x00000001112c7824 */ /* 0x000fc400078e0228 */
[--C-:B------:R-:W-:Y:S02]  /*96a0*/  IMAD.IADD R43, R15, 0x1, R40.reuse ;  /* 0x000000010f2b7824 */ /* 0x100fe400078e0228 */
[--C-:B------:R-:W-:Y:S02]  /*96b0*/  IMAD.IADD R46, R13, 0x1, R40.reuse ;  /* 0x000000010d2e7824 */ /* 0x100fe400078e0228 */
[--C-:B------:R-:W-:Y:S02]  /*96c0*/  IMAD.IADD R45, R9, 0x1, R40.reuse ;  /* 0x00000001092d7824 */ /* 0x100fe400078e0228 */
[--C-:B------:R-:W-:Y:S02]  /*96d0*/  IMAD.IADD R5, R5, 0x1, R40.reuse ;  /* 0x0000000105057824 */ /* 0x100fe400078e0228 */
[--C-:B------:R-:W-:Y:S02]  /*96e0*/  IMAD.IADD R4, R4, 0x1, R40.reuse ;  /* 0x0000000104047824 */ /* 0x100fe400078e0228 */
[----:B------:R-:W-:-:S02]  /*96f0*/  IMAD.IADD R48, R3, 0x1, R40 ;  /* 0x0000000103307824 */ /* 0x000fc400078e0228 */
[----:B------:R-:W-:Y:S01]  /*9700*/  IMAD.IADD R47, R2, 0x1, R40 ;  /* 0x00000001022f7824 */ /* 0x000fe200078e0228 */
[----:B------:R-:W-:Y:S06]  /*9710*/  @P6 BRA `(.L_x_171) ;  /* 0x0000000c00a06947 */ /* 0x000fec0003800000 */
[----:B------:R-:W-:Y:S01]  /*9720*/  LOP3.LUT P6, RZ, R11, 0x1, RZ, 0xc0, !PT ;  /* 0x000000010bff7812 */ /* 0x000fe200078cc0ff */
[----:B------:R-:W0:Y:S01]  /*9730*/  LDCU.U8 UR4, c[0x0][0x3c0] ;  /* 0x00007800ff0477ac */ /* 0x000e220008000000 */
[----:B------:R-:W-:Y:S02]  /*9740*/  BSSY.RECONVERGENT B0, `(.L_x_172) ;  /* 0x000000f000007945 */ /* 0x000fe40003800200 */
[----:B------:R-:W-:-:S13]  /*9750*/  ISETP.LT.AND P6, PT, R40, R0, P6 ;  /* 0x000000002800720c */ /* 0x000fda00037c1270 */
[----:B------:R-:W-:Y:S05]  /*9760*/  @!P6 BRA `(.L_x_173) ;  /* 0x000000000030e947 */ /* 0x000fea0003800000 */
[----:B0-----:R-:W-:Y:S01]  /*9770*/  UISETP.NE.AND UP0, UPT, UR4, URZ, UPT ;  /* 0x000000ff0400728c */ /* 0x001fe2000bf05270 */
[----:B------:R-:W-:-:S08]  /*9780*/  CS2R R2, SRZ ;  /* 0x0000000000027805 */ /* 0x000fd0000001ff00 */
[----:B------:R-:W-:Y:S05]  /*9790*/  BRA.U UP0, `(.L_x_174) ;  /* 0x0000000100087547 */ /* 0x000fea000b800000 */
[----:B------:R-:W0:Y:S02]  /*97a0*/  LDC.64 R2, c[0x0][0x3d8] ;  /* 0x0000f600ff027b82 */ /* 0x000e240000000a00 */
[----:B0-----:R-:W5:Y:S02]  /*97b0*/  LDG.E.64 R2, desc[UR8][R2.64] ;  /* 0x0000000802027981 */ /* 0x001f64000c1e1b00 */
.L_x_174:
[----:B------:R-:W0:Y:S01]  /*97c0*/  LDCU.64 UR12, c[0x0][0x390] ;  /* 0x00007200ff0c77ac */ /* 0x000e220008000a00 */
[C---:B-----5:R-:W-:Y:S02]  /*97d0*/  IADD3 R6, P6, PT, R40.reuse, R2, RZ ;  /* 0x0000000228067210 */ /* 0x060fe40007fde0ff */
[----:B------:R-:W-:Y:S02]  /*97e0*/  SHF.R.S32.HI R39, RZ, 0x1f, R38 ;  /* 0x0000001fff277819 */ /* 0x000fe40000011426 */
[----:B------:R-:W-:Y:S02]  /*97f0*/  LEA.HI.X.SX32 R3, R40, R3, 0x1, P6 ;  /* 0x0000000328037211 */ /* 0x000fe400030f0eff */
[----:B0-----:R-:W-:-:S04]  /*9800*/  LEA R2, P6, R6, UR12, 0x3 ;  /* 0x0000000c06027c11 */ /* 0x001fc8000f8c18ff */
[----:B------:R-:W-:-:S05]  /*9810*/  LEA.HI.X R3, R6, UR13, R3, 0x3, P6 ;  /* 0x0000000d06037c11 */ /* 0x000fca000b0f1c03 */
[----:B------:R1:W-:Y:S04]  /*9820*/  STG.E.64 desc[UR8][R2.64], R38 ;  /* 0x0000002602007986 */ /* 0x0003e8000c101b08 */
.L_x_173:
[----:B0-----:R-:W-:Y:S05]  /*9830*/  BSYNC.RECONVERGENT B0 ;  /* 0x0000000000007941 */ /* 0x001fea0003800200 */
.L_x_172:
[----:B------:R-:W-:Y:S01]  /*9840*/  LOP3.LUT P6, RZ, R11, 0x2, RZ, 0xc0, !PT ;  /* 0x000000020bff7812 */ /* 0x000fe200078cc0ff */
[----:B------:R-:W-:Y:S03]  /*9850*/  BSSY.RECONVERGENT B0, `(.L_x_175) ;  /* 0x000000f000007945 */ /* 0x000fe60003800200 */
[----:B------:R-:W-:-:S13]  /*9860*/  ISETP.GE.OR P6, PT, R7, R0, !P6 ;  /* 0x000000000700720c */ /* 0x000fda00077c6670 */
[----:B------:R-:W-:Y:S05]  /*9870*/  @P6 BRA `(.L_x_176) ;  /* 0x0000000000306947 */ /* 0x000fea0003800000 */
[----:B------:R-:W-:Y:S01]  /*9880*/  UISETP.NE.AND UP0, UPT, UR4, URZ, UPT ;  /* 0x000000ff0400728c */ /* 0x000fe2000bf05270 */
[----:B-1----:R-:W-:-:S08]  /*9890*/  CS2R R2, SRZ ;  /* 0x0000000000027805 */ /* 0x002fd0000001ff00 */
[----:B------:R-:W-:Y:S05]  /*98a0*/  BRA.U UP0, `(.L_x_177) ;  /* 0x0000000100087547 */ /* 0x000fea000b800000 */
[----:B------:R-:W0:Y:S02]  /*98b0*/  LDC.64 R2, c[0x0][0x3d8] ;  /* 0x0000f600ff027b82 */ /* 0x000e240000000a00 */
[----:B0-----:R-:W5:Y:S02]  /*98c0*/  LDG.E.64 R2, desc[UR8][R2.64] ;  /* 0x0000000802027981 */ /* 0x001f64000c1e1b00 */
.L_x_177:
[----:B------:R-:W0:Y:S01]  /*98d0*/  LDCU.64 UR12, c[0x0][0x390] ;  /* 0x00007200ff0c77ac */ /* 0x000e220008000a00 */
[C---:B-----5:R-:W-:Y:S02]  /*98e0*/  IADD3 R6, P6, PT, R7.reuse, R2, RZ ;  /* 0x0000000207067210 */ /* 0x060fe40007fde0ff */
[----:B------:R-:W-:Y:S02]  /*98f0*/  SHF.R.S32.HI R37, RZ, 0x1f, R36 ;  /* 0x0000001fff257819 */ /* 0x000fe40000011424 */
[----:B------:R-:W-:Y:S02]  /*9900*/  LEA.HI.X.SX32 R3, R7, R3, 0x1, P6 ;  /* 0x0000000307037211 */ /* 0x000fe400030f0eff */
[----:B0-----:R-:W-:-:S04]  /*9910*/  LEA R2, P6, R6, UR12, 0x3 ;  /* 0x0000000c06027c11 */ /* 0x001fc8000f8c18ff */
[----:B------:R-:W-:-:S05]  /*9920*/  LEA.HI.X R3, R6, UR13, R3, 0x3, P6 ;  /* 0x0000000d06037c11 */ /* 0x000fca000b0f1c03 */
[----:B------:R0:W-:Y:S04]  /*9930*/  STG.E.64 desc[UR8][R2.64], R36 ;  /* 0x0000002402007986 */ /* 0x0001e8000c101b08 */
.L_x_176:
[----:B------:R-:W-:Y:S05]  /*9940*/  BSYNC.RECONVERGENT B0 ;  /* 0x0000000000007941 */ /* 0x000fea0003800200 */
.L_x_175:
        /* <DEDUP_REMOVED lines=9> */
.L_x_180:
[----:B------:R-:W0:Y:S01]  /*99e0*/  LDCU.64 UR12, c[0x0][0x390] ;  /* 0x00007200ff0c77ac */ /* 0x000e220008000a00 */
[C---:B-----5:R-:W-:Y:S02]  /*99f0*/  IADD3 R6, P6, PT, R20.reuse, R2, RZ ;  /* 0x0000000214067210 */ /* 0x060fe40007fde0ff */
[----:B------:R-:W-:Y:S02]  /*9a00*/  SHF.R.S32.HI R35, RZ, 0x1f, R34 ;  /* 0x0000001fff237819 */ /* 0x000fe40000011422 */
[----:B------:R-:W-:Y:S02]  /*9a10*/  LEA.HI.X.SX32 R3, R20, R3, 0x1, P6 ;  /* 0x0000000314037211 */ /* 0x000fe400030f0eff */
[----:B0-----:R-:W-:-:S04]  /*9a20*/  LEA R2, P6, R6, UR12, 0x3 ;  /* 0x0000000c06027c11 */ /* 0x001fc8000f8c18ff */
[----:B------:R-:W-:-:S05]  /*9a30*/  LEA.HI.X R3, R6, UR13, R3, 0x3, P6 ;  /* 0x0000000d06037c11 */ /* 0x000fca000b0f1c03 */
[----:B------:R2:W-:Y:S04]  /*9a40*/  STG.E.64 desc[UR8][R2.64], R34 ;  /* 0x0000002202007986 */ /* 0x0005e8000c101b08 */
.L_x_179:
[----:B------:R-:W-:Y:S05]  /*9a50*/  BSYNC.RECONVERGENT B0 ;  /* 0x0000000000007941 */ /* 0x000fea0003800200 */
.L_x_178:
[----:B------:R-:W-:Y:S01]  /*9a60*/  LOP3.LUT P6, RZ, R11, 0x8, RZ, 0xc0, !PT ;  /* 0x000000080bff7812 */ /* 0x000fe200078cc0ff */
[----:B------:R-:W-:Y:S03]  /*9a70*/  BSSY.RECONVERGENT B0, `(.L_x_181) ;  /* 0x000000f000007945 */ /* 0x000fe60003800200 */
[----:B------:R-:W-:-:S13]  /*9a80*/  ISETP.GE.OR P6, PT, R22, R0, !P6 ;  /* 0x000000001600720c */ /* 0x000fda00077c6670 */
[----:B------:R-:W-:Y:S05]  /*9a90*/  @P6 BRA `(.L_x_182) ;  /* 0x0000000000306947 */ /* 0x000fea0003800000 */
[----:B------:R-:W-:Y:S01]  /*9aa0*/  UISETP.NE.AND UP0, UPT, UR4, URZ, UPT ;  /* 0x000000ff0400728c */ /* 0x000fe2000bf05270 */
[----:B012---:R-:W-:-:S08]  /*9ab0*/  CS2R R2, SRZ ;  /* 0x0000000000027805 */ /* 0x007fd0000001ff00 */
[----:B------:R-:W-:Y:S05]  /*9ac0*/  BRA.U UP0, `(.L_x_183) ;  /* 0x0000000100087547 */ /* 0x000fea000b800000 */
[----:B------:R-:W0:Y:S02]  /*9ad0*/  LDC.64 R2, c[0x0][0x3d8] ;  /* 0x0000f600ff027b82 */ /* 0x000e240000000a00 */
[----:B0-----:R-:W5:Y:S02]  /*9ae0*/  LDG.E.64 R2, desc[UR8][R2.64] ;  /* 0x0000000802027981 */ /* 0x001f64000c1e1b00 */
.L_x_183:
[----:B------:R-:W0:Y:S01]  /*9af0*/  LDCU.64 UR12, c[0x0][0x390] ;  /* 0x00007200ff0c77ac */ /* 0x000e220008000a00 */
[C---:B-----5:R-:W-:Y:S02]  /*9b00*/  IADD3 R6, P6, PT, R22.reuse, R2, RZ ;  /* 0x0000000216067210 */ /* 0x060fe40007fde0ff */
[----:B------:R-:W-:Y:S02]  /*9b10*/  SHF.R.S32.HI R33, RZ, 0x1f, R32 ;  /* 0x0000001fff217819 */ /* 0x000fe40000011420 */
[----:B------:R-:W-:Y:S02]  /*9b20*/  LEA.HI.X.SX32 R3, R22, R3, 0x1, P6 ;  /* 0x0000000316037211 */ /* 0x000fe400030f0eff */
[----:B0-----:R-:W-:-:S04]  /*9b30*/  LEA R2, P6, R6, UR12, 0x3 ;  /* 0x0000000c06027c11 */ /* 0x001fc8000f8c18ff */
[----:B------:R-:W-:-:S05]  /*9b40*/  LEA.HI.X R3, R6, UR13, R3, 0x3, P6 ;  /* 0x0000000d06037c11 */ /* 0x000fca000b0f1c03 */
[----:B------:R3:W-:Y:S04]  /*9b50*/  STG.E.64 desc[UR8][R2.64], R32 ;  /* 0x0000002002007986 */ /* 0x0007e8000c101b08 */
.L_x_182:
[----:B------:R-:W-:Y:S05]  /*9b60*/  BSYNC.RECONVERGENT B0 ;  /* 0x0000000000007941 */ /* 0x000fea0003800200 */
.L_x_181:
[----:B------:R-:W-:Y:S01]  /*9b70*/  LOP3.LUT P6, RZ, R11, 0x10, RZ, 0xc0, !PT ;  /* 0x000000100bff7812 */ /* 0x000fe200078cc0ff */
[----:B------:R-:W-:Y:S03]  /*9b80*/  BSSY.RECONVERGENT B0, `(.L_x_184) ;  /* 0x000000f000007945 */ /* 0x000fe60003800200 */
[----:B------:R-:W-:-:S13]  /*9b90*/  ISETP.GE.OR P6, PT, R41, R0, !P6 ;  /* 0x000000002900720c */ /* 0x000fda00077c6670 */
[----:B------:R-:W-:Y:S05]  /*9ba0*/  @P6 BRA `(.L_x_185) ;  /* 0x0000000000306947 */ /* 0x000fea0003800000 */
[----:B------:R-:W-:Y:S01]  /*9bb0*/  UISETP.NE.AND UP0, UPT, UR4, URZ, UPT ;  /* 0x000000ff0400728c */ /* 0x000fe2000bf05270 */
[----:B0123--:R-:W-:-:S08]  /*9bc0*/  CS2R R2, SRZ ;  /* 0x0000000000027805 */ /* 0x00ffd0000001ff00 */
[----:B------:R-:W-:Y:S05]  /*9bd0*/  BRA.U UP0, `(.L_x_186) ;  /* 0x0000000100087547 */ /* 0x000fea000b800000 */
[----:B------:R-:W0:Y:S02]  /*9be0*/  LDC.64 R2, c[0x0][0x3d8] ;  /* 0x0000f600ff027b82 */ /* 0x000e240000000a00 */
[----:B0-----:R-:W5:Y:S02]  /*9bf0*/  LDG.E.64 R2, desc[UR8][R2.64] ;  /* 0x0000000802027981 */ /* 0x001f64000c1e1b00 */
.L_x_186:
[----:B------:R-:W0:Y:S01]  /*9c00*/  LDCU.64 UR12, c[0x0][0x390] ;  /* 0x00007200ff0c77ac */ /* 0x000e220008000a00 */
[C---:B-----5:R-:W-:Y:S02]  /*9c10*/  IADD3 R6, P6, PT, R41.reuse, R2, RZ ;  /* 0x0000000229067210 */ /* 0x060fe40007fde0ff */
[----:B------:R-:W-:Y:S02]  /*9c20*/  SHF.R.S32.HI R31, RZ, 0x1f, R30 ;  /* 0x0000001fff1f7819 */ /* 0x000fe4000001141e */
[----:B------:R-:W-:Y:S02]  /*9c30*/  LEA.HI.X.SX32 R3, R41, R3, 0x1, P6 ;  /* 0x0000000329037211 */ /* 0x000fe400030f0eff */
[----:B0-----:R-:W-:-:S04]  /*9c40*/  LEA R2, P6, R6, UR12, 0x3 ;  /* 0x0000000c06027c11 */ /* 0x001fc8000f8c18ff */
[----:B------:R-:W-:-:S05]  /*9c50*/  LEA.HI.X R3, R6, UR13, R3, 0x3, P6 ;  /* 0x0000000d06037c11 */ /* 0x000fca000b0f1c03 */
[----:B------:R4:W-:Y:S04]  /*9c60*/  STG.E.64 desc[UR8][R2.64], R30 ;  /* 0x0000001e02007986 */ /* 0x0009e8000c101b08 */
.L_x_185:
[----:B------:R-:W-:Y:S05]  /*9c70*/  BSYNC.RECONVERGENT B0 ;  /* 0x0000000000007941 */ /* 0x000fea0003800200 */
.L_x_184:
[----:B------:R-:W-:Y:S01]  /*9c80*/  LOP3.LUT P6, RZ, R11, 0x20, RZ, 0xc0, !PT ;  /* 0x000000200bff7812 */ /* 0x000fe200078cc0ff */
[----:B------:R-:W-:Y:S03]  /*9c90*/  BSSY.RECONVERGENT B0, `(.L_x_187) ;  /* 0x000000f000007945 */ /* 0x000fe60003800200 */
[----:B------:R-:W-:-:S13]  /*9ca0*/  ISETP.GE.OR P6, PT, R42, R0, !P6 ;  /* 0x000000002a00720c */ /* 0x000fda00077c6670 */
[----:B------:R-:W-:Y:S05]  /*9cb0*/  @P6 BRA `(.L_x_188) ;  /* 0x0000000000306947 */ /* 0x000fea0003800000 */
[----:B------:R-:W-:Y:S01]  /*9cc0*/  UISETP.NE.AND UP0, UPT, UR4, URZ, UPT ;  /* 0x000000ff0400728c */ /* 0x000fe2000bf05270 */
[----:B01234-:R-:W-:-:S08]  /*9cd0*/  CS2R R2, SRZ ;  /* 0x0000000000027805 */ /* 0x01ffd0000001ff00 */
[----:B------:R-:W-:Y:S05]  /*9ce0*/  BRA.U UP0, `(.L_x_189) ;  /* 0x0000000100087547 */ /* 0x000fea000b800000 */
[----:B------:R-:W0:Y:S02]  /*9cf0*/  LDC.64 R2, c[0x0][0x3d8] ;  /* 0x0000f600ff027b82 */ /* 0x000e240000000a00 */
[----:B0-----:R-:W5:Y:S02]  /*9d00*/  LDG.E.64 R2, desc[UR8][R2.64] ;  /* 0x0000000802027981 */ /* 0x001f64000c1e1b00 */
.L_x_189:
[----:B------:R-:W0:Y:S01]  /*9d10*/  LDCU.64 UR12, c[0x0][0x390] ;  /* 0x00007200ff0c77ac */ /* 0x000e220008000a00 */
[C---:B-----5:R-:W-:Y:S02]  /*9d20*/  IADD3 R6, P6, PT, R42.reuse, R2, RZ ;  /* 0x000000022a067210 */ /* 0x060fe40007fde0ff */
[----:B------:R-:W-:Y:S02]  /*9d30*/  SHF.R.S32.HI R29, RZ, 0x1f, R28 ;  /* 0x0000001fff1d7819 */ /* 0x000fe4000001141c */
[----:B------:R-:W-:Y:S02]  /*9d40*/  LEA.HI.X.SX32 R3, R42, R3, 0x1, P6 ;  /* 0x000000032a037211 */ /* 0x000fe400030f0eff */
[----:B0-----:R-:W-:-:S04]  /*9d50*/  LEA R2, P6, R6, UR12, 0x3 ;  /* 0x0000000c06027c11 */ /* 0x001fc8000f8c18ff */
[----:B------:R-:W-:-:S05]  /*9d60*/  LEA.HI.X R3, R6, UR13, R3, 0x3, P6 ;  /* 0x0000000d06037c11 */ /* 0x000fca000b0f1c03 */
[----:B------:R0:W-:Y:S04]  /*9d70*/  STG.E.64 desc[UR8][R2.64], R28 ;  /* 0x0000001c02007986 */ /* 0x0001e8000c101b08 */
.L_x_188:
[----:B------:R-:W-:Y:S05]  /*9d80*/  BSYNC.RECONVERGENT B0 ;  /* 0x0000000000007941 */ /* 0x000fea0003800200 */
.L_x_187:
        /* <DEDUP_REMOVED lines=9> */
.L_x_192:
[----:B------:R-:W0:Y:S01]  /*9e20*/  LDCU.64 UR12, c[0x0][0x390] ;  /* 0x00007200ff0c77ac */ /* 0x000e220008000a00 */
[C---:B-----5:R-:W-:Y:S02]  /*9e30*/  IADD3 R6, P6, PT, R44.reuse, R2, RZ ;  /* 0x000000022c067210 */ /* 0x060fe40007fde0ff */
[----:B------:R-:W-:Y:S02]  /*9e40*/  SHF.R.S32.HI R27, RZ, 0x1f, R26 ;  /* 0x0000001fff1b7819 */ /* 0x000fe4000001141a */
[----:B------:R-:W-:Y:S02]  /*9e50*/  LEA.HI.X.SX32 R3, R44, R3, 0x1, P6 ;  /* 0x000000032c037211 */ /* 0x000fe400030f0eff */
[----:B0-----:R-:W-:-:S04]  /*9e60*/  LEA R2, P6, R6, UR12, 0x3 ;  /* 0x0000000c06027c11 */ /* 0x001fc8000f8c18ff */
[----:B------:R-:W-:-:S05]  /*9e70*/  LEA.HI.X R3, R6, UR13, R3, 0x3, P6 ;  /* 0x0000000d06037c11 */ /* 0x000fca000b0f1c03 */
[----:B------:R0:W-:Y:S04]  /*9e80*/  STG.E.64 desc[UR8][R2.64], R26 ;  /* 0x0000001a02007986 */ /* 0x0001e8000c101b08 */
.L_x_191:
[----:B------:R-:W-:Y:S05]  /*9e90*/  BSYNC.RECONVERGENT B0 ;  /* 0x0000000000007941 */ /* 0x000fea0003800200 */
.L_x_190:
[----:B------:R-:W-:Y:S01]  /*9ea0*/  LOP3.LUT P6, RZ, R11, 0x80, RZ, 0xc0, !PT ;  /* 0x000000800bff7812 */ /* 0x000fe200078cc0ff */
[----:B------:R-:W-:Y:S03]  /*9eb0*/  BSSY.RECONVERGENT B0, `(.L_x_193) ;  /* 0x000000f000007945 */ /* 0x000fe60003800200 */
[----:B------:R-:W-:-:S13]  /*9ec0*/  ISETP.GE.OR P6, PT, R43, R0, !P6 ;  /* 0x000000002b00720c */ /* 0x000fda00077c6670 */
[----:B------:R-:W-:Y:S05]  /*9ed0*/  @P6 BRA `(.L_x_194) ;  /* 0x0000000000306947 */ /* 0x000fea0003800000 */
[----:B------:R-:W-:Y:S01]  /*9ee0*/  UISETP.NE.AND UP0, UPT, UR4, URZ, UPT ;  /* 0x000000ff0400728c */ /* 0x000fe2000bf05270 */
[----:B01234-:R-:W-:Y:S01]  /*9ef0*/  CS2R R2, SRZ ;  /* 0x0000000000027805 */ /* 0x01ffe2000001ff00 */
[----:B------:R-:W0:Y:S07]  /*9f00*/  LDCU.64 UR12, c[0x0][0x390] ;  /* 0x00007200ff0c77ac */ /* 0x000e2e0008000a00 */
[----:B------:R-:W-:Y:S05]  /*9f10*/  BRA.U UP0, `(.L_x_195) ;  /* 0x0000000100087547 */ /* 0x000fea000b800000 */
[----:B------:R-:W1:Y:S02]  /*9f20*/  LDC.64 R2, c[0x0][0x3d8] ;  /* 0x0000f600ff027b82 */ /* 0x000e640000000a00 */
[----:B-1----:R-:W5:Y:S02]  /*9f30*/  LDG.E.64 R2, desc[UR8][R2.64] ;  /* 0x0000000802027981 */ /* 0x002f64000c1e1b00 */
.L_x_195:
[C---:B-----5:R-:W-:Y:S02]  /*9f40*/  IADD3 R6, P6, PT, R43.reuse, R2, RZ ;  /* 0x000000022b067210 */ /* 0x060fe40007fde0ff */
[----:B------:R-:W-:Y:S02]  /*9f50*/  SHF.R.S32.HI R25, RZ, 0x1f, R24 ;  /* 0x0000001fff197819 */ /* 0x000fe40000011418 */
[----:B------:R-:W-:Y:S02]  /*9f60*/  LEA.HI.X.SX32 R3, R43, R3, 0x1, P6 ;  /* 0x000000032b037211 */ /* 0x000fe400030f0eff */
[----:B0-----:R-:W-:-:S04]  /*9f70*/  LEA R2, P6, R6, UR12, 0x3 ;  /* 0x0000000c06027c11 */ /* 0x001fc8000f8c18ff */
[----:B------:R-:W-:-:S05]  /*9f80*/  LEA.HI.X R3, R6, UR13, R3, 0x3, P6 ;  /* 0x0000000d06037c11 */ /* 0x000fca000b0f1c03 */
[----:B------:R0:W-:Y:S04]  /*9f90*/  STG.E.64 desc[UR8][R2.64], R24 ;  /* 0x0000001802007986 */ /* 0x0001e8000c101b08 */
.L_x_194:
[----:B------:R-:W-:Y:S05]  /*9fa0*/  BSYNC.RECONVERGENT B0 ;  /* 0x0000000000007941 */ /* 0x000fea0003800200 */
.L_x_193:
[----:B------:R-:W-:Y:S01]  /*9fb0*/  ISETP.GE.OR P0, PT, R46, R0, !P0 ;  /* 0x000000002e00720c */ /* 0x000fe20004706670 */
        /* <DEDUP_REMOVED lines=8> */
.L_x_198:
[C---:B-----5:R-:W-:Y:S02]  /*a040*/  IADD3 R6, P0, PT, R46.reuse, R2, RZ ;  /* 0x000000022e067210 */ /* 0x060fe40007f1e0ff */
[----:B------:R-:W-:Y:S02]  /*a050*/  SHF.R.S32.HI R19, RZ, 0x1f, R18 ;  /* 0x0000001fff137819 */ /* 0x000fe40000011412 */
[----:B------:R-:W-:Y:S02]  /*a060*/  LEA.HI.X.SX32 R3, R46, R3, 0x1, P0 ;  /* 0x000000032e037211 */ /* 0x000fe400000f0eff */
[----:B0-----:R-:W-:-:S04]  /*a070*/  LEA R2, P0, R6, UR12, 0x3 ;  /* 0x0000000c06027c11 */ /* 0x001fc8000f8018ff */
[----:B------:R-:W-:-:S05]  /*a080*/  LEA.HI.X R3, R6, UR13, R3, 0x3, P0 ;  /* 0x0000000d06037c11 */ /* 0x000fca00080f1c03 */
[----:B------:R0:W-:Y:S04]  /*a090*/  STG.E.64 desc[UR8][R2.64], R18 ;  /* 0x0000001202007986 */ /* 0x0001e8000c101b08 */
.L_x_197:
[----:B------:R-:W-:Y:S05]  /*a0a0*/  BSYNC.RECONVERGENT B0 ;  /* 0x0000000000007941 */ /* 0x000fea0003800200 */
.L_x_196:
        /* <DEDUP_REMOVED lines=9> */
.L_x_201:
[C---:B-----5:R-:W-:Y:S02]  /*a140*/  IADD3 R6, P0, PT, R45.reuse, R2, RZ ;  /* 0x000000022d067210 */ /* 0x060fe40007f1e0ff */
[----:B------:R-:W-:Y:S02]  /*a150*/  SHF.R.S32.HI R17, RZ, 0x1f, R16 ;  /* 0x0000001fff117819 */ /* 0x000fe40000011410 */
[----:B------:R-:W-:Y:S02]  /*a160*/  LEA.HI.X.SX32 R3, R45, R3, 0x1, P0 ;  /* 0x000000032d037211 */ /* 0x000fe400000f0eff */
[----:B0-----:R-:W-:-:S04]  /*a170*/  LEA R2, P0, R6, UR12, 0x3 ;  /* 0x0000000c06027c11 */ /* 0x001fc8000f8018ff */
[----:B------:R-:W-:-:S05]  /*a180*/  LEA.HI.X R3, R6, UR13, R3, 0x3, P0 ;  /* 0x0000000d06037c11 */ /* 0x000fca00080f1c03 */
[----:B------:R0:W-:Y:S04]  /*a190*/  STG.E.64 desc[UR8][R2.64], R16 ;  /* 0x0000001002007986 */ /* 0x0001e8000c101b08 */
.L_x_200:
[----:B------:R-:W-:Y:S05]  /*a1a0*/  BSYNC.RECONVERGENT B0 ;  /* 0x0000000000007941 */ /* 0x000fea0003800200 */
.L_x_199:
        /* <DEDUP_REMOVED lines=9> */
.L_x_204:
[C---:B-----5:R-:W-:Y:S02]  /*a240*/  IADD3 R6, P0, PT, R5.reuse, R2, RZ ;  /* 0x0000000205067210 */ /* 0x060fe40007f1e0ff */
[----:B------:R-:W-:Y:S02]  /*a250*/  SHF.R.S32.HI R15, RZ, 0x1f, R14 ;  /* 0x0000001fff0f7819 */ /* 0x000fe4000001140e */
[----:B------:R-:W-:Y:S02]  /*a260*/  LEA.HI.X.SX32 R3, R5, R3, 0x1, P0 ;  /* 0x0000000305037211 */ /* 0x000fe400000f0eff */
[----:B0-----:R-:W-:-:S04]  /*a270*/  LEA R2, P0, R6, UR12, 0x3 ;  /* 0x0000000c06027c11 */ /* 0x001fc8000f8018ff */
[----:B------:R-:W-:-:S05]  /*a280*/  LEA.HI.X R3, R6, UR13, R3, 0x3, P0 ;  /* 0x0000000d06037c11 */ /* 0x000fca00080f1c03 */
[----:B------:R0:W-:Y:S04]  /*a290*/  STG.E.64 desc[UR8][R2.64], R14 ;  /* 0x0000000e02007986 */ /* 0x0001e8000c101b08 */
.L_x_203:
[----:B------:R-:W-:Y:S05]  /*a2a0*/  BSYNC.RECONVERGENT B0 ;  /* 0x0000000000007941 */ /* 0x000fea0003800200 */
.L_x_202:
        /* <DEDUP_REMOVED lines=9> */
.L_x_207:
[C---:B-----5:R-:W-:Y:S02]  /*a340*/  IADD3 R5, P0, PT, R4.reuse, R2, RZ ;  /* 0x0000000204057210 */ /* 0x060fe40007f1e0ff */
[----:B------:R-:W-:Y:S02]  /*a350*/  SHF.R.S32.HI R13, RZ, 0x1f, R12 ;  /* 0x0000001fff0d7819 */ /* 0x000fe4000001140c */
[----:B------:R-:W-:Y:S02]  /*a360*/  LEA.HI.X.SX32 R4, R4, R3, 0x1, P0 ;  /* 0x0000000304047211 */ /* 0x000fe400000f0eff */
[----:B0-----:R-:W-:-:S04]  /*a370*/  LEA R2, P0, R5, UR12, 0x3 ;  /* 0x0000000c05027c11 */ /* 0x001fc8000f8018ff */
[----:B------:R-:W-:-:S05]  /*a380*/  LEA.HI.X R3, R5, UR13, R4, 0x3, P0 ;  /* 0x0000000d05037c11 */ /* 0x000fca00080f1c04 */
[----:B------:R0:W-:Y:S04]  /*a390*/  STG.E.64 desc[UR8][R2.64], R12 ;  /* 0x0000000c02007986 */ /* 0x0001e8000c101b08 */
.L_x_206:
[----:B------:R-:W-:Y:S05]  /*a3a0*/  BSYNC.RECONVERGENT B0 ;  /* 0x0000000000007941 */ /* 0x000fea0003800200 */
.L_x_205:
        /* <DEDUP_REMOVED lines=9> */
.L_x_210:
[C---:B-----5:R-:W-:Y:S02]  /*a440*/  IADD3 R4, P0, PT, R48.reuse, R2, RZ ;  /* 0x0000000230047210 */ /* 0x060fe40007f1e0ff */
[----:B------:R-:W-:Y:S02]  /*a450*/  SHF.R.S32.HI R11, RZ, 0x1f, R10 ;  /* 0x0000001fff0b7819 */ /* 0x000fe4000001140a */
[----:B------:R-:W-:Y:S02]  /*a460*/  LEA.HI.X.SX32 R3, R48, R3, 0x1, P0 ;  /* 0x0000000330037211 */ /* 0x000fe400000f0eff */
[----:B0-----:R-:W-:-:S04]  /*a470*/  LEA R2, P0, R4, UR12, 0x3 ;  /* 0x0000000c04027c11 */ /* 0x001fc8000f8018ff */
[----:B------:R-:W-:-:S05]  /*a480*/  LEA.HI.X R3, R4, UR13, R3, 0x3, P0 ;  /* 0x0000000d04037c11 */ /* 0x000fca00080f1c03 */
[----:B------:R0:W-:Y:S04]  /*a490*/  STG.E.64 desc[UR8][R2.64], R10 ;  /* 0x0000000a02007986 */ /* 0x0001e8000c101b08 */
.L_x_209:
[----:B------:R-:W-:Y:S05]  /*a4a0*/  BSYNC.RECONVERGENT B0 ;  /* 0x0000000000007941 */ /* 0x000fea0003800200 */
.L_x_208:
        /* <DEDUP_REMOVED lines=8> */
.L_x_211:
[C---:B-----5:R-:W-:Y:S02]  /*a530*/  IADD3 R4, P0, PT, R47.reuse, R2, RZ ;  /* 0x000000022f047210 */ /* 0x060fe40007f1e0ff */
[----:B------:R-:W-:Y:S02]  /*a540*/  SHF.R.S32.HI R9, RZ, 0x1f, R8 ;  /* 0x0000001fff097819 */ /* 0x000fe40000011408 */
[----:B------:R-:W-:Y:S02]  /*a550*/  LEA.HI.X.SX32 R3, R47, R3, 0x1, P0 ;  /* 0x000000032f037211 */ /* 0x000fe400000f0eff */
[----:B0-----:R-:W-:-:S04]  /*a560*/  LEA R2, P0, R4, UR12, 0x3 ;  /* 0x0000000c04027c11 */ /* 0x001fc8000f8018ff */
[----:B------:R-:W-:-:S05]  /*a570*/  LEA.HI.X R3, R4, UR13, R3, 0x3, P0 ;  /* 0x0000000d04037c11 */ /* 0x000fca00080f1c03 */
[----:B------:R0:W-:Y:S01]  /*a580*/  STG.E.64 desc[UR8][R2.64], R8 ;  /* 0x0000000802007986 */ /* 0x0001e2000c101b08 */
[----:B------:R-:W-:Y:S05]  /*a590*/  BRA `(.L_x_157) ;  /* 0x0000000800807947 */ /* 0x000fea0003800000 */
.L_x_171:
[----:B------:R-:W-:Y:S01]  /*a5a0*/  P2R R19, PR, RZ, 0x1 ;  /* 0x00000001ff137803 */ /* 0x000fe20000000000 */
[----:B------:R-:W-:Y:S01]  /*a5b0*/  BAR.SYNC.DEFER_BLOCKING 0x0 ;  /* 0x0000000000007b1d */ /* 0x000fe20000010000 */
[C---:B------:R-:W-:Y:S02]  /*a5c0*/  LOP3.LUT P0, RZ, R11.reuse, 0x2, RZ, 0xc0, !PT ;  /* 0x000000020bff7812 */ /* 0x040fe4000780c0ff */
[----:B------:R-:W-:Y:S02]  /*a5d0*/  P2R R25, PR, RZ, 0x2 ;  /* 0x00000002ff197803 */ /* 0x000fe40000000000 */
[----:B------:R-:W-:Y:S01]  /*a5e0*/  P2R R9, PR, RZ, 0x1 ;  /* 0x00000001ff097803 */ /* 0x000fe20000000000 */
[----:B------:R-:W0:Y:S01]  /*a5f0*/  LDCU.64 UR14, c[0x0][0x390] ;  /* 0x00007200ff0e77ac */ /* 0x000e220008000a00 */
[C---:B------:R-:W-:Y:S02]  /*a600*/  LOP3.LUT P0, RZ, R11.reuse, 0x1, RZ, 0xc0, !PT ;  /* 0x000000010bff7812 */ /* 0x040fe4000780c0ff */
[----:B------:R-:W-:Y:S01]  /*a610*/  LOP3.LUT P1, RZ, R11, 0x4, RZ, 0xc0, !PT ;  /* 0x000000040bff7812 */ /* 0x000fe2000782c0ff */
[----:B------:R-:W1:Y:S01]  /*a620*/  LDCU.64 UR12, c[0x0][0x390] ;  /* 0x00007200ff0c77ac */ /* 0x000e620008000a00 */
[----:B------:R-:W-:-:S02]  /*a630*/  P2R R17, PR, RZ, 0x4 ;  /* 0x00000004ff117803 */ /* 0x000fc40000000000 */
[C---:B------:R-:W-:Y:S02]  /*a640*/  LOP3.LUT P2, RZ, R11.reuse, 0x8, RZ, 0xc0, !PT ;  /* 0x000000080bff7812 */ /* 0x040fe4000784c0ff */
[----:B------:R-:W-:Y:S02]  /*a650*/  P2R R15, PR, RZ, 0x8 ;  /* 0x00000008ff0f7803 */ /* 0x000fe40000000000 */
[C---:B------:R-:W-:Y:S02]  /*a660*/  LOP3.LUT P3, RZ, R11.reuse, 0x10, RZ, 0xc0, !PT ;  /* 0x000000100bff7812 */ /* 0x040fe4000786c0ff */
[----:B------:R-:W-:Y:S01]  /*a670*/  P2R R13, PR, RZ, 0x10 ;  /* 0x00000010ff0d7803 */ /* 0x000fe20000000000 */
[--C-:B------:R-:W-:Y:S01]  /*a680*/  @P0 IMAD.IADD R40, R40, 0x1, -R21.reuse ;  /* 0x0000000128280824 */ /* 0x100fe200078e0a15 */
[----:B------:R-:W-:Y:S01]  /*a690*/  LOP3.LUT P4, RZ, R11, 0x20, RZ, 0xc0, !PT ;  /* 0x000000200bff7812 */ /* 0x000fe2000788c0ff */
[----:B------:R-:W-:Y:S01]  /*a6a0*/  @P1 IMAD.IADD R20, R20, 0x1, -R21 ;  /* 0x0000000114141824 */ /* 0x000fe200078e0a15 */
[----:B------:R-:W-:-:S02]  /*a6b0*/  P2R R2, PR, RZ, 0x20 ;  /* 0x00000020ff027803 */ /* 0x000fc40000000000 */
[----:B------:R-:W-:Y:S01]  /*a6c0*/  @P0 LEA R3, R40, UR5, 0x2 ;  /* 0x0000000528030c11 */ /* 0x000fe2000f8e10ff */
[--C-:B------:R-:W-:Y:S01]  /*a6d0*/  @P2 IMAD.IADD R22, R22, 0x1, -R21.reuse ;  /* 0x0000000116162824 */ /* 0x100fe200078e0a15 */
[C---:B------:R-:W-:Y:S02]  /*a6e0*/  LOP3.LUT P5, RZ, R11.reuse, 0x40, RZ, 0xc0, !PT ;  /* 0x000000400bff7812 */ /* 0x040fe400078ac0ff */
[----:B------:R-:W-:Y:S01]  /*a6f0*/  LOP3.LUT P6, RZ, R11, 0x80, RZ, 0xc0, !PT ;  /* 0x000000800bff7812 */ /* 0x000fe200078cc0ff */
[----:B------:R2:W-:Y:S01]  /*a700*/  @P0 STS [R3], R38 ;  /* 0x0000002603000388 */ /* 0x0005e20000000800 */
[----:B------:R-:W-:Y:S01]  /*a710*/  ISETP.NE.AND P0, PT, R9, RZ, PT ;  /* 0x000000ff0900720c */ /* 0x000fe20003f05270 */
[--C-:B------:R-:W-:Y:S01]  /*a720*/  @P3 IMAD.IADD R41, R41, 0x1, -R21.reuse ;  /* 0x0000000129293824 */ /* 0x100fe200078e0a15 */
[----:B------:R-:W-:Y:S01]  /*a730*/  @P1 LEA R9, R20, UR5, 0x2 ;  /* 0x0000000514091c11 */ /* 0x000fe2000f8e10ff */
[----:B------:R-:W-:Y:S01]  /*a740*/  @P4 IMAD.IADD R42, R42, 0x1, -R21 ;  /* 0x000000012a2a4824 */ /* 0x000fe200078e0a15 */
[----:B------:R-:W-:-:S02]  /*a750*/  @P2 LEA R11, R22, UR5, 0x2 ;  /* 0x00000005160b2c11 */ /* 0x000fc4000f8e10ff */
[----:B------:R-:W-:-:S03]  /*a760*/  @P3 LEA R41, R41, UR5, 0x2 ;  /* 0x0000000529293c11 */ /* 0x000fc6000f8e10ff */
[--C-:B------:R-:W-:Y:S01]  /*a770*/  @P5 IMAD.IADD R44, R44, 0x1, -R21.reuse ;  /* 0x000000012c2c5824 */ /* 0x100fe200078e0a15 */
[----:B--2---:R-:W-:Y:S01]  /*a780*/  @P4 LEA R3, R42, UR5, 0x2 ;  /* 0x000000052a034c11 */ /* 0x004fe2000f8e10ff */
[--C-:B------:R-:W-:Y:S02]  /*a790*/  @P6 IMAD.IADD R43, R43, 0x1, -R21.reuse ;  /* 0x000000012b2b6824 */ /* 0x100fe400078e0a15 */
[----:B------:R-:W-:-:S03]  /*a7a0*/  @P0 IMAD.IADD R7, R7, 0x1, -R21 ;  /* 0x0000000107070824 */ /* 0x000fc600078e0a15 */
[----:B------:R-:W-:Y:S02]  /*a7b0*/  @P6 LEA R43, R43, UR5, 0x2 ;  /* 0x000000052b2b6c11 */ /* 0x000fe4000f8e10ff */
[----:B------:R-:W-:-:S05]  /*a7c0*/  @P0 LEA R7, R7, UR5, 0x2 ;  /* 0x0000000507070c11 */ /* 0x000fca000f8e10ff */
[----:B------:R2:W-:Y:S01]  /*a7d0*/  @P0 STS [R7], R36 ;  /* 0x0000002407000388 */ /* 0x0005e20000000800 */
[----:B------:R-:W-:-:S03]  /*a7e0*/  ISETP.NE.AND P0, PT, R19, RZ, PT ;  /* 0x000000ff1300720c */ /* 0x000fc60003f05270 */
[----:B------:R3:W-:Y:S01]  /*a7f0*/  @P1 STS [R9], R34 ;  /* 0x0000002209001388 */ /* 0x0007e20000000800 */
[----:B------:R-:W-:-:S03]  /*a800*/  ISETP.NE.AND P1, PT, R25, RZ, PT ;  /* 0x000000ff1900720c */ /* 0x000fc60003f25270 */
[----:B------:R-:W-:Y:S01]  /*a810*/  @P2 STS [R11], R32 ;  /* 0x000000200b002388 */ /* 0x000fe20000000800 */
[----:B------:R-:W-:Y:S02]  /*a820*/  ISETP.NE.AND P2, PT, R17, RZ, PT ;  /* 0x000000ff1100720c */ /* 0x000fe40003f45270 */
[----:B--2---:R-:W-:Y:S01]  /*a830*/  @P5 LEA R7, R44, UR5, 0x2 ;  /* 0x000000052c075c11 */ /* 0x004fe2000f8e10ff */
[----:B------:R-:W-:Y:S01]  /*a840*/  @P3 STS [R41], R30 ;  /* 0x0000001e29003388 */ /* 0x000fe20000000800 */
[----:B------:R-:W-:Y:S01]  /*a850*/  ISETP.NE.AND P3, PT, R15, RZ, PT ;  /* 0x000000ff0f00720c */ /* 0x000fe20003f65270 */
[--C-:B------:R-:W-:Y:S02]  /*a860*/  @P0 IMAD.IADD R46, R46, 0x1, -R21.reuse ;  /* 0x000000012e2e0824 */ /* 0x100fe400078e0a15 */
[----:B------:R2:W-:Y:S01]  /*a870*/  @P4 STS [R3], R28 ;  /* 0x0000001c03004388 */ /* 0x0005e20000000800 */
[----:B------:R-:W-:Y:S01]  /*a880*/  ISETP.NE.AND P4, PT, R13, RZ, PT ;  /* 0x000000ff0d00720c */ /* 0x000fe20003f85270 */
[--C-:B------:R-:W-:Y:S01]  /*a890*/  @P1 IMAD.IADD R45, R45, 0x1, -R21.reuse ;  /* 0x000000012d2d1824 */ /* 0x100fe200078e0a15 */
[----:B---3--:R-:W-:Y:S01]  /*a8a0*/  @P0 LEA R9, R46, UR5, 0x2 ;  /* 0x000000052e090c11 */ /* 0x008fe2000f8e10ff */
[----:B------:R3:W-:Y:S01]  /*a8b0*/  @P5 STS [R7], R26 ;  /* 0x0000001a07005388 */ /* 0x0007e20000000800 */
[----:B------:R-:W-:Y:S01]  /*a8c0*/  ISETP.NE.AND P5, PT, R2, RZ, PT ;  /* 0x000000ff0200720c */ /* 0x000fe20003fa5270 */
[--C-:B------:R-:W-:Y:S01]  /*a8d0*/  @P2 IMAD.IADD R5, R5, 0x1, -R21.reuse ;  /* 0x0000000105052824 */ /* 0x100fe200078e0a15 */
[----:B------:R-:W-:Y:S01]  /*a8e0*/  @P1 LEA R45, R45, UR5, 0x2 ;  /* 0x000000052d2d1c11 */ /* 0x000fe2000f8e10ff */
[----:B------:R4:W-:Y:S02]  /*a8f0*/  @P6 STS [R43], R24 ;  /* 0x000000182b006388 */ /* 0x0009e40000000800 */
[--C-:B------:R-:W-:Y:S01]  /*a900*/  @P3 IMAD.IADD R4, R4, 0x1, -R21.reuse ;  /* 0x0000000104043824 */ /* 0x100fe200078e0a15 */
[----:B------:R-:W-:Y:S01]  /*a910*/  @P2 LEA R5, R5, UR5, 0x2 ;  /* 0x0000000505052c11 */ /* 0x000fe2000f8e10ff */
[----:B------:R4:W-:Y:S01]  /*a920*/  @P0 STS [R9], R18 ;  /* 0x0000001209000388 */ /* 0x0009e20000000800 */
[----:B------:R-:W-:Y:S01]  /*a930*/  ISETP.GE.AND P0, PT, R6, R49, PT ;  /* 0x000000310600720c */ /* 0x000fe20003f06270 */
[--C-:B------:R-:W-:Y:S01]  /*a940*/  @P4 IMAD.IADD R48, R48, 0x1, -R21.reuse ;  /* 0x0000000130304824 */ /* 0x100fe200078e0a15 */
[----:B--2---:R-:W-:Y:S01]  /*a950*/  @P3 LEA R3, R4, UR5, 0x2 ;  /* 0x0000000504033c11 */ /* 0x004fe2000f8e10ff */
[----:B------:R4:W-:Y:S02]  /*a960*/  @P1 STS [R45], R16 ;  /* 0x000000102d001388 */ /* 0x0009e40000000800 */
[----:B------:R-:W-:Y:S01]  /*a970*/  @P5 IMAD.IADD R47, R47, 0x1, -R21 ;  /* 0x000000012f2f5824 */ /* 0x000fe200078e0a15 */
[----:B---3--:R-:W-:Y:S01]  /*a980*/  @P4 LEA R7, R48, UR5, 0x2 ;  /* 0x0000000530074c11 */ /* 0x008fe2000f8e10ff */
[----:B------:R4:W-:Y:S03]  /*a990*/  @P2 STS [R5], R14 ;  /* 0x0000000e05002388 */ /* 0x0009e60000000800 */
[----:B------:R-:W-:Y:S01]  /*a9a0*/  @P5 LEA R47, R47, UR5, 0x2 ;  /* 0x000000052f2f5c11 */ /* 0x000fe2000f8e10ff */
[----:B------:R4:W-:Y:S04]  /*a9b0*/  @P3 STS [R3], R12 ;  /* 0x0000000c03003388 */ /* 0x0009e80000000800 */
[----:B------:R4:W-:Y:S04]  /*a9c0*/  @P4 STS [R7], R10 ;  /* 0x0000000a07004388 */ /* 0x0009e80000000800 */
[----:B------:R4:W-:Y:S01]  /*a9d0*/  @P5 STS [R47], R8 ;  /* 0x000000082f005388 */ /* 0x0009e20000000800 */
[----:B------:R-:W-:Y:S06]  /*a9e0*/  BAR.SYNC.DEFER_BLOCKING 0x0 ;  /* 0x0000000000007b1d */ /* 0x000fec0000010000 */
[----:B01----:R-:W-:Y:S05]  /*a9f0*/  @P0 BRA `(.L_x_157) ;  /* 0x0000000400680947 */ /* 0x003fea0003800000 */
[----:B------:R-:W0:Y:S01]  /*aa00*/  LDCU UR4, c[0x0][0x3b4] ;  /* 0x00007680ff0477ac */ /* 0x000e220008000800 */
[----:B------:R-:W-:Y:S01]  /*aa10*/  VIADD R2, R6, UR7 ;  /* 0x0000000706027c36 */ /* 0x000fe20008000000 */
[----:B----4-:R-:W1:Y:S01]  /*aa20*/  LDC.U8 R18, c[0x0][0x3c0] ;  /* 0x0000f000ff127b82 */ /* 0x010e620000000000 */
[----:B------:R-:W-:Y:S03]  /*aa30*/  BSSY.RECONVERGENT B0, `(.L_x_212) ;  /* 0x000001f000007945 */ /* 0x000fe60003800200 */
[----:B0-----:R-:W-:-:S05]  /*aa40*/  IADD3 R2, PT, PT, -R2, UR4, R23 ;  /* 0x0000000402027c10 */ /* 0x001fca000fffe117 */
[----:B------:R-:W-:-:S05]  /*aa50*/  VIADD R2, R2, 0xffffe3ff ;  /* 0xffffe3ff02027836 */ /* 0x000fca0000000000 */
[C---:B------:R-:W-:Y:S02]  /*aa60*/  LOP3.LUT R3, R2.reuse, 0x600, RZ, 0xc0, !PT ;  /* 0x0000060002037812 */ /* 0x040fe400078ec0ff */
[----:B------:R-:W-:Y:S02]  /*aa70*/  ISETP.GE.U32.AND P1, PT, R2, 0x600, PT ;  /* 0x000006000200780c */ /* 0x000fe40003f26070 */
[----:B------:R-:W-:-:S13]  /*aa80*/  ISETP.NE.AND P0, PT, R3, 0x600, PT ;  /* 0x000006000300780c */ /* 0x000fda0003f05270 */
[----:B------:R-:W-:Y:S05]  /*aa90*/  @!P0 BRA `(.L_x_213) ;  /* 0x0000000000608947 */ /* 0x000fea0003800000 */
[----:B------:R-:W-:Y:S01]  /*aaa0*/  LEA.HI R2, R2, 0x1, RZ, 0x17 ;  /* 0x0000000102027811 */ /* 0x000fe200078fb8ff */
[C---:B------:R-:W-:Y:S01]  /*aab0*/  IMAD.IADD R7, R6.reuse, 0x1, R21 ;  /* 0x0000000106077824 */ /* 0x040fe200078e0215 */
[----:B------:R-:W-:Y:S02]  /*aac0*/  LEA R10, R6, UR5, 0x2 ;  /* 0x00000005060a7c11 */ /* 0x000fe4000f8e10ff */
[----:B-1----:R-:W-:Y:S01]  /*aad0*/  ISETP.NE.AND P2, PT, R18, RZ, PT ;  /* 0x000000ff1200720c */ /* 0x002fe20003f45270 */
[C---:B------:R-:W-:Y:S01]  /*aae0*/  IMAD.SHL.U32 R3, R2.reuse, 0x200, RZ ;  /* 0x0000020002037824 */ /* 0x040fe200078e00ff */
[----:B------:R-:W-:-:S04]  /*aaf0*/  LOP3.LUT R2, R2, 0x3, RZ, 0xc0, !PT ;  /* 0x0000000302027812 */ /* 0x000fc800078ec0ff */
[----:B------:R-:W-:Y:S01]  /*ab00*/  LOP3.LUT R3, R3, 0x600, RZ, 0xc0, !PT ;  /* 0x0000060003037812 */ /* 0x000fe200078ec0ff */
[----:B------:R-:W-:-:S04]  /*ab10*/  IMAD.MOV R11, RZ, RZ, -R2 ;  /* 0x000000ffff0b7224 */ /* 0x000fc800078e0a02 */
[----:B------:R-:W-:-:S07]  /*ab20*/  IMAD.IADD R6, R6, 0x1, R3 ;  /* 0x0000000106067824 */ /* 0x000fce00078e0203 */
.L_x_214:
        /* <DEDUP_REMOVED lines=15> */
.L_x_213:
[----:B------:R-:W-:Y:S05]  /*ac20*/  BSYNC.RECONVERGENT B0 ;  /* 0x0000000000007941 */ /* 0x000fea0003800200 */
.L_x_212:
[----:B------:R-:W-:Y:S05]  /*ac30*/  @!P1 BRA `(.L_x_157) ;  /* 0x0000000000d89947 */ /* 0x000fea0003800000 */
[----:B------:R-:W2:Y:S01]  /*ac40*/  S2UR UR6, SR_CgaCtaId ;  /* 0x00000000000679c3 */ /* 0x000ea20000008800 */
[----:B------:R-:W-:Y:S01]  /*ac50*/  UMOV UR4, 0x400 ;  /* 0x0000040000047882 */ /* 0x000fe20000000000 */
[----:B-1----:R-:W-:Y:S01]  /*ac60*/  ISETP.NE.AND P0, PT, R18, RZ, PT ;  /* 0x000000ff1200720c */ /* 0x002fe20003f05270 */
[----:B------:R-:W-:Y:S01]  /*ac70*/  IMAD.IADD R21, R6, 0x1, R21 ;  /* 0x0000000106157824 */ /* 0x000fe200078e0215 */
[----:B--2---:R-:W-:-:S06]  /*ac80*/  ULEA UR4, UR6, UR4, 0x18 ;  /* 0x0000000406047291 */ /* 0x004fcc000f8ec0ff */
[----:B------:R-:W-:-:S05]  /*ac90*/  LEA R7, R6, UR4, 0x2 ;  /* 0x0000000406077c11 */ /* 0x000fca000f8e10ff */
[----:B------:R-:W-:-:S07]  /*aca0*/  VIADD R7, R7, 0x1000 ;  /* 0x0000100007077836 */ /* 0x000fce0000000000 */
.L_x_215:
[----:B--2---:R-:W1:Y:S01]  /*acb0*/  @!P0 LDC.64 R8, c[0x0][0x3d8] ;  /* 0x0000f600ff088b82 */ /* 0x004e620000000a00 */
[----:B0-----:R-:W-:Y:S01]  /*acc0*/  CS2R R2, SRZ ;  /* 0x0000000000027805 */ /* 0x001fe2000001ff00 */
[----:B------:R-:W0:Y:S05]  /*acd0*/  LDS R4, [R7+-0x1000] ;  /* 0xfff0000007047984 */ /* 0x000e2a0000000800 */
[----:B-1----:R1:W2:Y:S01]  /*ace0*/  @!P0 LDG.E.64 R2, desc[UR8][R8.64] ;  /* 0x0000000808028981 */ /* 0x0022a2000c1e1b00 */
[----:B------:R-:W-:Y:S02]  /*acf0*/  ISETP.NE.AND P0, PT, R18, RZ, PT ;  /* 0x000000ff1200720c */ /* 0x000fe40003f05270 */
[----:B------:R-:W-:Y:S01]  /*ad00*/  SHF.R.S32.HI R19, RZ, 0x1f, R21 ;  /* 0x0000001fff137819 */ /* 0x000fe20000011415 */
[----:B-1----:R-:W1:Y:S10]  /*ad10*/  LDS R8, [R7+-0x800] ;  /* 0xfff8000007087984 */ /* 0x002e740000000800 */
[----:B------:R-:W3:Y:S01]  /*ad20*/  @!P0 LDC.64 R14, c[0x0][0x3d8] ;  /* 0x0000f600ff0e8b82 */ /* 0x000ee20000000a00 */
[----:B0-----:R-:W-:-:S02]  /*ad30*/  SHF.R.S32.HI R5, RZ, 0x1f, R4 ;  /* 0x0000001fff057819 */ /* 0x001fc40000011404 */
[----:B--2---:R-:W-:-:S05]  /*ad40*/  IADD3 R2, P1, PT, R21, R2, RZ ;  /* 0x0000000215027210 */ /* 0x004fca0007f3e0ff */
[----:B------:R-:W-:Y:S01]  /*ad50*/  IMAD.X R3, R19, 0x1, R3, P1 ;  /* 0x0000000113037824 */ /* 0x000fe200008e0603 */
[----:B------:R-:W-:-:S04]  /*ad60*/  LEA R10, P1, R2, UR14, 0x3 ;  /* 0x0000000e020a7c11 */ /* 0x000fc8000f8218ff */
[----:B------:R-:W-:Y:S02]  /*ad70*/  LEA.HI.X R11, R2, UR15, R3, 0x3, P1 ;  /* 0x0000000f020b7c11 */ /* 0x000fe400088f1c03 */
[----:B------:R-:W-:-:S03]  /*ad80*/  CS2R R2, SRZ ;  /* 0x0000000000027805 */ /* 0x000fc6000001ff00 */
[----:B------:R-:W-:Y:S04]  /*ad90*/  STG.E.64 desc[UR8][R10.64], R4 ;  /* 0x000000040a007986 */ /* 0x000fe8000c101b08 */
[----:B---3--:R-:W2:Y:S01]  /*ada0*/  @!P0 LDG.E.64 R2, desc[UR8][R14.64] ;  /* 0x000000080e028981 */ /* 0x008ea2000c1e1b00 */
        /* <DEDUP_REMOVED lines=31> */
.L_x_157:
[----:B------:R-:W-:Y:S05]  /*afa0*/  BSYNC.RECONVERGENT B1 ;  /* 0x0000000000017941 */ /* 0x000fea0003800200 */
.L_x_108:
[----:B01234-:R-:W0:Y:S02]  /*afb0*/  S2R R2, SR_TID.X ;  /* 0x0000000000027919 */ /* 0x01fe240000002100 */
[----:B0-----:R-:W-:-:S13]  /*afc0*/  ISETP.NE.AND P0, PT, R2, RZ, PT ;  /* 0x000000ff0200720c */ /* 0x001fda0003f05270 */
[----:B------:R-:W-:Y:S05]  /*afd0*/  @P0 EXIT ;  /* 0x000000000000094d */ /* 0x000fea0003800000 */
[----:B------:R-:W0:Y:S02]  /*afe0*/  LDCU.U8 UR4, c[0x0][0x3c1] ;  /* 0x00007820ff0477ac */ /* 0x000e240008000000 */
[----:B0-----:R-:W-:-:S09]  /*aff0*/  UISETP.NE.AND UP0, UPT, UR4, URZ, UPT ;  /* 0x000000ff0400728c */ /* 0x001fd2000bf05270 */
[----:B------:R-:W-:Y:S05]  /*b000*/  BRA.U !UP0, `(.L_x_216) ;  /* 0x00000001082c7547 */ /* 0x000fea000b800000 */
[----:B------:R-:W0:Y:S01]  /*b010*/  LDCU.U8 UR4, c[0x0][0x3c0] ;  /* 0x00007800ff0477ac */ /* 0x000e220008000000 */
[----:B------:R-:W1:Y:S01]  /*b020*/  LDC.64 R4, c[0x0][0x398] ;  /* 0x0000e600ff047b82 */ /* 0x000e620000000a00 */
[----:B------:R-:W-:Y:S01]  /*b030*/  CS2R R2, SRZ ;  /* 0x0000000000027805 */ /* 0x000fe2000001ff00 */
[----:B0-----:R-:W-:-:S09]  /*b040*/  UISETP.NE.AND UP0, UPT, UR4, URZ, UPT ;  /* 0x000000ff0400728c */ /* 0x001fd2000bf05270 */
[----:B------:R-:W-:Y:S05]  /*b050*/  BRA.U UP0, `(.L_x_217) ;  /* 0x0000000100087547 */ /* 0x000fea000b800000 */
[----:B------:R-:W0:Y:S02]  /*b060*/  LDC.64 R2, c[0x0][0x3d8] ;  /* 0x0000f600ff027b82 */ /* 0x000e240000000a00 */
[----:B0-----:R-:W5:Y:S02]  /*b070*/  LDG.E.64 R2, desc[UR8][R2.64] ;  /* 0x0000000802027981 */ /* 0x001f64000c1e1b00 */
.L_x_217:
[----:B-----5:R-:W-:-:S04]  /*b080*/  IADD3 R2, P0, PT, R0, R2, RZ ;  /* 0x0000000200027210 */ /* 0x020fc80007f1e0ff */
[----:B------:R-:W-:-:S05]  /*b090*/  LEA.HI.X.SX32 R3, R0, R3, 0x1, P0 ;  /* 0x0000000300037211 */ /* 0x000fca00000f0eff */
[----:B-1----:R-:W-:Y:S01]  /*b0a0*/  STG.E.64 desc[UR8][R4.64], R2 ;  /* 0x0000000204007986 */ /* 0x002fe2000c101b08 */
[----:B------:R-:W-:Y:S05]  /*b0b0*/  EXIT ;  /* 0x000000000000794d */ /* 0x000fea0003800000 */
.L_x_216:
[----:B------:R-:W0:Y:S01]  /*b0c0*/  LDCU.U8 UR4, c[0x0][0x3c0] ;  /* 0x00007800ff0477ac */ /* 0x000e220008000000 */
[----:B------:R-:W1:Y:S01]  /*b0d0*/  LDC.64 R4, c[0x0][0x3e0] ;  /* 0x0000f800ff047b82 */ /* 0x000e620000000a00 */
[----:B------:R-:W-:Y:S01]  /*b0e0*/  CS2R R2, SRZ ;  /* 0x0000000000027805 */ /* 0x000fe2000001ff00 */
[----:B0-----:R-:W-:-:S09]  /*b0f0*/  UISETP.NE.AND UP0, UPT, UR4, URZ, UPT ;  /* 0x000000ff0400728c */ /* 0x001fd2000bf05270 */
[----:B------:R-:W-:Y:S05]  /*b100*/  BRA.U UP0, `(.L_x_218) ;  /* 0x0000000100087547 */ /* 0x000fea000b800000 */
[----:B------:R-:W0:Y:S02]  /*b110*/  LDC.64 R2, c[0x0][0x3d8] ;  /* 0x0000f600ff027b82 */ /* 0x000e240000000a00 */
[----:B0-----:R-:W5:Y:S02]  /*b120*/  LDG.E.64 R2, desc[UR8][R2.64] ;  /* 0x0000000802027981 */ /* 0x001f64000c1e1b00 */
.L_x_218:
[----:B-----5:R-:W-:-:S04]  /*b130*/  IADD3 R2, P0, PT, R0, R2, RZ ;  /* 0x0000000200027210 */ /* 0x020fc80007f1e0ff */
[----:B------:R-:W-:-:S05]  /*b140*/  LEA.HI.X.SX32 R3, R0, R3, 0x1, P0 ;  /* 0x0000000300037211 */ /* 0x000fca00000f0eff */
[----:B-1----:R-:W-:Y:S01]  /*b150*/  STG.E.64 desc[UR8][R4.64], R2 ;  /* 0x0000000204007986 */ /* 0x002fe2000c101b08 */
[----:B------:R-:W-:Y:S05]  /*b160*/  EXIT ;  /* 0x000000000000794d */ /* 0x000fea0003800000 */
.L_x_51:
[----:B------:R-:W-:Y:S01]  /*b170*/  BSSY B0, `(.L_x_219) ;  /* 0x0000006000007945 */ /* 0x000fe20003800000 */
[----:B------:R-:W-:Y:S01]  /*b180*/  PLOP3.LUT P6, PT, P6, PT, PT, 0x8, 0x80 ;  /* 0x000000000080781c */ /* 0x000fe200037ce170 */
[----:B------:R-:W-:-:S12]  /*b190*/  IMAD.MOV.U32 R49, RZ, RZ, -0x1 ;  /* 0xffffffffff317424 */ /* 0x000fd800078e00ff */
[----:B------:R-:W-:Y:S05]  /*b1a0*/  WARPSYNC.COLLECTIVE R49, `(.L_x_220) ;  /* 0x0000000031087348 */ /* 0x000fea0003c00000 */
[----:B------:R-:W-:Y:S01]  /*b1b0*/  VOTE.ANY P6, P6 ;  /* 0x0000000000ff7806 */ /* 0x000fe200030c0100 */
[----:B------:R-:W-:-:S12]  /*b1c0*/  ENDCOLLECTIVE ;  /* 0x000000000000791b */ /* 0x000fd80003800000 */
.L_x_220:
[----:B------:R-:W-:Y:S05]  /*b1d0*/  BSYNC B0 ;  /* 0x0000000000007941 */ /* 0x000fea0003800000 */
.L_x_219:
[----:B------:R-:W-:Y:S05]  /*b1e0*/  BRA `(.L_x_221) ;  /* 0xffffff7c00f07947 */ /* 0x000fea000383ffff */
.L_x_53:
[----:B------:R-:W-:Y:S01]  /*b1f0*/  BSSY B0, `(.L_x_222) ;  /* 0x0000006000007945 */ /* 0x000fe20003800000 */
[----:B------:R-:W-:Y:S01]  /*b200*/  PLOP3.LUT P6, PT, P6, PT, PT, 0x8, 0x80 ;  /* 0x000000000080781c */ /* 0x000fe200037ce170 */
[----:B------:R-:W-:-:S12]  /*b210*/  IMAD.MOV.U32 R49, RZ, RZ, -0x1 ;  /* 0xffffffffff317424 */ /* 0x000fd800078e00ff */
[----:B------:R-:W-:Y:S05]  /*b220*/  WARPSYNC.COLLECTIVE R49, `(.L_x_223) ;  /* 0x0000000031087348 */ /* 0x000fea0003c00000 */
[----:B------:R-:W-:Y:S01]  /*b230*/  VOTE.ANY P6, P6 ;  /* 0x0000000000ff7806 */ /* 0x000fe200030c0100 */
[----:B------:R-:W-:-:S12]  /*b240*/  ENDCOLLECTIVE ;  /* 0x000000000000791b */ /* 0x000fd80003800000 */
.L_x_223:
[----:B------:R-:W-:Y:S05]  /*b250*/  BSYNC B0 ;  /* 0x0000000000007941 */ /* 0x000fea0003800000 */
.L_x_222:
[----:B------:R-:W-:Y:S05]  /*b260*/  BRA `(.L_x_224) ;  /* 0xffffff8000447947 */ /* 0x000fea000383ffff */
.L_x_55:
[----:B------:R-:W0:Y:S01]  /*b270*/  S2R R11, SR_GEMASK ;  /* 0x00000000000b7919 */ /* 0x000e220000003c00 */
[----:B------:R-:W-:Y:S01]  /*b280*/  BSSY B0, `(.L_x_225) ;  /* 0x0000006000007945 */ /* 0x000fe20003800000 */
[----:B------:R-:W-:Y:S01]  /*b290*/  PLOP3.LUT P6, PT, P6, PT, PT, 0x8, 0x80 ;  /* 0x000000000080781c */ /* 0x000fe200037ce170 */
[----:B------:R-:W-:-:S12]  /*b2a0*/  IMAD.MOV.U32 R49, RZ, RZ, -0x1 ;  /* 0xffffffffff317424 */ /* 0x000fd800078e00ff */
[----:B0-----:R-:W-:Y:S05]  /*b2b0*/  WARPSYNC.COLLECTIVE R49, `(.L_x_226) ;  /* 0x0000000031087348 */ /* 0x001fea0003c00000 */
[----:B------:R-:W-:Y:S01]  /*b2c0*/  VOTE.ANY R49, PT, P6 ;  /* 0x0000000000317806 */ /* 0x000fe200030e0100 */
[----:B0-----:R-:W-:Y:S06]  /*b2d0*/  ENDCOLLECTIVE ;  /* 0x000000000000791b */ /* 0x001fec0003800000 */
.L_x_226:
[----:B------:R-:W-:Y:S05]  /*b2e0*/  BSYNC B0 ;  /* 0x0000000000007941 */ /* 0x000fea0003800000 */
.L_x_225:
[----:B------:R-:W-:Y:S01]  /*b2f0*/  LOP3.LUT R49, R49, 0x80000000, R11, 0xec, !PT ;  /* 0x8000000031317812 */ /* 0x000fe200078eec0b */
[----:B------:R-:W-:Y:S01]  /*b300*/  IMAD.MOV.U32 R56, RZ, RZ, R17 ;  /* 0x000000ffff387224 */ /* 0x000fe200078e0011 */
[----:B------:R-:W0:Y:S01]  /*b310*/  LDC.64 R46, c[0x0][0x3a0] ;  /* 0x0000e800ff2e7b82 */ /* 0x000e220000000a00 */
[----:B------:R-:W-:Y:S02]  /*b320*/  IMAD.MOV.U32 R54, RZ, RZ, 0x1 ;  /* 0x00000001ff367424 */ /* 0x000fe400078e00ff */
[----:B------:R-:W-:Y:S02]  /*b330*/  VIADD R12, R49, 0xffffffff ;  /* 0xffffffff310c7836 */ /* 0x000fe40000000000 */
[C---:B------:R-:W-:Y:S02]  /*b340*/  VIADD R11, R43.reuse, 0x8 ;  /* 0x000000082b0b7836 */ /* 0x040fe40000000000 */
[----:B------:R-:W-:Y:S01]  /*b350*/  VIADD R15, R43, 0x10 ;  /* 0x000000102b0f7836 */ /* 0x000fe20000000000 */
[----:B------:R-:W-:Y:S01]  /*b360*/  LOP3.LUT R12, R49, R12, RZ, 0xc, !PT ;  /* 0x0000000c310c7212 */ /* 0x000fe200078e0cff */
[----:B------:R-:W-:-:S03]  /*b370*/  IMAD.MOV.U32 R49, RZ, RZ, -0x1 ;  /* 0xffffffffff317424 */ /* 0x000fc600078e00ff */
[----:B------:R1:W2:Y:S02]  /*b380*/  POPC R48, R12 ;  /* 0x0000000c00307309 */ /* 0x0002a40000000000 */
[C---:B-1----:R-:W-:Y:S02]  /*b390*/  VIADD R12, R43.reuse, 0x4 ;  /* 0x000000042b0c7836 */ /* 0x042fe40000000000 */
[----:B--2---:R-:W-:Y:S01]  /*b3a0*/  IMAD.MOV.U32 R53, RZ, RZ, R48 ;  /* 0x000000ffff357224 */ /* 0x004fe200078e0030 */
[----:B------:R-:W-:-:S13]  /*b3b0*/  ISETP.GE.AND P0, PT, R43, R48, PT ;  /* 0x000000302b00720c */ /* 0x000fda0003f06270 */
[----:B0-----:R-:W-:Y:S05]  /*b3c0*/  WARPSYNC.COLLECTIVE R49, `(.L_x_227) ;  /* 0x0000000031087348 */ /* 0x001fea0003c00000 */
[----:B------:R1:W2:Y:S02]  /*b3d0*/  SHFL.DOWN P6, R55, R56, R54, R53 ;  /* 0x0800003638377389 */ /* 0x0002a400000c0035 */
[----:B012---:R-:W-:Y:S05]  /*b3e0*/  ENDCOLLECTIVE ;  /* 0x000000000000791b */ /* 0x007fea0003800000 */
.L_x_227:
[----:B------:R-:W-:Y:S01]  /*b3f0*/  IMAD.MOV.U32 R54, RZ, RZ, 0x2 ;  /* 0x00000002ff367424 */ /* 0x000fe200078e00ff */
[----:B------:R-:W-:-:S05]  /*b400*/  SEL R14, R55, RZ, !P0 ;  /* 0x000000ff370e7207 */ /* 0x000fca0004000000 */
[----:B------:R-:W-:Y:S02]  /*b410*/  IMAD.IADD R17, R14, 0x1, R17 ;  /* 0x000000010e117824 */ /* 0x000fe400078e0211 */
[----:B------:R-:W-:Y:S02]  /*b420*/  VIADD R14, R43, 0x2 ;  /* 0x000000022b0e7836 */ /* 0x000fe40000000000 */
[----:B------:R-:W-:-:S03]  /*b430*/  IMAD.MOV.U32 R56, RZ, RZ, R17 ;  /* 0x000000ffff387224 */ /* 0x000fc600078e0011 */
[----:B------:R-:W-:-:S13]  /*b440*/  ISETP.GT.AND P0, PT, R14, R48, PT ;  /* 0x000000300e00720c */ /* 0x000fda0003f04270 */
[----:B------:R-:W-:Y:S05]  /*b450*/  WARPSYNC.COLLECTIVE R49, `(.L_x_228) ;  /* 0x0000000031087348 */ /* 0x000fea0003c00000 */
[----:B------:R0:W1:Y:S02]  /*b460*/  SHFL.DOWN P6, R55, R56, R54, R53 ;  /* 0x0800003638377389 */ /* 0x00006400000c0035 */
[----:B01----:R-:W-:Y:S05]  /*b470*/  ENDCOLLECTIVE ;  /* 0x000000000000791b */ /* 0x003fea0003800000 */
.L_x_228:
[----:B------:R-:W-:Y:S01]  /*b480*/  IMAD.MOV.U32 R54, RZ, RZ, 0x4 ;  /* 0x00000004ff367424 */ /* 0x000fe200078e00ff */
[----:B------:R-:W-:Y:S02]  /*b490*/  SEL R50, R55, RZ, !P0 ;  /* 0x000000ff37327207 */ /* 0x000fe40004000000 */
[----:B------:R-:W-:-:S03]  /*b4a0*/  ISETP.GT.AND P0, PT, R12, R48, PT ;  /* 0x000000300c00720c */ /* 0x000fc60003f04270 */
[----:B------:R-:W-:-:S04]  /*b4b0*/  IMAD.IADD R50, R17, 0x1, R50 ;  /* 0x0000000111327824 */ /* 0x000fc800078e0232 */
[----:B------:R-:W-:-:S07]  /*b4c0*/  IMAD.MOV.U32 R56, RZ, RZ, R50 ;  /* 0x000000ffff387224 */ /* 0x000fce00078e0032 */
[----:B------:R-:W-:Y:S05]  /*b4d0*/  WARPSYNC.COLLECTIVE R49, `(.L_x_229) ;  /* 0x0000000031087348 */ /* 0x000fea0003c00000 */
[----:B------:R0:W1:Y:S02]  /*b4e0*/  SHFL.DOWN P6, R55, R56, R54, R53 ;  /* 0x0800003638377389 */ /* 0x00006400000c0035 */
[----:B01----:R-:W-:Y:S05]  /*b4f0*/  ENDCOLLECTIVE ;  /* 0x000000000000791b */ /* 0x003fea0003800000 */
.L_x_229:
        /* <DEDUP_REMOVED lines=8> */
.L_x_230:
[----:B------:R-:W-:Y:S01]  /*b580*/  IMAD.MOV.U32 R54, RZ, RZ, 0x10 ;  /* 0x00000010ff367424 */ /* 0x000fe200078e00ff */
[----:B------:R-:W-:Y:S02]  /*b590*/  SEL R55, R55, RZ, !P0 ;  /* 0x000000ff37377207 */ /* 0x000fe40004000000 */
[----:B------:R-:W-:Y:S02]  /*b5a0*/  ISETP.GT.AND P0, PT, R15, R48, PT ;  /* 0x000000300f00720c */ /* 0x000fe40003f04270 */
[----:B------:R-:W-:Y:S01]  /*b5b0*/  IADD3 R48, P1, PT, R46, 0x100, RZ ;  /* 0x000001002e307810 */ /* 0x000fe20007f3e0ff */
[----:B------:R-:W-:-:S04]  /*b5c0*/  IMAD.IADD R50, R50, 0x1, R55 ;  /* 0x0000000132327824 */ /* 0x000fc800078e0237 */
[----:B------:R-:W-:Y:S02]  /*b5d0*/  IMAD.MOV.U32 R56, RZ, RZ, R50 ;  /* 0x000000ffff387224 */ /* 0x000fe400078e0032 */
[----:B------:R-:W-:-:S07]  /*b5e0*/  IMAD.X R51, RZ, RZ, R47, P1 ;  /* 0x000000ffff337224 */ /* 0x000fce00008e062f */
[----:B------:R-:W-:Y:S05]  /*b5f0*/  WARPSYNC.COLLECTIVE R49, `(.L_x_231) ;  /* 0x0000000031087348 */ /* 0x000fea0003c00000 */
[----:B------:R0:W1:Y:S02]  /*b600*/  SHFL.DOWN P6, R55, R56, R54, R53 ;  /* 0x0800003638377389 */ /* 0x00006400000c0035 */
[----:B01----:R-:W-:Y:S05]  /*b610*/  ENDCOLLECTIVE ;  /* 0x000000000000791b */ /* 0x003fea0003800000 */
.L_x_231:
[----:B------:R-:W-:Y:S02]  /*b620*/  ISETP.NE.AND P6, PT, R16, 0x65, PT ;  /* 0x000000651000780c */ /* 0x000fe40003fc5270 */
[----:B------:R-:W-:-:S05]  /*b630*/  SEL R55, R55, RZ, !P0 ;  /* 0x000000ff37377207 */ /* 0x000fca0004000000 */
[----:B------:R-:W-:-:S07]  /*b640*/  IMAD.IADD R50, R50, 0x1, R55 ;  /* 0x0000000132327824 */ /* 0x000fce00078e0237 */
[----:B------:R-:W-:Y:S05]  /*b650*/  WARPSYNC.COLLECTIVE R49, `(.L_x_232) ;  /* 0x0000000031087348 */ /* 0x000fea0003c00000 */
[----:B------:R-:W-:Y:S01]  /*b660*/  VOTE.ALL P6, P6 ;  /* 0x0000000000ff7806 */ /* 0x000fe200030c0000 */
[----:B------:R-:W-:-:S12]  /*b670*/  ENDCOLLECTIVE ;  /* 0x000000000000791b */ /* 0x000fd80003800000 */
.L_x_232:
[----:B------:R-:W-:Y:S05]  /*b680*/  BRA `(.L_x_233) ;  /* 0xffffff7c00d87947 */ /* 0x000fea000383ffff */
.L_x_57:
[----:B------:R-:W-:Y:S01]  /*b690*/  BSSY B0, `(.L_x_234) ;  /* 0x0000006000007945 */ /* 0x000fe20003800000 */
[----:B------:R-:W-:Y:S01]  /*b6a0*/  PLOP3.LUT P6, PT, P6, PT, PT, 0x8, 0x80 ;  /* 0x000000000080781c */ /* 0x000fe200037ce170 */
[----:B------:R-:W-:-:S12]  /*b6b0*/  IMAD.MOV.U32 R49, RZ, RZ, -0x1 ;  /* 0xffffffffff317424 */ /* 0x000fd800078e00ff */
[----:B------:R-:W-:Y:S05]  /*b6c0*/  WARPSYNC.COLLECTIVE R49, `(.L_x_235) ;  /* 0x0000000031087348 */ /* 0x000fea0003c00000 */
[----:B------:R-:W-:Y:S01]  /*b6d0*/  VOTE.ANY P6, P6 ;  /* 0x0000000000ff7806 */ /* 0x000fe200030c0100 */
[----:B------:R-:W-:-:S12]  /*b6e0*/  ENDCOLLECTIVE ;  /* 0x000000000000791b */ /* 0x000fd80003800000 */
.L_x_235:
[----:B------:R-:W-:Y:S05]  /*b6f0*/  BSYNC B0 ;  /* 0x0000000000007941 */ /* 0x000fea0003800000 */
.L_x_234:
[----:B------:R-:W-:Y:S05]  /*b700*/  BRA `(.L_x_236) ;  /* 0xffffff7c00e87947 */ /* 0x000fea000383ffff */
.L_x_59:
[----:B------:R-:W-:Y:S01]  /*b710*/  BSSY B0, `(.L_x_237) ;  /* 0x0000006000007945 */ /* 0x000fe20003800000 */
[----:B------:R-:W-:Y:S01]  /*b720*/  PLOP3.LUT P6, PT, P6, PT, PT, 0x8, 0x80 ;  /* 0x000000000080781c */ /* 0x000fe200037ce170 */
[----:B------:R-:W-:-:S12]  /*b730*/  IMAD.MOV.U32 R49, RZ, RZ, -0x1 ;  /* 0xffffffffff317424 */ /* 0x000fd800078e00ff */
[----:B------:R-:W-:Y:S05]  /*b740*/  WARPSYNC.COLLECTIVE R49, `(.L_x_238) ;  /* 0x0000000031087348 */ /* 0x000fea0003c00000 */
[----:B------:R-:W-:Y:S01]  /*b750*/  VOTE.ANY P6, P6 ;  /* 0x0000000000ff7806 */ /* 0x000fe200030c0100 */
[----:B------:R-:W-:-:S12]  /*b760*/  ENDCOLLECTIVE ;  /* 0x000000000000791b */ /* 0x000fd80003800000 */
.L_x_238:
[----:B------:R-:W-:Y:S05]  /*b770*/  BSYNC B0 ;  /* 0x0000000000007941 */ /* 0x000fea0003800000 */
.L_x_237:
[----:B------:R-:W-:Y:S05]  /*b780*/  BRA `(.L_x_239) ;  /* 0xffffff80003c7947 */ /* 0x000fea000383ffff */
.L_x_61:
[----:B------:R-:W-:Y:S01]  /*b790*/  BSSY B0, `(.L_x_240) ;  /* 0x0000006000007945 */ /* 0x000fe20003800000 */
[----:B------:R-:W-:Y:S01]  /*b7a0*/  PLOP3.LUT P6, PT, P6, PT, PT, 0x8, 0x80 ;  /* 0x000000000080781c */ /* 0x000fe200037ce170 */
[----:B------:R-:W-:-:S12]  /*b7b0*/  IMAD.MOV.U32 R49, RZ, RZ, -0x1 ;  /* 0xffffffffff317424 */ /* 0x000fd800078e00ff */
[----:B------:R-:W-:Y:S05]  /*b7c0*/  WARPSYNC.COLLECTIVE R49, `(.L_x_241) ;  /* 0x0000000031087348 */ /* 0x000fea0003c00000 */
[----:B------:R-:W-:Y:S01]  /*b7d0*/  VOTE.ANY R49, PT, P6 ;  /* 0x0000000000317806 */ /* 0x000fe200030e0100 */
[----:B------:R-:W-:Y:S06]  /*b7e0*/  ENDCOLLECTIVE ;  /* 0x000000000000791b */ /* 0x000fec0003800000 */
.L_x_241:
[----:B------:R-:W-:Y:S05]  /*b7f0*/  BSYNC B0 ;  /* 0x0000000000007941 */ /* 0x000fea0003800000 */
.L_x_240:
[----:B------:R-:W0:Y:S01]  /*b800*/  S2R R17, SR_GEMASK ;  /* 0x0000000000117919 */ /* 0x000e220000003c00 */
[----:B------:R-:W-:Y:S02]  /*b810*/  IMAD.MOV.U32 R16, RZ, RZ, R49 ;  /* 0x000000ffff107224 */ /* 0x000fe400078e0031 */
[----:B------:R-:W-:Y:S02]  /*b820*/  IMAD.MOV.U32 R56, RZ, RZ, R47 ;  /* 0x000000ffff387224 */ /* 0x000fe400078e002f */
[----:B------:R-:W-:Y:S02]  /*b830*/  IMAD.MOV.U32 R54, RZ, RZ, 0x1 ;  /* 0x00000001ff367424 */ /* 0x000fe400078e00ff */
[----:B------:R-:W-:Y:S02]  /*b840*/  IMAD.MOV.U32 R49, RZ, RZ, -0x1 ;  /* 0xffffffffff317424 */ /* 0x000fe400078e00ff */
[----:B------:R-:W-:Y:S01]  /*b850*/  VIADD R2, R2, 0xffffffe0 ;  /* 0xffffffe002027836 */ /* 0x000fe20000000000 */
[----:B0-----:R-:W-:-:S05]  /*b860*/  LOP3.LUT R16, R16, 0x80000000, R17, 0xec, !PT ;  /* 0x8000000010107812 */ /* 0x001fca00078eec11 */
[----:B------:R-:W-:-:S05]  /*b870*/  VIADD R17, R16, 0xffffffff ;  /* 0xffffffff10117836 */ /* 0x000fca0000000000 */
[----:B------:R-:W-:-:S06]  /*b880*/  LOP3.LUT R16, R16, R17, RZ, 0xc, !PT ;  /* 0x0000001110107212 */ /* 0x000fcc00078e0cff */
[----:B------:R-:W0:Y:S02]  /*b890*/  POPC R16, R16 ;  /* 0x0000001000107309 */ /* 0x000e240000000000 */
[----:B0-----:R-:W-:Y:S01]  /*b8a0*/  IMAD.MOV.U32 R53, RZ, RZ, R16 ;  /* 0x000000ffff357224 */ /* 0x001fe200078e0010 */
[----:B------:R-:W-:-:S13]  /*b8b0*/  ISETP.GE.AND P0, PT, R43, R16, PT ;  /* 0x000000102b00720c */ /* 0x000fda0003f06270 */
[----:B------:R-:W-:Y:S05]  /*b8c0*/  WARPSYNC.COLLECTIVE R49, `(.L_x_242) ;  /* 0x0000000031087348 */ /* 0x000fea0003c00000 */
[----:B------:R0:W1:Y:S02]  /*b8d0*/  SHFL.DOWN P6, R55, R56, R54, R53 ;  /* 0x0800003638377389 */ /* 0x00006400000c0035 */
[----:B01----:R-:W-:Y:S05]  /*b8e0*/  ENDCOLLECTIVE ;  /* 0x000000000000791b */ /* 0x003fea0003800000 */
.L_x_242:
        /* <DEDUP_REMOVED lines=8> */
.L_x_243:
        /* <DEDUP_REMOVED lines=8> */
.L_x_244:
        /* <DEDUP_REMOVED lines=8> */
.L_x_245:
        /* <DEDUP_REMOVED lines=8> */
.L_x_246:
[----:B------:R-:W-:Y:S02]  /*baf0*/  ISETP.NE.AND P6, PT, R46, 0x65, PT ;  /* 0x000000652e00780c */ /* 0x000fe40003fc5270 */
[----:B------:R-:W-:-:S04]  /*bb00*/  SEL R55, R55, RZ, !P0 ;  /* 0x000000ff37377207 */ /* 0x000fc80004000000 */
[----:B------:R-:W-:-:S07]  /*bb10*/  IADD3 R50, PT, PT, R47, R55, R50 ;  /* 0x000000372f327210 */ /* 0x000fce0007ffe032 */
[----:B------:R-:W-:Y:S05]  /*bb20*/  WARPSYNC.COLLECTIVE R49, `(.L_x_247) ;  /* 0x0000000031087348 */ /* 0x000fea0003c00000 */
[----:B------:R-:W-:Y:S01]  /*bb30*/  VOTE.ALL P6, P6 ;  /* 0x0000000000ff7806 */ /* 0x000fe200030c0000 */
[----:B------:R-:W-:-:S12]  /*bb40*/  ENDCOLLECTIVE ;  /* 0x000000000000791b */ /* 0x000fd80003800000 */
.L_x_247:
[----:B------:R-:W-:Y:S05]  /*bb50*/  BRA `(.L_x_248) ;  /* 0xffffff7c00cc7947 */ /* 0x000fea000383ffff */
.L_x_159:
[----:B------:R-:W-:Y:S01]  /*bb60*/  BSSY B0, `(.L_x_249) ;  /* 0x0000006000007945 */ /* 0x000fe20003800000 */
[----:B------:R-:W-:Y:S01]  /*bb70*/  PLOP3.LUT P6, PT, P6, PT, PT, 0x8, 0x80 ;  /* 0x000000000080781c */ /* 0x000fe200037ce170 */
[----:B------:R-:W-:-:S12]  /*bb80*/  IMAD.MOV.U32 R49, RZ, RZ, -0x1 ;  /* 0xffffffffff317424 */ /* 0x000fd800078e00ff */
[----:B------:R-:W-:Y:S05]  /*bb90*/  WARPSYNC.COLLECTIVE R49, `(.L_x_250) ;  /* 0x0000000031087348 */ /* 0x000fea0003c00000 */
[----:B------:R-:W-:Y:S01]  /*bba0*/  VOTE.ANY P6, P6 ;  /* 0x0000000000ff7806 */ /* 0x000fe200030c0100 */
[----:B------:R-:W-:-:S12]  /*bbb0*/  ENDCOLLECTIVE ;  /* 0x000000000000791b */ /* 0x000fd80003800000 */
.L_x_250:
[----:B------:R-:W-:Y:S05]  /*bbc0*/  BSYNC B0 ;  /* 0x0000000000007941 */ /* 0x000fea0003800000 */
.L_x_249:
[----:B------:R-:W-:Y:S05]  /*bbd0*/  BRA `(.L_x_251) ;  /* 0xffffffcc00e87947 */ /* 0x000fea000383ffff */
.L_x_161:
[----:B------:R-:W-:Y:S01]  /*bbe0*/  BSSY B0, `(.L_x_252) ;  /* 0x0000006000007945 */ /* 0x000fe20003800000 */
[----:B------:R-:W-:Y:S01]  /*bbf0*/  PLOP3.LUT P6, PT, P6, PT, PT, 0x8, 0x80 ;  /* 0x000000000080781c */ /* 0x000fe200037ce170 */
[----:B------:R-:W-:-:S12]  /*bc00*/  IMAD.MOV.U32 R49, RZ, RZ, -0x1 ;  /* 0xffffffffff317424 */ /* 0x000fd800078e00ff */
[----:B------:R-:W-:Y:S05]  /*bc10*/  WARPSYNC.COLLECTIVE R49, `(.L_x_253) ;  /* 0x0000000031087348 */ /* 0x000fea0003c00000 */
[----:B------:R-:W-:Y:S01]  /*bc20*/  VOTE.ANY P6, P6 ;  /* 0x0000000000ff7806 */ /* 0x000fe200030c0100 */
[----:B------:R-:W-:-:S12]  /*bc30*/  ENDCOLLECTIVE ;  /* 0x000000000000791b */ /* 0x000fd80003800000 */
.L_x_253:
[----:B------:R-:W-:Y:S05]  /*bc40*/  BSYNC B0 ;  /* 0x0000000000007941 */ /* 0x000fea0003800000 */
.L_x_252:
[----:B------:R-:W-:Y:S05]  /*bc50*/  BRA `(.L_x_254) ;  /* 0xffffffd0003c7947 */ /* 0x000fea000383ffff */
.L_x_163:
[----:B------:R-:W-:Y:S01]  /*bc60*/  BSSY B0, `(.L_x_255) ;  /* 0x0000006000007945 */ /* 0x000fe20003800000 */
[----:B------:R-:W-:Y:S01]  /*bc70*/  PLOP3.LUT P6, PT, P6, PT, PT, 0x8, 0x80 ;  /* 0x000000000080781c */ /* 0x000fe200037ce170 */
[----:B------:R-:W-:-:S12]  /*bc80*/  IMAD.MOV.U32 R49, RZ, RZ, -0x1 ;  /* 0xffffffffff317424 */ /* 0x000fd800078e00ff */
[----:B------:R-:W-:Y:S05]  /*bc90*/  WARPSYNC.COLLECTIVE R49, `(.L_x_256) ;  /* 0x0000000031087348 */ /* 0x000fea0003c00000 */
[----:B------:R-:W-:Y:S01]  /*bca0*/  VOTE.ANY R49, PT, P6 ;  /* 0x0000000000317806 */ /* 0x000fe200030e0100 */
[----:B------:R-:W-:Y:S06]  /*bcb0*/  ENDCOLLECTIVE ;  /* 0x000000000000791b */ /* 0x000fec0003800000 */
.L_x_256:
[----:B------:R-:W-:Y:S05]  /*bcc0*/  BSYNC B0 ;  /* 0x0000000000007941 */ /* 0x000fea0003800000 */
.L_x_255:
[----:B------:R-:W0:Y:S01]  /*bcd0*/  S2R R57, SR_GEMASK ;  /* 0x0000000000397919 */ /* 0x000e220000003c00 */
[----:B------:R-:W-:Y:S01]  /*bce0*/  IMAD.MOV.U32 R56, RZ, RZ, R23 ;  /* 0x000000ffff387224 */ /* 0x000fe200078e0017 */
[----:B------:R-:W1:Y:S01]  /*bcf0*/  LDC.64 R44, c[0x0][0x3a0] ;  /* 0x0000e800ff2c7b82 */ /* 0x000e620000000a00 */
[----:B------:R-:W-:Y:S02]  /*bd00*/  IMAD.MOV.U32 R54, RZ, RZ, 0x1 ;  /* 0x00000001ff367424 */ /* 0x000fe400078e00ff */
[C---:B------:R-:W-:Y:S02]  /*bd10*/  VIADD R46, R35.reuse, 0x2 ;  /* 0x00000002232e7836 */ /* 0x040fe40000000000 */
[----:B------:R-:W-:Y:S01]  /*bd20*/  VIADD R43, R35, 0x4 ;  /* 0x00000004232b7836 */ /* 0x000fe20000000000 */
[----:B0-----:R-:W-:-:S05]  /*bd30*/  LOP3.LUT R49, R49, 0x80000000, R57, 0xec, !PT ;  /* 0x8000000031317812 */ /* 0x001fca00078eec39 */
[----:B------:R-:W-:-:S05]  /*bd40*/  VIADD R20, R49, 0xffffffff ;  /* 0xffffffff31147836 */ /* 0x000fca0000000000 */
[----:B------:R-:W-:Y:S01]  /*bd50*/  LOP3.LUT R20, R49, R20, RZ, 0xc, !PT ;  /* 0x0000001431147212 */ /* 0x000fe200078e0cff */
[----:B------:R-:W-:-:S03]  /*bd60*/  IMAD.MOV.U32 R49, RZ, RZ, -0x1 ;  /* 0xffffffffff317424 */ /* 0x000fc600078e00ff */
[----:B------:R-:W0:Y:S02]  /*bd70*/  POPC R47, R20 ;  /* 0x00000014002f7309 */ /* 0x000e240000000000 */
[----:B01----:R-:W-:-:S07]  /*bd80*/  IMAD.MOV.U32 R53, RZ, RZ, R47 ;  /* 0x000000ffff357224 */ /* 0x003fce00078e002f */
[----:B------:R-:W-:Y:S05]  /*bd90*/  WARPSYNC.COLLECTIVE R49, `(.L_x_257) ;  /* 0x0000000031087348 */ /* 0x000fea0003c00000 */
[----:B------:R0:W1:Y:S02]  /*bda0*/  SHFL.DOWN P6, R55, R56, R54, R53 ;  /* 0x0800003638377389 */ /* 0x00006400000c0035 */
[----:B01----:R-:W-:Y:S05]  /*bdb0*/  ENDCOLLECTIVE ;  /* 0x000000000000791b */ /* 0x003fea0003800000 */
.L_x_257:
[----:B------:R-:W-:Y:S01]  /*bdc0*/  IMAD.MOV.U32 R54, RZ, RZ, 0x2 ;  /* 0x00000002ff367424 */ /* 0x000fe200078e00ff */
[----:B------:R-:W-:-:S04]  /*bdd0*/  ISETP.GE.AND P6, PT, R35, R47, PT ;  /* 0x0000002f2300720c */ /* 0x000fc80003fc6270 */
[----:B------:R-:W-:-:S05]  /*bde0*/  SEL R42, R55, RZ, !P6 ;  /* 0x000000ff372a7207 */ /* 0x000fca0007000000 */
[----:B------:R-:W-:-:S04]  /*bdf0*/  IMAD.IADD R42, R42, 0x1, R23 ;  /* 0x000000012a2a7824 */ /* 0x000fc800078e0217 */
[----:B------:R-:W-:-:S07]  /*be00*/  IMAD.MOV.U32 R56, RZ, RZ, R42 ;  /* 0x000000ffff387224 */ /* 0x000fce00078e002a */
[----:B------:R-:W-:Y:S05]  /*be10*/  WARPSYNC.COLLECTIVE R49, `(.L_x_258) ;  /* 0x0000000031087348 */ /* 0x000fea0003c00000 */
[----:B------:R0:W1:Y:S02]  /*be20*/  SHFL.DOWN P6, R55, R56, R54, R53 ;  /* 0x0800003638377389 */ /* 0x00006400000c0035 */
[----:B01----:R-:W-:Y:S05]  /*be30*/  ENDCOLLECTIVE ;  /* 0x000000000000791b */ /* 0x003fea0003800000 */
.L_x_258:
[----:B------:R-:W-:Y:S01]  /*be40*/  IMAD.MOV.U32 R54, RZ, RZ, 0x4 ;  /* 0x00000004ff367424 */ /* 0x000fe200078e00ff */
[----:B------:R-:W-:-:S04]  /*be50*/  ISETP.GT.AND P6, PT, R46, R47, PT ;  /* 0x0000002f2e00720c */ /* 0x000fc80003fc4270 */
[----:B------:R-:W-:-:S05]  /*be60*/  SEL R55, R55, RZ, !P6 ;  /* 0x000000ff37377207 */ /* 0x000fca0007000000 */
[----:B------:R-:W-:Y:S02]  /*be70*/  IMAD.IADD R40, R42, 0x1, R55 ;  /* 0x000000012a287824 */ /* 0x000fe400078e0237 */
[----:B------:R-:W-:Y:S02]  /*be80*/  VIADD R42, R35, 0x8 ;  /* 0x00000008232a7836 */ /* 0x000fe40000000000 */
[----:B------:R-:W-:-:S07]  /*be90*/  IMAD.MOV.U32 R56, RZ, RZ, R40 ;  /* 0x000000ffff387224 */ /* 0x000fce00078e0028 */
[----:B------:R-:W-:Y:S05]  /*bea0*/  WARPSYNC.COLLECTIVE R49, `(.L_x_259) ;  /* 0x0000000031087348 */ /* 0x000fea0003c00000 */
[----:B------:R0:W1:Y:S02]  /*beb0*/  SHFL.DOWN P6, R55, R56, R54, R53 ;  /* 0x0800003638377389 */ /* 0x00006400000c0035 */
[----:B01----:R-:W-:Y:S05]  /*bec0*/  ENDCOLLECTIVE ;  /* 0x000000000000791b */ /* 0x003fea0003800000 */
.L_x_259:
[----:B------:R-:W-:Y:S01]  /*bed0*/  IMAD.MOV.U32 R54, RZ, RZ, 0x8 ;  /* 0x00000008ff367424 */ /* 0x000fe200078e00ff */
[----:B------:R-:W-:-:S04]  /*bee0*/  ISETP.GT.AND P6, PT, R43, R47, PT ;  /* 0x0000002f2b00720c */ /* 0x000fc80003fc4270 */
[----:B------:R-:W-:-:S05]  /*bef0*/  SEL R55, R55, RZ, !P6 ;  /* 0x000000ff37377207 */ /* 0x000fca0007000000 */
[----:B------:R-:W-:-:S04]  /*bf00*/  IMAD.IADD R20, R40, 0x1, R55 ;  /* 0x0000000128147824 */ /* 0x000fc800078e0237 */
[----:B------:R-:W-:-:S07]  /*bf10*/  IMAD.MOV.U32 R56, RZ, RZ, R20 ;  /* 0x000000ffff387224 */ /* 0x000fce00078e0014 */
[----:B------:R-:W-:Y:S05]  /*bf20*/  WARPSYNC.COLLECTIVE R49, `(.L_x_260) ;  /* 0x0000000031087348 */ /* 0x000fea0003c00000 */
[----:B------:R0:W1:Y:S02]  /*bf30*/  SHFL.DOWN P6, R55, R56, R54, R53 ;  /* 0x0800003638377389 */ /* 0x00006400000c0035 */
[----:B01----:R-:W-:Y:S05]  /*bf40*/  ENDCOLLECTIVE ;  /* 0x000000000000791b */ /* 0x003fea0003800000 */
.L_x_260:
[----:B------:R-:W-:Y:S01]  /*bf50*/  IMAD.MOV.U32 R54, RZ, RZ, 0x10 ;  /* 0x00000010ff367424 */ /* 0x000fe200078e00ff */
[----:B------:R-:W-:-:S04]  /*bf60*/  ISETP.GT.AND P6, PT, R42, R47, PT ;  /* 0x0000002f2a00720c */ /* 0x000fc80003fc4270 */
[----:B------:R-:W-:Y:S02]  /*bf70*/  SEL R23, R55, RZ, !P6 ;  /* 0x000000ff37177207 */ /* 0x000fe40007000000 */
[----:B------:R-:W-:-:S03]  /*bf80*/  IADD3 R41, P6, PT, R44, 0x100, RZ ;  /* 0x000001002c297810 */ /* 0x000fc60007fde0ff */
[----:B------:R-:W-:Y:S02]  /*bf90*/  IMAD.IADD R23, R20, 0x1, R23 ;  /* 0x0000000114177824 */ /* 0x000fe400078e0217 */
[----:B------:R-:W-:Y:S02]  /*bfa0*/  IMAD.X R40, RZ, RZ, R45, P6 ;  /* 0x000000ffff287224 */ /* 0x000fe400030e062d */
[----:B------:R-:W-:Y:S02]  /*bfb0*/  IMAD.MOV.U32 R56, RZ, RZ, R23 ;  /* 0x000000ffff387224 */ /* 0x000fe400078e0017 */
[----:B------:R-:W-:-:S07]  /*bfc0*/  VIADD R20, R35, 0x10 ;  /* 0x0000001023147836 */ /* 0x000fce0000000000 */
[----:B------:R-:W-:Y:S05]  /*bfd0*/  WARPSYNC.COLLECTIVE R49, `(.L_x_261) ;  /* 0x0000000031087348 */ /* 0x000fea0003c00000 */
[----:B------:R0:W1:Y:S02]  /*bfe0*/  SHFL.DOWN P6, R55, R56, R54, R53 ;  /* 0x0800003638377389 */ /* 0x00006400000c0035 */
[----:B01----:R-:W-:Y:S05]  /*bff0*/  ENDCOLLECTIVE ;  /* 0x000000000000791b */ /* 0x003fea0003800000 */
.L_x_261:
[----:B------:R-:W-:-:S04]  /*c000*/  ISETP.GT.AND P6, PT, R20, R47, PT ;  /* 0x0000002f1400720c */ /* 0x000fc80003fc4270 */
[----:B------:R-:W-:Y:S02]  /*c010*/  SEL R44, R55, RZ, !P6 ;  /* 0x000000ff372c7207 */ /* 0x000fe40007000000 */
[----:B------:R-:W-:-:S03]  /*c020*/  ISETP.NE.AND P6, PT, R22, 0x65, PT ;  /* 0x000000651600780c */ /* 0x000fc60003fc5270 */
[----:B------:R-:W-:-:S10]  /*c030*/  IMAD.IADD R47, R23, 0x1, R44 ;  /* 0x00000001172f7824 */ /* 0x000fd400078e022c */
[----:B------:R-:W-:Y:S05]  /*c040*/  WARPSYNC.COLLECTIVE R49, `(.L_x_262) ;  /* 0x0000000031087348 */ /* 0x000fea0003c00000 */
[----:B------:R-:W-:Y:S01]  /*c050*/  VOTE.ALL P6, P6 ;  /* 0x0000000000ff7806 */ /* 0x000fe200030c0000 */
[----:B------:R-:W-:-:S12]  /*c060*/  ENDCOLLECTIVE ;  /* 0x000000000000791b */ /* 0x000fd80003800000 */
.L_x_262:
[----:B------:R-:W-:Y:S05]  /*c070*/  BRA `(.L_x_263) ;  /* 0xffffffcc00d07947 */ /* 0x000fea000383ffff */
.L_x_165:
[----:B------:R-:W-:Y:S01]  /*c080*/  BSSY B0, `(.L_x_264) ;  /* 0x0000006000007945 */ /* 0x000fe20003800000 */
[----:B------:R-:W-:Y:S01]  /*c090*/  PLOP3.LUT P6, PT, P6, PT, PT, 0x8, 0x80 ;  /* 0x000000000080781c */ /* 0x000fe200037ce170 */
[----:B------:R-:W-:-:S12]  /*c0a0*/  IMAD.MOV.U32 R49, RZ, RZ, -0x1 ;  /* 0xffffffffff317424 */ /* 0x000fd800078e00ff */
[----:B------:R-:W-:Y:S05]  /*c0b0*/  WARPSYNC.COLLECTIVE R49, `(.L_x_265) ;  /* 0x0000000031087348 */ /* 0x000fea0003c00000 */
[----:B------:R-:W-:Y:S01]  /*c0c0*/  VOTE.ANY P6, P6 ;  /* 0x0000000000ff7806 */ /* 0x000fe200030c0100 */
[----:B------:R-:W-:-:S12]  /*c0d0*/  ENDCOLLECTIVE ;  /* 0x000000000000791b */ /* 0x000fd80003800000 */
.L_x_265:
[----:B------:R-:W-:Y:S05]  /*c0e0*/  BSYNC B0 ;  /* 0x0000000000007941 */ /* 0x000fea0003800000 */
.L_x_264:
[----:B------:R-:W-:Y:S05]  /*c0f0*/  BRA `(.L_x_266) ;  /* 0xffffffcc00e07947 */ /* 0x000fea000383ffff */
.L_x_167:
[----:B------:R-:W-:Y:S01]  /*c100*/  BSSY B0, `(.L_x_267) ;  /* 0x0000006000007945 */ /* 0x000fe20003800000 */
[----:B------:R-:W-:Y:S01]  /*c110*/  PLOP3.LUT P6, PT, P6, PT, PT, 0x8, 0x80 ;  /* 0x000000000080781c */ /* 0x000fe200037ce170 */
[----:B------:R-:W-:-:S12]  /*c120*/  IMAD.MOV.U32 R49, RZ, RZ, -0x1 ;  /* 0xffffffffff317424 */ /* 0x000fd800078e00ff */
[----:B------:R-:W-:Y:S05]  /*c130*/  WARPSYNC.COLLECTIVE R49, `(.L_x_268) ;  /* 0x0000000031087348 */ /* 0x000fea0003c00000 */
[----:B------:R-:W-:Y:S01]  /*c140*/  VOTE.ANY P6, P6 ;  /* 0x0000000000ff7806 */ /* 0x000fe200030c0100 */
[----:B------:R-:W-:-:S12]  /*c150*/  ENDCOLLECTIVE ;  /* 0x000000000000791b */ /* 0x000fd80003800000 */
.L_x_268:
[----:B------:R-:W-:Y:S05]  /*c160*/  BSYNC B0 ;  /* 0x0000000000007941 */ /* 0x000fea0003800000 */
.L_x_267:
[----:B------:R-:W-:Y:S05]  /*c170*/  BRA `(.L_x_269) ;  /* 0xffffffd000347947 */ /* 0x000fea000383ffff */
.L_x_169:
[----:B------:R-:W-:Y:S01]  /*c180*/  BSSY B0, `(.L_x_270) ;  /* 0x0000006000007945 */ /* 0x000fe20003800000 */
[----:B------:R-:W-:Y:S01]  /*c190*/  PLOP3.LUT P6, PT, P6, PT, PT, 0x8, 0x80 ;  /* 0x000000000080781c */ /* 0x000fe200037ce170 */
[----:B------:R-:W-:-:S12]  /*c1a0*/  IMAD.MOV.U32 R49, RZ, RZ, -0x1 ;  /* 0xffffffffff317424 */ /* 0x000fd800078e00ff */
[----:B------:R-:W-:Y:S05]  /*c1b0*/  WARPSYNC.COLLECTIVE R49, `(.L_x_271) ;  /* 0x0000000031087348 */ /* 0x000fea0003c00000 */
[----:B------:R-:W-:Y:S01]  /*c1c0*/  VOTE.ANY R49, PT, P6 ;  /* 0x0000000000317806 */ /* 0x000fe200030e0100 */
[----:B------:R-:W-:Y:S06]  /*c1d0*/  ENDCOLLECTIVE ;  /* 0x000000000000791b */ /* 0x000fec0003800000 */
.L_x_271:
[----:B------:R-:W-:Y:S05]  /*c1e0*/  BSYNC B0 ;  /* 0x0000000000007941 */ /* 0x000fea0003800000 */
.L_x_270:
[----:B------:R-:W-:Y:S02]  /*c1f0*/  IMAD.MOV.U32 R44, RZ, RZ, R49 ;  /* 0x000000ffff2c7224 */ /* 0x000fe400078e0031 */
[----:B------:R-:W-:Y:S02]  /*c200*/  IMAD.MOV.U32 R56, RZ, RZ, R23 ;  /* 0x000000ffff387224 */ /* 0x000fe400078e0017 */
[----:B------:R-:W-:Y:S01]  /*c210*/  IMAD.MOV.U32 R54, RZ, RZ, 0x1 ;  /* 0x00000001ff367424 */ /* 0x000fe200078e00ff */
[----:B------:R-:W-:Y:S01]  /*c220*/  LOP3.LUT R44, R44, 0x80000000, R57, 0xec, !PT ;  /* 0x800000002c2c7812 */ /* 0x000fe200078eec39 */
[----:B------:R-:W-:Y:S02]  /*c230*/  IMAD.MOV.U32 R49, RZ, RZ, -0x1 ;  /* 0xffffffffff317424 */ /* 0x000fe400078e00ff */
[----:B------:R-:W-:Y:S02]  /*c240*/  VIADD R7, R7, 0xffffffe0 ;  /* 0xffffffe007077836 */ /* 0x000fe40000000000 */
[----:B------:R-:W-:-:S05]  /*c250*/  VIADD R45, R44, 0xffffffff ;  /* 0xffffffff2c2d7836 */ /* 0x000fca0000000000 */
[----:B------:R-:W-:-:S06]  /*c260*/  LOP3.LUT R44, R44, R45, RZ, 0xc, !PT ;  /* 0x0000002d2c2c7212 */ /* 0x000fcc00078e0cff */
[----:B------:R-:W0:Y:S02]  /*c270*/  POPC R44, R44 ;  /* 0x0000002c002c7309 */ /* 0x000e240000000000 */
[----:B0-----:R-:W-:-:S07]  /*c280*/  IMAD.MOV.U32 R53, RZ, RZ, R44 ;  /* 0x000000ffff357224 */ /* 0x001fce00078e002c */
[----:B------:R-:W-:Y:S05]  /*c290*/  WARPSYNC.COLLECTIVE R49, `(.L_x_272) ;  /* 0x0000000031087348 */ /* 0x000fea0003c00000 */
[----:B------:R0:W1:Y:S02]  /*c2a0*/  SHFL.DOWN P6, R55, R56, R54, R53 ;  /* 0x0800003638377389 */ /* 0x00006400000c0035 */
[----:B01----:R-:W-:Y:S05]  /*c2b0*/  ENDCOLLECTIVE ;  /* 0x000000000000791b */ /* 0x003fea0003800000 */
.L_x_272:
        /* <DEDUP_REMOVED lines=8> */
.L_x_273:
        /* <DEDUP_REMOVED lines=8> */
.L_x_274:
        /* <DEDUP_REMOVED lines=8> */
.L_x_275:
        /* <DEDUP_REMOVED lines=8> */
.L_x_276:
[----:B------:R-:W-:-:S04]  /*c4c0*/  ISETP.GT.AND P6, PT, R20, R44, PT ;  /* 0x0000002c1400720c */ /* 0x000fc80003fc4270 */
[----:B------:R-:W-:Y:S02]  /*c4d0*/  SEL R55, R55, RZ, !P6 ;  /* 0x000000ff37377207 */ /* 0x000fe40007000000 */
[----:B------:R-:W-:Y:S02]  /*c4e0*/  ISETP.NE.AND P6, PT, R22, 0x65, PT ;  /* 0x000000651600780c */ /* 0x000fe40003fc5270 */
[----:B------:R-:W-:-:S11]  /*c4f0*/  IADD3 R47, PT, PT, R23, R55, R47 ;  /* 0x00000037172f7210 */ /* 0x000fd60007ffe02f */
[----:B------:R-:W-:Y:S05]  /*c500*/  WARPSYNC.COLLECTIVE R49, `(.L_x_277) ;  /* 0x0000000031087348 */ /* 0x000fea0003c00000 */
[----:B------:R-:W-:Y:S01]  /*c510*/  VOTE.ALL P6, P6 ;  /* 0x0000000000ff7806 */ /* 0x000fe200030c0000 */
[----:B------:R-:W-:-:S12]  /*c520*/  ENDCOLLECTIVE ;  /* 0x000000000000791b */ /* 0x000fd80003800000 */
.L_x_277:
[----:B------:R-:W-:Y:S05]  /*c530*/  BRA `(.L_x_278) ;  /* 0xffffffcc00c47947 */ /* 0x000fea000383ffff */
.L_x_279:
[----:B------:R-:W-:-:S00]  /*c540*/  BRA `(.L_x_279) ;  /* 0xfffffffc00fc7947 */ /* 0x000fc0000383ffff */
[----:B------:R-:W-:-:S00]  /*c550*/  NOP ;  /* 0x0000000000007918 */ /* 0x000fc00000000000 */
        /* <DEDUP_REMOVED lines=10> */
.L_x_656:


//--------------------- .text._ZN3cub18CUB_300001_SM_10006detail4scan23DeviceCompactInitKernelINS0_13ScanTileStateIiLb1EEEPlEEvT_iT0_ --------------------------
	.section	.text._ZN3cub18CUB_300001_SM_10006detail4scan23DeviceCompactInitKernelINS0_13ScanTileStateIiLb1EEEPlEEvT_iT0_,"ax",@progbits
	.align	128
        .global         _ZN3cub18CUB_300001_SM_10006detail4scan23DeviceCompactInitKernelINS0_13ScanTileStateIiLb1EEEPlEEvT_iT0_
        .type           _ZN3cub18CUB_300001_SM_10006detail4scan23DeviceCompactInitKernelINS0_13ScanTileStateIiLb1EEEPlEEvT_iT0_,@function
        .size           _ZN3cub18CUB_300001_SM_10006detail4scan23DeviceCompactInitKernelINS0_13ScanTileStateIiLb1EEEPlEEvT_iT0_,(.L_x_657 - _ZN3cub18CUB_300001_SM_10006detail4scan23DeviceCompactInitKernelINS0_13ScanTileStateIiLb1EEEPlEEvT_iT0_)
        .other          _ZN3cub18CUB_300001_SM_10006detail4scan23DeviceCompactInitKernelINS0_13ScanTileStateIiLb1EEEPlEEvT_iT0_,@"STO_CUDA_ENTRY STV_DEFAULT"
_ZN3cub18CUB_300001_SM_10006detail4scan23DeviceCompactInitKernelINS0_13ScanTileStateIiLb1EEEPlEEvT_iT0_:
.text._ZN3cub18CUB_300001_SM_10006detail4scan23DeviceCompactInitKernelINS0_13ScanTileStateIiLb1EEEPlEEvT_iT0_:
[----:B------:R-:W-:Y:S01]  /*0000*/  LDC R1, c[0x0][0x37c] ;  /* 0x0000df00ff017b82 */ /* 0x000fe20000000800 */
[----:B------:R-:W0:Y:S07]  /*0010*/  S2R R0, SR_TID.X ;  /* 0x0000000000007919 */ /* 0x000e2e0000002100 */
[----:B------:R-:W1:Y:S01]  /*0020*/  S2UR UR6, SR_CTAID.X ;  /* 0x00000000000679c3 */ /* 0x000e620000002500 */
[----:B------:R-:W2:Y:S07]  /*0030*/  LDCU UR4, c[0x0][0x388] ;  /* 0x00007100ff0477ac */ /* 0x000eae0008000800 */
[----:B------:R-:W1:Y:S01]  /*0040*/  LDC R7, c[0x0][0x360] ;  /* 0x0000d800ff077b82 */ /* 0x000e620000000800 */
[C---:B0-----:R-:W-:Y:S01]  /*0050*/  ISETP.GT.U32.AND P0, PT, R0.reuse, 0x1f, PT ;  /* 0x0000001f0000780c */ /* 0x041fe20003f04070 */
[----:B-1----:R-:W-:Y:S01]  /*0060*/  IMAD R7, R7, UR6, R0 ;  /* 0x0000000607077c24 */ /* 0x002fe2000f8e0200 */
[----:B------:R-:W-:-:S02]  /*0070*/  LOP3.LUT P2, RZ, R0, UR6, RZ, 0xfc, !PT ;  /* 0x0000000600ff7c12 */ /* 0x000fc4000f84fcff */
[----:B------:R-:W-:Y:S02]  /*0080*/  ISETP.NE.OR P0, PT, RZ, UR6, P0 ;  /* 0x00000006ff007c0c */ /* 0x000fe40008705670 */
[----:B--2---:R-:W-:Y:S01]  /*0090*/  ISETP.GE.AND P1, PT, R7, UR4, PT ;  /* 0x0000000407007c0c */ /* 0x004fe2000bf26270 */
[----:B------:R-:W0:Y:S10]  /*00a0*/  LDCU.64 UR4, c[0x0][0x358] ;  /* 0x00006b00ff0477ac */ /* 0x000e340008000a00 */
[----:B------:R-:W1:Y:S02]  /*00b0*/  @!P0 LDC.64 R4, c[0x0][0x380] ;  /* 0x0000e000ff048b82 */ /* 0x000e640000000a00 */
[----:B------:R-:W-:-:S06]  /*00c0*/  @!P1 MOV R6, 0x63 ;  /* 0x0000006300069802 */ /* 0x000fcc0000000f00 */
[----:B------:R-:W2:Y:S01]  /*00d0*/  @!P1 LDC.64 R2, c[0x0][0x380] ;  /* 0x0000e000ff029b82 */ /* 0x000ea20000000a00 */
[----:B-1----:R-:W-:-:S04]  /*00e0*/  @!P0 IMAD.WIDE.U32 R4, R0, 0x8, R4 ;  /* 0x0000000800048825 */ /* 0x002fc800078e0004 */
[----:B--2---:R-:W-:-:S04]  /*00f0*/  @!P1 IMAD.WIDE R2, R7, 0x8, R2 ;  /* 0x0000000807029825 */ /* 0x004fc800078e0202 */
[----:B------:R-:W-:-:S05]  /*0100*/  IMAD.MOV.U32 R7, RZ, RZ, RZ ;  /* 0x000000ffff077224 */ /* 0x000fca00078e00ff */
[----:B0-----:R0:W-:Y:S04]  /*0110*/  @!P1 STG.E.64 desc[UR4][R2.64+0x100], R6 ;  /* 0x0001000602009986 */ /* 0x0011e8000c101b04 */
[----:B------:R0:W-:Y:S01]  /*0120*/  @!P0 STG.E.64 desc[UR4][R4.64], RZ ;  /* 0x000000ff04008986 */ /* 0x0001e2000c101b04 */
[----:B------:R-:W-:Y:S05]  /*0130*/  @P2 EXIT ;  /* 0x000000000000294d */ /* 0x000fea0003800000 */
[----:B0-----:R-:W0:Y:S02]  /*0140*/  LDC.64 R2, c[0x0][0x390] ;  /* 0x0000e400ff027b82 */ /* 0x001e240000000a00 */
[----:B0-----:R-:W-:Y:S01]  /*0150*/  STG.E.64 desc[UR4][R2.64], RZ ;  /* 0x000000ff02007986 */ /* 0x001fe2000c101b04 */
[----:B------:R-:W-:Y:S05]  /*0160*/  EXIT ;  /* 0x000000000000794d */ /* 0x000fea0003800000 */
.L_x_280:
        /* <DEDUP_REMOVED lines=9> */
.L_x_657:


//--------------------- .text._ZN3cub18CUB_300001_SM_10006detail8for_each13static_kernelINS2_12policy_hub_t12policy_500_tElNS2_12op_wrapper_tIl12check_streamN6thrust24THRUST_300001_SM_1000_NS17counting_iteratorIiNS9_11use_defaultESB_SB_EEEEEEvT0_T1_ --------------------------
	.section	.text._ZN3cub18CUB_300001_SM_10006detail8for_each13static_kernelINS2_12policy_hub_t12policy_500_tElNS2_12op_wrapper_tIl12check_streamN6thrust24THRUST_300001_SM_1000_NS17counting_iteratorIiNS9_11use_defaultESB_SB_EEEEEEvT0_T1_,"ax",@progbits
	.align	128
        .global         _ZN3cub18CUB_300001_SM_10006detail8for_each13static_kernelINS2_12policy_hub_t12policy_500_tElNS2_12op_wrapper_tIl12check_streamN6thrust24THRUST_300001_SM_1000_NS17counting_iteratorIiNS9_11use_defaultESB_SB_EEEEEEvT0_T1_
        .type           _ZN3cub18CUB_300001_SM_10006detail8for_each13static_kernelINS2_12policy_hub_t12policy_500_tElNS2_12op_wrapper_tIl12check_streamN6thrust24THRUST_300001_SM_1000_NS17counting_iteratorIiNS9_11use_defaultESB_SB_EEEEEEvT0_T1_,@function
        .size           _ZN3cub18CUB_300001_SM_10006detail8for_each13static_kernelINS2_12policy_hub_t12policy_500_tElNS2_12op_wrapper_tIl12check_streamN6thrust24THRUST_300001_SM_1000_NS17counting_iteratorIiNS9_11use_defaultESB_SB_EEEEEEvT0_T1_,(.L_x_655 - _ZN3cub18CUB_300001_SM_10006detail8for_each13static_kernelINS2_12policy_hub_t12policy_500_tElNS2_12op_wrapper_tIl12check_streamN6thrust24THRUST_300001_SM_1000_NS17counting_iteratorIiNS9_11use_defaultESB_SB_EEEEEEvT0_T1_)
        .other          _ZN3cub18CUB_300001_SM_10006detail8for_each13static_kernelINS2_12policy_hub_t12policy_500_tElNS2_12op_wrapper_tIl12check_streamN6thrust24THRUST_300001_SM_1000_NS17counting_iteratorIiNS9_11use_defaultESB_SB_EEEEEEvT0_T1_,@"STO_CUDA_ENTRY STV_DEFAULT"
_ZN3cub18CUB_300001_SM_10006detail8for_each13static_kernelINS2_12policy_hub_t12policy_500_tElNS2_12op_wrapper_tIl12check_streamN6thrust24THRUST_300001_SM_1000_NS17counting_iteratorIiNS9_11use_defaultESB_SB_EEEEEEvT0_T1_:
.text._ZN3cub18CUB_300001_SM_10006detail8for_each13static_kernelINS2_12policy_hub_t12policy_500_tElNS2_12op_wrapper_tIl12check_streamN6thrust24THRUST_300001_SM_1000_NS17counting_iteratorIiNS9_11use_defaultESB_SB_EEEEEEvT0_T1_:
[----:B------:R-:W0:Y:S08]  /*0000*/  LDC R1, c[0x0][0x37c] ;  /* 0x0000df00ff017b82 */ /* 0x000e300000000800 */
[----:B------:R-:W1:Y:S01]  /*0010*/  S2UR UR40, SR_CTAID.X ;  /* 0x00000000002879c3 */ /* 0x000e620000002500 */
[----:B------:R-:W2:Y:S01]  /*0020*/  LDCU.64 UR4, c[0x0][0x380] ;  /* 0x00007000ff0477ac */ /* 0x000ea20008000a00 */
[----:B0-----:R-:W-:-:S02]  /*0030*/  VIADD R1, R1, 0xffffff80 ;  /* 0xffffff8001017836 */ /* 0x001fc40000000000 */
[----:B------:R-:W-:Y:S01]  /*0040*/  IMAD.MOV.U32 R40, RZ, RZ, 0x40240000 ;  /* 0x40240000ff287424 */ /* 0x000fe200078e00ff */
[----:B------:R-:W0:Y:S01]  /*0050*/  LDCU UR6, c[0x0][0x2f8] ;  /* 0x00005f00ff0677ac */ /* 0x000e220008000800 */
[----:B------:R-:W3:Y:S01]  /*0060*/  LDCU UR7, c[0x0][0x2fc] ;  /* 0x00005f80ff0777ac */ /* 0x000ee20008000800 */
[----:B------:R-:W4:Y:S01]  /*0070*/  LDCU.64 UR36, c[0x0][0x358] ;  /* 0x00006b00ff2477ac */ /* 0x000f220008000a00 */
[----:B------:R-:W-:Y:S01]  /*0080*/  UMOV UR38, URZ ;  /* 0x000000ff00267c82 */ /* 0x000fe20008000000 */
[----:B0-----:R-:W-:Y:S01]  /*0090*/  IADD3 R39, P0, PT, R1, UR6, RZ ;  /* 0x0000000601277c10 */ /* 0x001fe2000ff1e0ff */
[----:B-1----:R-:W-:-:S04]  /*00a0*/  UIMAD.WIDE.U32 UR40, UR40, 0x200, URZ ;  /* 0x00000200282878a5 */ /* 0x002fc8000f8e00ff */
[----:B--2---:R-:W-:Y:S01]  /*00b0*/  UIADD3 UR39, UP0, UPT, -UR40, UR4, URZ ;  /* 0x0000000428277290 */ /* 0x004fe2000ff1e1ff */
[----:B---3--:R-:W-:-:S03]  /*00c0*/  IMAD.X R38, RZ, RZ, UR7, P0 ;  /* 0x00000007ff267e24 */ /* 0x008fc600080e06ff */
[----:B------:R-:W-:Y:S02]  /*00d0*/  UIADD3.X UR4, UPT, UPT, ~UR41, UR5, URZ, UP0, !UPT ;  /* 0x0000000529047290 */ /* 0x000fe400087fe5ff */
[----:B------:R-:W-:-:S04]  /*00e0*/  UISETP.GE.U32.AND UP0, UPT, UR39, 0x200, UPT ;  /* 0x000002002700788c */ /* 0x000fc8000bf06070 */
[----:B------:R-:W-:-:S09]  /*00f0*/  UISETP.GE.AND.EX UP0, UPT, UR4, URZ, UPT, UP0 ;  /* 0x000000ff0400728c */ /* 0x000fd2000bf06300 */
[----:B----4-:R-:W-:Y:S05]  /*0100*/  BRA.U !UP0, `(.L_x_281) ;  /* 0x00000089086c7547 */ /* 0x010fea000b800000 */
[----:B------:R-:W0:Y:S01]  /*0110*/  S2R R32, SR_TID.X ;  /* 0x0000000000207919 */ /* 0x000e220000002100 */
[----:B------:R-:W0:Y:S01]  /*0120*/  LDC R3, c[0x0][0x388] ;  /* 0x0000e200ff037b82 */ /* 0x000e220000000800 */
[----:B------:R-:W1:Y:S07]  /*0130*/  LDCU.64 UR4, c[0x0][0x390] ;  /* 0x00007200ff0477ac */ /* 0x000e6e0008000a00 */
[----:B------:R-:W2:Y:S08]  /*0140*/  LDC.64 R30, c[0x0][0x398] ;  /* 0x0000e600ff1e7b82 */ /* 0x000eb00000000a00 */
[----:B------:R-:W3:Y:S01]  /*0150*/  LDC.64 R34, c[0x0][0x3b8] ;  /* 0x0000ee00ff227b82 */ /* 0x000ee20000000a00 */
[----:B0-----:R-:W-:-:S05]  /*0160*/  IADD3 R32, PT, PT, R32, UR40, R3 ;  /* 0x0000002820207c10 */ /* 0x001fca000fffe003 */
[----:B--2---:R-:W-:-:S05]  /*0170*/  IMAD.WIDE R30, R32, 0x8, R30 ;  /* 0x00000008201e7825 */ /* 0x004fca00078e021e */
[----:B------:R-:W1:Y:S01]  /*0180*/  LDG.E.64 R2, desc[UR36][R30.64] ;  /* 0x000000241e027981 */ /* 0x000e62000c1e1b00 */
[----:B------:R-:W-:Y:S04]  /*0190*/  BSSY.RECONVERGENT B7, `(.L_x_282) ;  /* 0x000043e000077945 */ /* 0x000fe80003800200 */
[----:B------:R-:W-:Y:S01]  /*01a0*/  BSSY.RELIABLE B6, `(.L_x_283) ;  /* 0x0000018000067945 */ /* 0x000fe20003800100 */
[C---:B------:R-:W-:Y:S01]  /*01b0*/  VIADD R42, R1.reuse, 0x14 ;  /* 0x00000014012a7836 */ /* 0x040fe20000000000 */
[C---:B------:R-:W-:Y:S01]  /*01c0*/  IADD3 R36, PT, PT, R1.reuse, 0x3c, RZ ;  /* 0x0000003c01247810 */ /* 0x040fe20007ffe0ff */
[----:B------:R-:W-:Y:S02]  /*01d0*/  VIADD R43, R1, 0x28 ;  /* 0x00000028012b7836 */ /* 0x000fe40000000000 */
[----:B---3--:R-:W-:Y:S01]  /*01e0*/  IMAD.WIDE R34, R32, 0x8, R34 ;  /* 0x0000000820227825 */ /* 0x008fe200078e0222 */
[----:B-1----:R-:W-:-:S04]  /*01f0*/  ISETP.GE.U32.AND P0, PT, R2, UR4, PT ;  /* 0x0000000402007c0c */ /* 0x002fc8000bf06070 */
[----:B------:R-:W-:-:S13]  /*0200*/  ISETP.GE.U32.AND.EX P0, PT, R3, UR5, PT, P0 ;  /* 0x0000000503007c0c */ /* 0x000fda000bf06100 */
[----:B------:R-:W-:Y:S05]  /*0210*/  @!P0 BRA `(.L_x_284) ;  /* 0x0000000000188947 */ /* 0x000fea0003800000 */
[----:B------:R-:W-:Y:S01]  /*0220*/  ISETP.NE.AND P0, PT, R32, RZ, PT ;  /* 0x000000ff2000720c */ /* 0x000fe20003f05270 */
[----:B------:R-:W-:Y:S02]  /*0230*/  IMAD.MOV.U32 R26, RZ, RZ, RZ ;  /* 0x000000ffff1a7224 */ /* 0x000fe400078e00ff */
[----:B------:R-:W-:-:S10]  /*0240*/  IMAD.MOV.U32 R28, RZ, RZ, RZ ;  /* 0x000000ffff1c7224 */ /* 0x000fd400078e00ff */
[----:B------:R-:W-:Y:S05]  /*0250*/  @P0 BREAK.RELIABLE B6 ;  /* 0x0000000000060942 */ /* 0x000fea0003800100 */
[----:B------:R-:W-:Y:S05]  /*0260*/  @!P0 BRA `(.L_x_285) ;  /* 0x00000000002c8947 */ /* 0x000fea0003800000 */
[----:B------:R-:W-:Y:S05]  /*0270*/  BRA `(.L_x_286) ;  /* 0x0000004000bc7947 */ /* 0x000fea0003800000 */
.L_x_284:
[----:B------:R-:W-:-:S04]  /*0280*/  ISETP.NE.U32.AND P0, PT, R2, RZ, PT ;  /* 0x000000ff0200720c */ /* 0x000fc80003f05070 */
[----:B------:R-:W-:-:S04]  /*0290*/  ISETP.NE.AND.EX P0, PT, R3, RZ, PT, P0 ;  /* 0x000000ff0300720c */ /* 0x000fc80003f05300 */
[----:B------:R-:W-:-:S13]  /*02a0*/  ISETP.EQ.OR P0, PT, R32, RZ, P0 ;  /* 0x000000ff2000720c */ /* 0x000fda0000702670 */
[----:B------:R-:W-:Y:S05]  /*02b0*/  @!P0 BREAK.RELIABLE B6 ;  /* 0x0000000000068942 */ /* 0x000fea0003800100 */
[----:B------:R-:W-:Y:S05]  /*02c0*/  @!P0 BRA `(.L_x_286) ;  /* 0x0000004000a88947 */ /* 0x000fea0003800000 */
[----:B------:R-:W-:Y:S02]  /*02d0*/  IADD3 R26, P0, PT, R2, 0x1, RZ ;  /* 0x00000001021a7810 */ /* 0x000fe40007f1e0ff */
[----:B------:R-:W-:-:S03]  /*02e0*/  ISETP.NE.AND P1, PT, R32, RZ, PT ;  /* 0x000000ff2000720c */ /* 0x000fc60003f25270 */
[----:B------:R-:W-:Y:S01]  /*02f0*/  IMAD.X R2, RZ, RZ, R3, P0 ;  /* 0x000000ffff027224 */ /* 0x000fe200000e0603 */
[----:B------:R-:W-:-:S04]  /*0300*/  SEL R26, R26, RZ, P1 ;  /* 0x000000ff1a1a7207 */ /* 0x000fc80000800000 */
[----:B------:R-:W-:-:S07]  /*0310*/  SEL R28, R2, RZ, P1 ;  /* 0x000000ff021c7207 */ /* 0x000fce0000800000 */
.L_x_285:
[----:B------:R-:W-:Y:S05]  /*0320*/  BSYNC.RELIABLE B6 ;  /* 0x0000000000067941 */ /* 0x000fea0003800100 */
.L_x_283:
[----:B------:R-:W2:Y:S01]  /*0330*/  LDG.E.64 R16, desc[UR36][R34.64] ;  /* 0x0000002422107981 */ /* 0x000ea2000c1e1b00 */
[----:B------:R-:W0:Y:S01]  /*0340*/  LDCU.64 UR4, c[0x0][0x3a0] ;  /* 0x00007400ff0477ac */ /* 0x000e220008000a00 */
[----:B------:R-:W-:Y:S02]  /*0350*/  IMAD.MOV.U32 R3, RZ, RZ, 0x72 ;  /* 0x00000072ff037424 */ /* 0x000fe400078e00ff */
[----:B------:R-:W-:Y:S02]  /*0360*/  HFMA2 R4, -RZ, RZ, 0, 3.45706939697265625e-06 ;  /* 0x0000003aff047431 */ /* 0x000fe400000001ff */
[----:B------:R-:W-:Y:S02]  /*0370*/  IMAD.MOV.U32 R0, RZ, RZ, 0x7b ;  /* 0x0000007bff007424 */ /* 0x000fe400078e00ff */
[----:B------:R-:W-:Y:S02]  /*0380*/  IMAD.MOV.U32 R8, RZ, RZ, 0x22 ;  /* 0x00000022ff087424 */ /* 0x000fe400078e00ff */
[----:B------:R-:W-:-:S02]  /*0390*/  IMAD.MOV.U32 R6, RZ, RZ, 0x74 ;  /* 0x00000074ff067424 */ /* 0x000fc400078e00ff */
[----:B------:R-:W-:Y:S02]  /*03a0*/  IMAD.MOV.U32 R7, RZ, RZ, 0x69 ;  /* 0x00000069ff077424 */ /* 0x000fe400078e00ff */
[----:B------:R-:W-:Y:S02]  /*03b0*/  IMAD.MOV.U32 R9, RZ, RZ, 0x70 ;  /* 0x00000070ff097424 */ /* 0x000fe400078e00ff */
[----:B------:R-:W-:Y:S01]  /*03c0*/  IMAD.MOV.U32 R10, RZ, RZ, 0x20 ;  /* 0x00000020ff0a7424 */ /* 0x000fe200078e00ff */
[C---:B0-----:R-:W-:Y:S01]  /*03d0*/  LEA R2, P0, R26.reuse, UR4, 0x2 ;  /* 0x000000041a027c11 */ /* 0x041fe2000f8010ff */
[----:B--2---:R0:W-:Y:S04]  /*03e0*/  ST.E.U8 desc[UR36][R16.64+0x3], R3 ;  /* 0x0000030310007985 */ /* 0x0041e8000c101124 */
[----:B------:R1:W-:Y:S04]  /*03f0*/  ST.E.U8 desc[UR36][R16.64], R0 ;  /* 0x0000000010007985 */ /* 0x0003e8000c101124 */
[----:B------:R2:W-:Y:S01]  /*0400*/  ST.E.U8 desc[UR36][R16.64+0x7], R4 ;  /* 0x0000070410007985 */ /* 0x0005e2000c101124 */
[----:B0-----:R-:W-:-:S03]  /*0410*/  LEA.HI.X R3, R26, UR5, R28, 0x2, P0 ;  /* 0x000000051a037c11 */ /* 0x001fc600080f141c */
[----:B------:R2:W-:Y:S04]  /*0420*/  ST.E.U8 desc[UR36][R16.64+0x1], R8 ;  /* 0x0000010810007985 */ /* 0x0005e8000c101124 */
[----:B------:R2:W-:Y:S04]  /*0430*/  ST.E.U8 desc[UR36][R16.64+0x6], R8 ;  /* 0x0000060810007985 */ /* 0x0005e8000c101124 */
[----:B------:R2:W-:Y:S04]  /*0440*/  ST.E.U8 desc[UR36][R16.64+0x2], R6 ;  /* 0x0000020610007985 */ /* 0x0005e8000c101124 */
[----:B------:R2:W-:Y:S04]  /*0450*/  ST.E.U8 desc[UR36][R16.64+0x4], R7 ;  /* 0x0000040710007985 */ /* 0x0005e8000c101124 */
[----:B------:R2:W-:Y:S04]  /*0460*/  ST.E.U8 desc[UR36][R16.64+0x5], R9 ;  /* 0x0000050910007985 */ /* 0x0005e8000c101124 */
[----:B------:R2:W-:Y:S04]  /*0470*/  ST.E.U8 desc[UR36][R16.64+0x8], R10 ;  /* 0x0000080a10007985 */ /* 0x0005e8000c101124 */
[----:B------:R-:W3:Y:S01]  /*0480*/  LDG.E R3, desc[UR36][R2.64+0x4] ;  /* 0x0000042402037981 */ /* 0x000ee2000c1e1900 */
[----:B------:R-:W-:Y:S01]  /*0490*/  BSSY.RECONVERGENT B0, `(.L_x_287) ;  /* 0x000000b000007945 */ /* 0x000fe20003800200 */
[----:B-1----:R-:W-:-:S02]  /*04a0*/  MOV R0, RZ ;  /* 0x000000ff00007202 */ /* 0x002fc40000000f00 */
[----:B---3--:R-:W-:-:S13]  /*04b0*/  ISETP.GE.AND P0, PT, R3, 0x1, PT ;  /* 0x000000010300780c */ /* 0x008fda0003f06270 */
[----:B--2---:R-:W-:Y:S05]  /*04c0*/  @!P0 BRA `(.L_x_288) ;  /* 0x00000000001c8947 */ /* 0x004fea0003800000 */
[----:B------:R-:W-:Y:S02]  /*04d0*/  IMAD.MOV.U32 R0, RZ, RZ, RZ ;  /* 0x000000ffff007224 */ /* 0x000fe400078e00ff */
[----:B------:R-:W-:-:S07]  /*04e0*/  IMAD.MOV.U32 R2, RZ, RZ, R3 ;  /* 0x000000ffff027224 */ /* 0x000fce00078e0003 */
.L_x_289:
[C---:B------:R-:W-:Y:S01]  /*04f0*/  ISETP.GT.U32.AND P0, PT, R2.reuse, 0x9, PT ;  /* 0x000000090200780c */ /* 0x040fe20003f04070 */
[----:B------:R-:W-:-:S04]  /*0500*/  IMAD.HI.U32 R4, R2, -0x33333333, RZ ;  /* 0xcccccccd02047827 */ /* 0x000fc800078e00ff */
[----:B------:R-:W-:Y:S01]  /*0510*/  VIADD R0, R0, 0x1 ;  /* 0x0000000100007836 */ /* 0x000fe20000000000 */
[----:B------:R-:W-:-:S07]  /*0520*/  SHF.R.U32.HI R2, RZ, 0x3, R4 ;  /* 0x00000003ff027819 */ /* 0x000fce0000011604 */
[----:B------:R-:W-:Y:S05]  /*0530*/  @P0 BRA `(.L_x_289) ;  /* 0xfffffffc00ec0947 */ /* 0x000fea000383ffff */
.L_x_288:
[----:B------:R-:W-:Y:S05]  /*0540*/  BSYNC.RECONVERGENT B0 ;  /* 0x0000000000007941 */ /* 0x000fea0003800200 */
.L_x_287:
[----:B------:R-:W-:Y:S01]  /*0550*/  IMAD.IADD R4, R1, 0x1, R0 ;  /* 0x0000000101047824 */ /* 0x000fe200078e0200 */
[----:B------:R-:W-:Y:S01]  /*0560*/  ISETP.GE.AND P0, PT, R3, 0xa, PT ;  /* 0x0000000a0300780c */ /* 0x000fe20003f06270 */
[----:B------:R-:W-:Y:S01]  /*0570*/  BSSY.RECONVERGENT B0, `(.L_x_290) ;  /* 0x0000011000007945 */ /* 0x000fe20003800200 */
[----:B------:R-:W-:Y:S02]  /*0580*/  VIADD R2, R0, 0xffffffff ;  /* 0xffffffff00027836 */ /* 0x000fe40000000000 */
[----:B------:R0:W-:Y:S09]  /*0590*/  STL.U8 [R4], RZ ;  /* 0x000000ff04007387 */ /* 0x0001f20000100000 */
[----:B0-----:R-:W-:Y:S05]  /*05a0*/  @!P0 BRA `(.L_x_291) ;  /* 0x0000000000348947 */ /* 0x001fea0003800000 */
[----:B------:R-:W-:Y:S01]  /*05b0*/  BSSY.RECONVERGENT B1, `(.L_x_292) ;  /* 0x000000b000017945 */ /* 0x000fe20003800200 */
.L_x_293:
[----:B------:R-:W-:Y:S01]  /*05c0*/  IMAD.HI.U32 R4, R3, -0x33333333, RZ ;  /* 0xcccccccd03047827 */ /* 0x000fe200078e00ff */
[----:B0-----:R-:W-:Y:S02]  /*05d0*/  IADD3 R12, PT, PT, R1, R2, RZ ;  /* 0x00000002010c7210 */ /* 0x001fe40007ffe0ff */
[----:B------:R-:W-:Y:S01]  /*05e0*/  ISETP.GT.U32.AND P0, PT, R3, 0x63, PT ;  /* 0x000000630300780c */ /* 0x000fe20003f04070 */
[----:B------:R-:W-:Y:S01]  /*05f0*/  VIADD R2, R2, 0xffffffff ;  /* 0xffffffff02027836 */ /* 0x000fe20000000000 */
[----:B------:R-:W-:-:S05]  /*0600*/  SHF.R.U32.HI R4, RZ, 0x3, R4 ;  /* 0x00000003ff047819 */ /* 0x000fca0000011604 */
[----:B------:R-:W-:Y:S02]  /*0610*/  IMAD R5, R4, -0xa, R3 ;  /* 0xfffffff604057824 */ /* 0x000fe400078e0203 */
[----:B------:R-:W-:Y:S02]  /*0620*/  IMAD.MOV.U32 R3, RZ, RZ, R4 ;  /* 0x000000ffff037224 */ /* 0x000fe400078e0004 */
[----:B------:R-:W-:-:S05]  /*0630*/  VIADD R5, R5, 0x30 ;  /* 0x0000003005057836 */ /* 0x000fca0000000000 */
[----:B------:R0:W-:Y:S01]  /*0640*/  STL.U8 [R12], R5 ;  /* 0x000000050c007387 */ /* 0x0001e20000100000 */
[----:B------:R-:W-:Y:S05]  /*0650*/  @P0 BRA `(.L_x_293) ;  /* 0xfffffffc00d80947 */ /* 0x000fea000383ffff */
[----:B------:R-:W-:Y:S05]  /*0660*/  BSYNC.RECONVERGENT B1 ;  /* 0x0000000000017941 */ /* 0x000fea0003800200 */
.L_x_292:
[----:B------:R-:W-:-:S07]  /*0670*/  IMAD.MOV.U32 R3, RZ, RZ, R4 ;  /* 0x000000ffff037224 */ /* 0x000fce00078e0004 */
.L_x_291:
[----:B------:R-:W-:Y:S05]  /*0680*/  BSYNC.RECONVERGENT B0 ;  /* 0x0000000000007941 */ /* 0x000fea0003800200 */
.L_x_290:
[----:B------:R-:W-:Y:S01]  /*0690*/  VIADD R3, R3, 0x30 ;  /* 0x0000003003037836 */ /* 0x000fe20000000000 */
[----:B------:R-:W-:Y:S01]  /*06a0*/  IADD3 R2, PT, PT, R1, R2, RZ ;  /* 0x0000000201027210 */ /* 0x000fe20007ffe0ff */
[----:B------:R-:W-:Y:S01]  /*06b0*/  BSSY.RECONVERGENT B0, `(.L_x_294) ;  /* 0x000002a000007945 */ /* 0x000fe20003800200 */
[----:B------:R-:W-:-:S03]  /*06c0*/  ISETP.NE.AND P0, PT, R0, RZ, PT ;  /* 0x000000ff0000720c */ /* 0x000fc60003f05270 */
[----:B------:R1:W-:Y:S10]  /*06d0*/  STL.U8 [R2], R3 ;  /* 0x0000000302007387 */ /* 0x0003f40000100000 */
[----:B-1----:R-:W-:Y:S05]  /*06e0*/  @!P0 BRA `(.L_x_295) ;  /* 0x0000000000988947 */ /* 0x002fea0003800000 */
[C---:B------:R-:W-:Y:S01]  /*06f0*/  ISETP.GE.U32.AND P0, PT, R0.reuse, 0x4, PT ;  /* 0x000000040000780c */ /* 0x040fe20003f06070 */
[----:B------:R-:W-:Y:S01]  /*0700*/  BSSY.RECONVERGENT B1, `(.L_x_296) ;  /* 0x0000016000017945 */ /* 0x000fe20003800200 */
[----:B------:R-:W-:Y:S01]  /*0710*/  LOP3.LUT R14, R0, 0x3, RZ, 0xc0, !PT ;  /* 0x00000003000e7812 */ /* 0x000fe200078ec0ff */
[----:B------:R-:W-:-:S03]  /*0720*/  IMAD.MOV.U32 R2, RZ, RZ, RZ ;  /* 0x000000ffff027224 */ /* 0x000fc600078e00ff */
[----:B------:R-:W-:-:S07]  /*0730*/  ISETP.NE.AND P1, PT, R14, RZ, PT ;  /* 0x000000ff0e00720c */ /* 0x000fce0003f25270 */
[----:B------:R-:W-:Y:S06]  /*0740*/  @!P0 BRA `(.L_x_297) ;  /* 0x0000000000448947 */ /* 0x000fec0003800000 */
[----:B------:R-:W-:Y:S01]  /*0750*/  LOP3.LUT R2, R0, 0xfffffffc, RZ, 0xc0, !PT ;  /* 0xfffffffc00027812 */ /* 0x000fe200078ec0ff */
[----:B------:R-:W-:-:S07]  /*0760*/  IMAD.MOV.U32 R3, RZ, RZ, RZ ;  /* 0x000000ffff037224 */ /* 0x000fce00078e00ff */
.L_x_298:
[----:B0-----:R-:W-:-:S05]  /*0770*/  IMAD.IADD R12, R1, 0x1, R3 ;  /* 0x00000001010c7824 */ /* 0x001fca00078e0203 */
[----:B-1----:R-:W2:Y:S01]  /*0780*/  LDL R11, [R12] ;  /* 0x000000000c0b7983 */ /* 0x002ea20000100800 */
[----:B------:R-:W-:Y:S01]  /*0790*/  IADD3 R4, P0, PT, R16, R3, RZ ;  /* 0x0000000310047210 */ /* 0x000fe20007f1e0ff */
[----:B------:R-:W-:-:S04]  /*07a0*/  VIADD R3, R3, 0x4 ;  /* 0x0000000403037836 */ /* 0x000fc80000000000 */
[----:B------:R-:W-:Y:S01]  /*07b0*/  IMAD.X R5, RZ, RZ, R17, P0 ;  /* 0x000000ffff057224 */ /* 0x000fe200000e0611 */
[----:B------:R-:W-:Y:S02]  /*07c0*/  ISETP.NE.AND P0, PT, R3, R2, PT ;  /* 0x000000020300720c */ /* 0x000fe40003f05270 */
[C---:B--2---:R-:W-:Y:S02]  /*07d0*/  PRMT R13, R11.reuse, 0x7770, RZ ;  /* 0x000077700b0d7816 */ /* 0x044fe400000000ff */
[C---:B------:R-:W-:Y:S02]  /*07e0*/  PRMT R15, R11.reuse, 0x7771, RZ ;  /* 0x000077710b0f7816 */ /* 0x040fe400000000ff */
[C---:B------:R-:W-:Y:S01]  /*07f0*/  PRMT R19, R11.reuse, 0x7772, RZ ;  /* 0x000077720b137816 */ /* 0x040fe200000000ff */
[----:B------:R1:W-:Y:S01]  /*0800*/  ST.E.U8 desc[UR36][R4.64+0x9], R13 ;  /* 0x0000090d04007985 */ /* 0x0003e2000c101124 */
[----:B------:R-:W-:-:S03]  /*0810*/  PRMT R11, R11, 0x7773, RZ ;  /* 0x000077730b0b7816 */ /* 0x000fc600000000ff */
[----:B------:R1:W-:Y:S04]  /*0820*/  ST.E.U8 desc[UR36][R4.64+0xa], R15 ;  /* 0x00000a0f04007985 */ /* 0x0003e8000c101124 */
[----:B------:R1:W-:Y:S04]  /*0830*/  ST.E.U8 desc[UR36][R4.64+0xb], R19 ;  /* 0x00000b1304007985 */ /* 0x0003e8000c101124 */
[----:B------:R1:W-:Y:S01]  /*0840*/  ST.E.U8 desc[UR36][R4.64+0xc], R11 ;  /* 0x00000c0b04007985 */ /* 0x0003e2000c101124 */
[----:B------:R-:W-:Y:S05]  /*0850*/  @P0 BRA `(.L_x_298) ;  /* 0xfffffffc00c40947 */ /* 0x000fea000383ffff */
.L_x_297:
[----:B------:R-:W-:Y:S05]  /*0860*/  BSYNC.RECONVERGENT B1 ;  /* 0x0000000000017941 */ /* 0x000fea0003800200 */
.L_x_296:
[----:B------:R-:W-:Y:S05]  /*0870*/  @!P1 BRA `(.L_x_295) ;  /* 0x0000000000349947 */ /* 0x000fea0003800000 */
[----:B-1----:R-:W-:-:S05]  /*0880*/  IADD3 R4, PT, PT, R1, R2, RZ ;  /* 0x0000000201047210 */ /* 0x002fca0007ffe0ff */
[----:B0-----:R-:W2:Y:S01]  /*0890*/  LDL.U8 R5, [R4] ;  /* 0x0000000004057983 */ /* 0x001ea20000100000 */
[----:B------:R-:W-:-:S05]  /*08a0*/  IADD3 R2, P0, PT, R16, R2, RZ ;  /* 0x0000000210027210 */ /* 0x000fca0007f1e0ff */
[----:B------:R-:W-:Y:S01]  /*08b0*/  IMAD.X R3, RZ, RZ, R17, P0 ;  /* 0x000000ffff037224 */ /* 0x000fe200000e0611 */
[----:B------:R-:W-:-:S04]  /*08c0*/  ISETP.NE.AND P0, PT, R14, 0x1, PT ;  /* 0x000000010e00780c */ /* 0x000fc80003f05270 */
[----:B--2---:R2:W-:Y:S09]  /*08d0*/  ST.E.U8 desc[UR36][R2.64+0x9], R5 ;  /* 0x0000090502007985 */ /* 0x0045f2000c101124 */
[----:B------:R-:W-:Y:S05]  /*08e0*/  @!P0 BRA `(.L_x_295) ;  /* 0x0000000000188947 */ /* 0x000fea0003800000 */
[----:B--2---:R-:W2:Y:S01]  /*08f0*/  LDL.U8 R5, [R4+0x1] ;  /* 0x0000010004057983 */ /* 0x004ea20000100000 */
[----:B------:R-:W-:-:S03]  /*0900*/  ISETP.NE.AND P0, PT, R14, 0x2, PT ;  /* 0x000000020e00780c */ /* 0x000fc60003f05270 */
[----:B--2---:R3:W-:Y:S10]  /*0910*/  ST.E.U8 desc[UR36][R2.64+0xa], R5 ;  /* 0x00000a0502007985 */ /* 0x0047f4000c101124 */
[----:B------:R-:W-:Y:S05]  /*0920*/  @!P0 BRA `(.L_x_295) ;  /* 0x0000000000088947 */ /* 0x000fea0003800000 */
[----:B---3--:R-:W2:Y:S04]  /*0930*/  LDL.U8 R5, [R4+0x2] ;  /* 0x0000020004057983 */ /* 0x008ea80000100000 */
[----:B--2---:R4:W-:Y:S02]  /*0940*/  ST.E.U8 desc[UR36][R2.64+0xb], R5 ;  /* 0x00000b0502007985 */ /* 0x0049e4000c101124 */
.L_x_295:
[----:B------:R-:W-:Y:S05]  /*0950*/  BSYNC.RECONVERGENT B0 ;  /* 0x0000000000007941 */ /* 0x000fea0003800200 */
.L_x_294:
[----:B--234-:R-:W-:Y:S01]  /*0960*/  IADD3 R2, P0, PT, R16, R0, RZ ;  /* 0x0000000010027210 */ /* 0x01cfe20007f1e0ff */
[----:B-1----:R-:W-:Y:S02]  /*0970*/  IMAD.MOV.U32 R11, RZ, RZ, 0x3a ;  /* 0x0000003aff0b7424 */ /* 0x002fe400078e00ff */
[----:B0-----:R-:W-:Y:S02]  /*0980*/  IMAD.MOV.U32 R12, RZ, RZ, 0x5b ;  /* 0x0000005bff0c7424 */ /* 0x001fe400078e00ff */
[----:B------:R-:W-:Y:S02]  /*0990*/  IMAD.X R3, RZ, RZ, R17, P0 ;  /* 0x000000ffff037224 */ /* 0x000fe400000e0611 */
[----:B------:R-:W-:Y:S02]  /*09a0*/  IMAD.MOV.U32 R4, RZ, RZ, 0x2c ;  /* 0x0000002cff047424 */ /* 0x000fe400078e00ff */
[----:B------:R-:W-:Y:S01]  /*09b0*/  IMAD.MOV.U32 R5, RZ, RZ, 0x6f ;  /* 0x0000006fff057424 */ /* 0x000fe200078e00ff */
[----:B------:R0:W-:Y:S04]  /*09c0*/  ST.E.U8 desc[UR36][R2.64+0xc], R9 ;  /* 0x00000c0902007985 */ /* 0x0001e8000c101124 */
[----:B------:R1:W-:Y:S04]  /*09d0*/  ST.E.U8 desc[UR36][R2.64+0xe], R7 ;  /* 0x00000e0702007985 */ /* 0x0003e8000c101124 */
[----:B------:R2:W-:Y:S01]  /*09e0*/  ST.E.U8 desc[UR36][R2.64+0x10], R6 ;  /* 0x0000100602007985 */ /* 0x0005e2000c101124 */
[----:B0-----:R-:W-:-:S03]  /*09f0*/  IMAD.MOV.U32 R9, RZ, RZ, 0x6e ;  /* 0x0000006eff097424 */ /* 0x001fc600078e00ff */
[----:B------:R-:W-:Y:S01]  /*0a00*/  ST.E.U8 desc[UR36][R2.64+0xb], R8 ;  /* 0x00000b0802007985 */ /* 0x000fe2000c101124 */
[----:B-1----:R-:W-:-:S03]  /*0a10*/  HFMA2 R7, -RZ, RZ, 0, 6.854534149169921875e-06 ;  /* 0x00000073ff077431 */ /* 0x002fc600000001ff */
[----:B------:R0:W-:Y:S01]  /*0a20*/  ST.E.U8 desc[UR36][R2.64+0x12], R8 ;  /* 0x0000120802007985 */ /* 0x0001e2000c101124 */
[----:B--2---:R-:W-:-:S03]  /*0a30*/  PRMT R6, R9, 0x7610, R6 ;  /* 0x0000761009067816 */ /* 0x004fc60000000006 */
[----:B------:R-:W-:Y:S01]  /*0a40*/  ST.E.U8 desc[UR36][R2.64+0xa], R10 ;  /* 0x00000a0a02007985 */ /* 0x000fe2000c101124 */
[----:B------:R-:W-:-:S03]  /*0a50*/  PRMT R9, R11, 0x7610, R9 ;  /* 0x000076100b097816 */ /* 0x000fc60000000009 */
[----:B------:R-:W-:Y:S01]  /*0a60*/  ST.E.U8 desc[UR36][R2.64+0x14], R10 ;  /* 0x0000140a02007985 */ /* 0x000fe2000c101124 */
[----:B0-----:R-:W-:-:S03]  /*0a70*/  PRMT R8, R12, 0x7610, R8 ;  /* 0x000076100c087816 */ /* 0x001fc60000000008 */
[----:B------:R-:W-:Y:S04]  /*0a80*/  ST.E.U8 desc[UR36][R2.64+0x9], R4 ;  /* 0x0000090402007985 */ /* 0x000fe8000c101124 */
[----:B------:R0:W-:Y:S04]  /*0a90*/  ST.E.U8 desc[UR36][R2.64+0xd], R5 ;  /* 0x00000d0502007985 */ /* 0x0001e8000c101124 */
[----:B------:R1:W-:Y:S04]  /*0aa0*/  ST.E.U8 desc[UR36][R2.64+0xf], R6 ;  /* 0x00000f0602007985 */ /* 0x0003e8000c101124 */
[----:B------:R1:W-:Y:S04]  /*0ab0*/  ST.E.U8 desc[UR36][R2.64+0x11], R7 ;  /* 0x0000110702007985 */ /* 0x0003e8000c101124 */
[----:B------:R1:W-:Y:S04]  /*0ac0*/  ST.E.U8 desc[UR36][R2.64+0x13], R9 ;  /* 0x0000130902007985 */ /* 0x0003e8000c101124 */
[----:B------:R1:W-:Y:S04]  /*0ad0*/  ST.E.U8 desc[UR36][R2.64+0x15], R8 ;  /* 0x0000150802007985 */ /* 0x0003e8000c101124 */
[----:B0-----:R-:W2:Y:S01]  /*0ae0*/  LDG.E.64 R4, desc[UR36][R30.64+0x8] ;  /* 0x000008241e047981 */ /* 0x001ea2000c1e1b00 */
[----:B------:R-:W-:Y:S01]  /*0af0*/  BSSY.RECONVERGENT B1, `(.L_x_299) ;  /* 0x00001cc000017945 */ /* 0x000fe20003800200 */
[----:B------:R-:W-:Y:S01]  /*0b00*/  VIADD R25, R0, 0x16 ;  /* 0x0000001600197836 */ /* 0x000fe20000000000 */
[----:B--2---:R-:W-:-:S04]  /*0b10*/  ISETP.GE.U32.AND P0, PT, R26, R4, PT ;  /* 0x000000041a00720c */ /* 0x004fc80003f06070 */
[----:B------:R-:W-:-:S13]  /*0b20*/  ISETP.GE.U32.AND.EX P0, PT, R28, R5, PT, P0 ;  /* 0x000000051c00720c */ /* 0x000fda0003f06100 */
[----:B-1----:R-:W-:Y:S05]  /*0b30*/  @P0 BRA `(.L_x_300) ;  /* 0x0000001c001c0947 */ /* 0x002fea0003800000 */
.L_x_335:
[----:B------:R-:W0:Y:S01]  /*0b40*/  LDCU.64 UR4, c[0x0][0x3a8] ;  /* 0x00007500ff0477ac */ /* 0x000e220008000a00 */
[----:B------:R-:W-:Y:S01]  /*0b50*/  IADD3 R8, P0, PT, R16, R25, RZ ;  /* 0x0000001910087210 */ /* 0x000fe20007f1e0ff */
[----:B------:R-:W-:-:S03]  /*0b60*/  IMAD.MOV.U32 R4, RZ, RZ, 0x5b ;  /* 0x0000005bff047424 */ /* 0x000fc600078e00ff */
[----:B------:R-:W-:-:S05]  /*0b70*/  LEA.HI.X.SX32 R9, R25, R17, 0x1, P0 ;  /* 0x0000001119097211 */ /* 0x000fca00000f0eff */
[----:B------:R1:W-:Y:S01]  /*0b80*/  ST.E.U8 desc[UR36][R8.64], R4 ;  /* 0x0000000408007985 */ /* 0x0003e2000c101124 */
[----:B0-----:R-:W-:-:S04]  /*0b90*/  LEA R10, P1, R26, UR4, 0x3 ;  /* 0x000000041a0a7c11 */ /* 0x001fc8000f8218ff */
[----:B------:R-:W-:-:S06]  /*0ba0*/  LEA.HI.X R11, R26, UR5, R28, 0x3, P1 ;  /* 0x000000051a0b7c11 */ /* 0x000fcc00088f1c1c */
[----:B------:R-:W2:Y:S01]  /*0bb0*/  LDG.E.64 R10, desc[UR36][R10.64] ;  /* 0x000000240a0a7981 */ /* 0x000ea2000c1e1b00 */
[----:B------:R-:W-:Y:S01]  /*0bc0*/  BSSY.RECONVERGENT B2, `(.L_x_301) ;  /* 0x0000023000027945 */ /* 0x000fe20003800200 */
[----:B------:R-:W-:Y:S01]  /*0bd0*/  VIADD R25, R25, 0x1 ;  /* 0x0000000119197836 */ /* 0x000fe20000000000 */
[----:B------:R-:W-:Y:S01]  /*0be0*/  MOV R23, RZ ;  /* 0x000000ff00177202 */ /* 0x000fe20000000f00 */
[----:B--2---:R-:W-:-:S14]  /*0bf0*/  DSETP.GE.AND P0, PT, R10, 1, PT ;  /* 0x3ff000000a00742a */ /* 0x004fdc0003f06000 */
[----:B-1----:R-:W-:Y:S05]  /*0c00*/  @!P0 BRA `(.L_x_302) ;  /* 0x0000000000788947 */ /* 0x002fea0003800000 */
[----:B------:R-:W-:Y:S02]  /*0c10*/  IMAD.MOV.U32 R23, RZ, RZ, RZ ;  /* 0x000000ffff177224 */ /* 0x000fe400078e00ff */
[----:B------:R-:W-:Y:S02]  /*0c20*/  IMAD.MOV.U32 R4, RZ, RZ, R10 ;  /* 0x000000ffff047224 */ /* 0x000fe400078e000a */
[----:B------:R-:W-:-:S07]  /*0c30*/  IMAD.MOV.U32 R5, RZ, RZ, R11 ;  /* 0x000000ffff057224 */ /* 0x000fce00078e000b */
.L_x_305:
[----:B------:R-:W0:Y:S01]  /*0c40*/  MUFU.RCP64H R3, 10 ;  /* 0x4024000000037908 */ /* 0x000e220000001800 */
[----:B------:R-:W-:Y:S01]  /*0c50*/  IMAD.MOV.U32 R12, RZ, RZ, 0x0 ;  /* 0x00000000ff0c7424 */ /* 0x000fe200078e00ff */
[----:B------:R-:W-:Y:S01]  /*0c60*/  MOV R2, 0x1 ;  /* 0x0000000100027802 */ /* 0x000fe20000000f00 */
[----:B------:R-:W-:Y:S01]  /*0c70*/  IMAD.MOV.U32 R13, RZ, RZ, 0x40240000 ;  /* 0x40240000ff0d7424 */ /* 0x000fe200078e00ff */
[----:B------:R-:W-:Y:S01]  /*0c80*/  FSETP.GEU.AND P1, PT, |R5|, 6.5827683646048100446e-37, PT ;  /* 0x036000000500780b */ /* 0x000fe20003f2e200 */
[----:B------:R-:W-:Y:S01]  /*0c90*/  BSSY.RECONVERGENT B3, `(.L_x_303) ;  /* 0x0000011000037945 */ /* 0x000fe20003800200 */
[----:B------:R-:W-:-:S03]  /*0ca0*/  VIADD R23, R23, 0x1 ;  /* 0x0000000117177836 */ /* 0x000fc60000000000 */
[----:B0-----:R-:W-:-:S08]  /*0cb0*/  DFMA R6, R2, -R12, 1 ;  /* 0x3ff000000206742b */ /* 0x001fd0000000080c */
[----:B------:R-:W-:-:S08]  /*0cc0*/  DFMA R6, R6, R6, R6 ;  /* 0x000000060606722b */ /* 0x000fd00000000006 */
[----:B------:R-:W-:-:S08]  /*0cd0*/  DFMA R6, R2, R6, R2 ;  /* 0x000000060206722b */ /* 0x000fd00000000002 */
[----:B------:R-:W-:-:S08]  /*0ce0*/  DFMA R2, R6, -R12, 1 ;  /* 0x3ff000000602742b */ /* 0x000fd0000000080c */
[----:B------:R-:W-:-:S08]  /*0cf0*/  DFMA R2, R6, R2, R6 ;  /* 0x000000020602722b */ /* 0x000fd00000000006 */
[----:B------:R-:W-:-:S08]  /*0d00*/  DMUL R6, R2, R4 ;  /* 0x0000000402067228 */ /* 0x000fd00000000000 */
[----:B------:R-:W-:-:S08]  /*0d10*/  DFMA R12, R6, -10, R4 ;  /* 0xc0240000060c782b */ /* 0x000fd00000000004 */
[----:B------:R-:W-:-:S10]  /*0d20*/  DFMA R2, R2, R12, R6 ;  /* 0x0000000c0202722b */ /* 0x000fd40000000006 */
[----:B------:R-:W-:-:S05]  /*0d30*/  FFMA R0, RZ, 2.5625, R3 ;  /* 0x40240000ff007823 */ /* 0x000fca0000000003 */
[----:B------:R-:W-:-:S13]  /*0d40*/  FSETP.GT.AND P0, PT, |R0|, 1.469367938527859385e-39, PT ;  /* 0x001000000000780b */ /* 0x000fda0003f04200 */
[----:B------:R-:W-:Y:S05]  /*0d50*/  @P0 BRA P1, `(.L_x_304) ;  /* 0x0000000000100947 */ /* 0x000fea0000800000 */
[----:B------:R-:W-:Y:S01]  /*0d60*/  IMAD.MOV.U32 R3, RZ, RZ, R4 ;  /* 0x000000ffff037224 */ /* 0x000fe200078e0004 */
[----:B------:R-:W-:Y:S01]  /*0d70*/  MOV R0, 0xda0 ;  /* 0x00000da000007802 */ /* 0x000fe20000000f00 */
[----:B------:R-:W-:-:S07]  /*0d80*/  IMAD.MOV.U32 R2, RZ, RZ, R5 ;  /* 0x000000ffff027224 */ /* 0x000fce00078e0005 */
[----:B------:R-:W-:Y:S05]  /*0d90*/  CALL.REL.NOINC `($__internal_0_$__cuda_sm20_div_rn_f64_full) ;  /* 0x00000104008c7944 */ /* 0x000fea0003c00000 */
.L_x_304:
[----:B------:R-:W-:Y:S05]  /*0da0*/  BSYNC.RECONVERGENT B3 ;  /* 0x0000000000037941 */ /* 0x000fea0003800200 */
.L_x_303:
[----:B------:R-:W-:Y:S01]  /*0db0*/  DSETP.GE.AND P0, PT, R2, 1, PT ;  /* 0x3ff000000200742a */ /* 0x000fe20003f06000 */
[----:B------:R-:W-:Y:S02]  /*0dc0*/  IMAD.MOV.U32 R4, RZ, RZ, R2 ;  /* 0x000000ffff047224 */ /* 0x000fe400078e0002 */
[----:B------:R-:W-:-:S11]  /*0dd0*/  IMAD.MOV.U32 R5, RZ, RZ, R3 ;  /* 0x000000ffff057224 */ /* 0x000fd600078e0003 */
[----:B------:R-:W-:Y:S05]  /*0de0*/  @P0 BRA `(.L_x_305) ;  /* 0xfffffffc00940947 */ /* 0x000fea000383ffff */
.L_x_302:
[----:B------:R-:W-:Y:S05]  /*0df0*/  BSYNC.RECONVERGENT B2 ;  /* 0x0000000000027941 */ /* 0x000fea0003800200 */
.L_x_301:
[----:B------:R-:W0:Y:S01]  /*0e00*/  F2I.F64.TRUNC R6, R10 ;  /* 0x0000000a00067311 */ /* 0x000e22000030d100 */
[C---:B------:R-:W-:Y:S01]  /*0e10*/  ISETP.GE.U32.AND P0, PT, R23.reuse, 0x7, PT ;  /* 0x000000071700780c */ /* 0x040fe20003f06070 */
[----:B------:R-:W-:Y:S01]  /*0e20*/  BSSY.RECONVERGENT B0, `(.L_x_306) ;  /* 0x0000052000007945 */ /* 0x000fe20003800200 */
[----:B------:R-:W-:Y:S01]  /*0e30*/  IADD3 R22, PT, PT, R23, 0x1, RZ ;  /* 0x0000000117167810 */ /* 0x000fe20007ffe0ff */
[--C-:B------:R-:W-:Y:S02]  /*0e40*/  IMAD.IADD R0, R1, 0x1, R23.reuse ;  /* 0x0000000101007824 */ /* 0x100fe400078e0217 */
[----:B------:R-:W-:Y:S02]  /*0e50*/  IMAD.MOV.U32 R24, RZ, RZ, R23 ;  /* 0x000000ffff187224 */ /* 0x000fe400078e0017 */
[----:B0-----:R-:W0:Y:S02]  /*0e60*/  I2F.F64 R2, R6 ;  /* 0x0000000600027312 */ /* 0x001e240000201c00 */
[----:B0-----:R-:W-:-:S08]  /*0e70*/  DADD R2, R10, -R2 ;  /* 0x000000000a027229 */ /* 0x001fd00000000802 */
[----:B------:R-:W-:-:S08]  /*0e80*/  DMUL R4, R2, 10 ;  /* 0x4024000002047828 */ /* 0x000fd00000000000 */
[----:B------:R-:W-:-:S14]  /*0e90*/  DSETP.GT.AND P0, PT, R4, RZ, !P0 ;  /* 0x000000ff0400722a */ /* 0x000fdc0004704000 */
[----:B------:R-:W-:Y:S05]  /*0ea0*/  @!P0 BRA `(.L_x_307) ;  /* 0x0000000400248947 */ /* 0x000fea0003800000 */
[----:B------:R-:W0:Y:S01]  /*0eb0*/  F2I.F64.TRUNC R6, R4 ;  /* 0x0000000400067311 */ /* 0x000e22000030d100 */
[C---:B------:R-:W-:Y:S01]  /*0ec0*/  ISETP.GT.U32.AND P0, PT, R23.reuse, 0x5, PT ;  /* 0x000000051700780c */ /* 0x040fe20003f04070 */
[----:B------:R-:W-:Y:S02]  /*0ed0*/  VIADD R12, R23, 0x2 ;  /* 0x00000002170c7836 */ /* 0x000fe40000000000 */
[----:B------:R-:W-:-:S03]  /*0ee0*/  IMAD.MOV.U32 R24, RZ, RZ, R22 ;  /* 0x000000ffff187224 */ /* 0x000fc600078e0016 */
[----:B------:R-:W-:Y:S01]  /*0ef0*/  MOV R22, R12 ;  /* 0x0000000c00167202 */ /* 0x000fe20000000f00 */
[----:B0-----:R-:W0:Y:S01]  /*0f00*/  I2F.F64 R2, R6 ;  /* 0x0000000600027312 */ /* 0x001e220000201c00 */
[----:B------:R-:W-:-:S05]  /*0f10*/  VIADD R7, R6, 0x30 ;  /* 0x0000003006077836 */ /* 0x000fca0000000000 */
[----:B------:R1:W-:Y:S01]  /*0f20*/  STL.U8 [R0+0x3d], R7 ;  /* 0x00003d0700007387 */ /* 0x0003e20000100000 */
[----:B0-----:R-:W-:-:S08]  /*0f30*/  DADD R2, R4, -R2 ;  /* 0x0000000004027229 */ /* 0x001fd00000000802 */
[----:B------:R-:W-:-:S08]  /*0f40*/  DMUL R2, R2, 10 ;  /* 0x4024000002027828 */ /* 0x000fd00000000000 */
[----:B------:R-:W-:-:S14]  /*0f50*/  DSETP.LEU.OR P0, PT, R2, RZ, P0 ;  /* 0x000000ff0200722a */ /* 0x000fdc000070b400 */
[----:B-1----:R-:W-:Y:S05]  /*0f60*/  @P0 BRA `(.L_x_307) ;  /* 0x0000000000f40947 */ /* 0x002fea0003800000 */
[----:B------:R-:W0:Y:S01]  /*0f70*/  F2I.F64.TRUNC R6, R2 ;  /* 0x0000000200067311 */ /* 0x000e22000030d100 */
[C---:B------:R-:W-:Y:S01]  /*0f80*/  ISETP.GT.U32.AND P0, PT, R23.reuse, 0x4, PT ;  /* 0x000000041700780c */ /* 0x040fe20003f04070 */
[----:B------:R-:W-:Y:S02]  /*0f90*/  IMAD.MOV.U32 R24, RZ, RZ, R12 ;  /* 0x000000ffff187224 */ /* 0x000fe400078e000c */
[----:B------:R-:W-:-:S04]  /*0fa0*/  VIADD R22, R23, 0x3 ;  /* 0x0000000317167836 */ /* 0x000fc80000000000 */
        /* <DEDUP_REMOVED lines=9> */
[----:B------:R-:W-:Y:S01]  /*1040*/  VIADD R12, R23, 0x4 ;  /* 0x00000004170c7836 */ /* 0x000fe20000000000 */
[----:B------:R-:W-:-:S03]  /*1050*/  MOV R24, R22 ;  /* 0x0000001600187202 */ /* 0x000fc60000000f00 */
[----:B------:R-:W-:Y:S02]  /*1060*/  IMAD.MOV.U32 R22, RZ, RZ, R12 ;  /* 0x000000ffff167224 */ /* 0x000fe400078e000c */
        /* <DEDUP_REMOVED lines=20> */
[----:B------:R-:W-:Y:S01]  /*11b0*/  IMAD.MOV.U32 R24, RZ, RZ, R22 ;  /* 0x000000ffff187224 */ /* 0x000fe200078e0016 */
[----:B------:R-:W-:-:S05]  /*11c0*/  IADD3 R12, PT, PT, R23, 0x6, RZ ;  /* 0x00000006170c7810 */ /* 0x000fca0007ffe0ff */
[----:B------:R-:W-:Y:S01]  /*11d0*/  IMAD.MOV.U32 R22, RZ, RZ, R12 ;  /* 0x000000ffff167224 */ /* 0x000fe200078e000c */
        /* <DEDUP_REMOVED lines=8> */
[C---:B------:R-:W-:Y:S01]  /*1260*/  ISETP.NE.AND P0, PT, R23.reuse, RZ, PT ;  /* 0x000000ff1700720c */ /* 0x040fe20003f05270 */
[----:B------:R-:W-:Y:S01]  /*1270*/  VIADD R22, R23, 0x7 ;  /* 0x0000000717167836 */ /* 0x000fe20000000000 */
[----:B------:R-:W-:-:S05]  /*1280*/  MOV R24, R12 ;  /* 0x0000000c00187202 */ /* 0x000fca0000000f00 */
[----:B0-----:R-:W0:Y:S01]  /*1290*/  I2F.F64 R4, R6 ;  /* 0x0000000600047312 */ /* 0x001e220000201c00 */
[----:B------:R-:W-:-:S05]  /*12a0*/  VIADD R7, R6, 0x30 ;  /* 0x0000003006077836 */ /* 0x000fca0000000000 */
[----:B------:R1:W-:Y:S01]  /*12b0*/  STL.U8 [R0+0x42], R7 ;  /* 0x0000420700007387 */ /* 0x0003e20000100000 */
[----:B0-----:R-:W-:-:S08]  /*12c0*/  DADD R4, R2, -R4 ;  /* 0x0000000002047229 */ /* 0x001fd00000000804 */
[----:B------:R-:W-:-:S08]  /*12d0*/  DMUL R4, R4, 10 ;  /* 0x4024000004047828 */ /* 0x000fd00000000000 */
[----:B------:R-:W-:-:S14]  /*12e0*/  DSETP.LEU.OR P0, PT, R4, RZ, P0 ;  /* 0x000000ff0400722a */ /* 0x000fdc000070b400 */
[----:B------:R-:W0:Y:S01]  /*12f0*/  @!P0 F2I.F64.TRUNC R4, R4 ;  /* 0x0000000400048311 */ /* 0x000e22000030d100 */
[----:B------:R-:W-:Y:S02]  /*1300*/  @!P0 IMAD.MOV.U32 R22, RZ, RZ, 0x8 ;  /* 0x00000008ff168424 */ /* 0x000fe400078e00ff */
[----:B------:R-:W-:Y:S02]  /*1310*/  @!P0 IMAD.MOV.U32 R24, RZ, RZ, 0x7 ;  /* 0x00000007ff188424 */ /* 0x000fe400078e00ff */
[----:B0-----:R-:W-:-:S05]  /*1320*/  @!P0 VIADD R13, R4, 0x30 ;  /* 0x00000030040d8836 */ /* 0x001fca0000000000 */
[----:B------:R1:W-:Y:S02]  /*1330*/  @!P0 STL.U8 [R0+0x43], R13 ;  /* 0x0000430d00008387 */ /* 0x0003e40000100000 */
.L_x_307:
[----:B------:R-:W-:Y:S05]  /*1340*/  BSYNC.RECONVERGENT B0 ;  /* 0x0000000000007941 */ /* 0x000fea0003800200 */
.L_x_306:
[----:B------:R-:W-:Y:S01]  /*1350*/  IMAD.IADD R3, R1, 0x1, R22 ;  /* 0x0000000101037824 */ /* 0x000fe200078e0216 */
[----:B------:R-:W-:Y:S01]  /*1360*/  DSETP.GE.AND P0, PT, R10, 10, PT ;  /* 0x402400000a00742a */ /* 0x000fe20003f06000 */
[----:B------:R-:W-:Y:S01]  /*1370*/  IMAD.MOV.U32 R2, RZ, RZ, 0x2e ;  /* 0x0000002eff027424 */ /* 0x000fe200078e00ff */
[----:B------:R-:W-:Y:S02]  /*1380*/  BSSY.RECONVERGENT B2, `(.L_x_308) ;  /* 0x0000027000027945 */ /* 0x000fe40003800200 */
[----:B------:R0:W-:Y:S04]  /*1390*/  STL.U8 [R3+0x3c], RZ ;  /* 0x00003cff03007387 */ /* 0x0001e80000100000 */
[----:B------:R0:W-:Y:S06]  /*13a0*/  STL.U8 [R0+0x3c], R2 ;  /* 0x00003c0200007387 */ /* 0x0001ec0000100000 */
[----:B------:R-:W-:Y:S05]  /*13b0*/  @!P0 BRA `(.L_x_309) ;  /* 0x00000000008c8947 */ /* 0x000fea0003800000 */
.L_x_312:
[----:B------:R-:W2:Y:S01]  /*13c0*/  MUFU.RCP64H R5, 10 ;  /* 0x4024000000057908 */ /* 0x000ea20000001800 */
[----:B0-----:R-:W-:Y:S01]  /*13d0*/  IMAD.MOV.U32 R2, RZ, RZ, 0x0 ;  /* 0x00000000ff027424 */ /* 0x001fe200078e00ff */
[----:B------:R-:W-:Y:S01]  /*13e0*/  MOV R3, 0x40240000 ;  /* 0x4024000000037802 */ /* 0x000fe20000000f00 */
[----:B------:R-:W-:Y:S01]  /*13f0*/  IMAD.MOV.U32 R4, RZ, RZ, 0x1 ;  /* 0x00000001ff047424 */ /* 0x000fe200078e00ff */
[----:B------:R-:W-:Y:S01]  /*1400*/  FSETP.GEU.AND P1, PT, |R11|, 6.5827683646048100446e-37, PT ;  /* 0x036000000b00780b */ /* 0x000fe20003f2e200 */
[----:B------:R-:W-:Y:S01]  /*1410*/  IMAD.IADD R12, R1, 0x1, R23 ;  /* 0x00000001010c7824 */ /* 0x000fe200078e0217 */
[----:B------:R-:W-:Y:S01]  /*1420*/  BSSY.RECONVERGENT B3, `(.L_x_310) ;  /* 0x0000018000037945 */ /* 0x000fe20003800200 */
[----:B------:R-:W-:Y:S01]  /*1430*/  VIADD R23, R23, 0xffffffff ;  /* 0xffffffff17177836 */ /* 0x000fe20000000000 */
[----:B-1----:R-:W0:Y:S01]  /*1440*/  F2I.F64.TRUNC R0, R10 ;  /* 0x0000000a00007311 */ /* 0x002e22000030d100 */
[----:B--2---:R-:W-:-:S08]  /*1450*/  DFMA R6, R4, -R2, 1 ;  /* 0x3ff000000406742b */ /* 0x004fd00000000802 */
[----:B------:R-:W-:-:S08]  /*1460*/  DFMA R6, R6, R6, R6 ;  /* 0x000000060606722b */ /* 0x000fd00000000006 */
[----:B------:R-:W-:-:S08]  /*1470*/  DFMA R6, R4, R6, R4 ;  /* 0x000000060406722b */ /* 0x000fd00000000004 */
[----:B------:R-:W-:-:S08]  /*1480*/  DFMA R2, R6, -R2, 1 ;  /* 0x3ff000000602742b */ /* 0x000fd00000000802 */
[----:B------:R-:W-:Y:S01]  /*1490*/  DFMA R2, R6, R2, R6 ;  /* 0x000000020602722b */ /* 0x000fe20000000006 */
[----:B0-----:R-:W-:-:S05]  /*14a0*/  IMAD.HI R6, R0, 0x66666667, RZ ;  /* 0x6666666700067827 */ /* 0x001fca00078e02ff */
[----:B------:R-:W-:Y:S02]  /*14b0*/  SHF.R.U32.HI R7, RZ, 0x1f, R6 ;  /* 0x0000001fff077819 */ /* 0x000fe40000011606 */
[----:B------:R-:W-:Y:S02]  /*14c0*/  DMUL R4, R2, R10 ;  /* 0x0000000a02047228 */ /* 0x000fe40000000000 */
[----:B------:R-:W-:-:S06]  /*14d0*/  LEA.HI R13, R6, R7, RZ, 0x1e ;  /* 0x00000007060d7211 */ /* 0x000fcc00078ff0ff */
[----:B------:R-:W-:Y:S01]  /*14e0*/  DFMA R6, R4, -10, R10 ;  /* 0xc02400000406782b */ /* 0x000fe2000000000a */
[----:B------:R-:W-:-:S04]  /*14f0*/  IMAD R13, R13, -0xa, R0 ;  /* 0xfffffff60d0d7824 */ /* 0x000fc800078e0200 */
[----:B------:R-:W-:-:S03]  /*1500*/  VIADD R13, R13, 0x30 ;  /* 0x000000300d0d7836 */ /* 0x000fc60000000000 */
[----:B------:R-:W-:Y:S02]  /*1510*/  DFMA R2, R2, R6, R4 ;  /* 0x000000060202722b */ /* 0x000fe40000000004 */
[----:B------:R0:W-:Y:S08]  /*1520*/  STL.U8 [R12+0x3b], R13 ;  /* 0x00003b0d0c007387 */ /* 0x0001f00000100000 */
[----:B------:R-:W-:-:S05]  /*1530*/  FFMA R0, RZ, 2.5625, R3 ;  /* 0x40240000ff007823 */ /* 0x000fca0000000003 */
[----:B------:R-:W-:-:S13]  /*1540*/  FSETP.GT.AND P0, PT, |R0|, 1.469367938527859385e-39, PT ;  /* 0x001000000000780b */ /* 0x000fda0003f04200 */
[----:B0-----:R-:W-:Y:S05]  /*1550*/  @P0 BRA P1, `(.L_x_311) ;  /* 0x0000000000100947 */ /* 0x001fea0000800000 */
[----:B------:R-:W-:Y:S01]  /*1560*/  IMAD.MOV.U32 R3, RZ, RZ, R10 ;  /* 0x000000ffff037224 */ /* 0x000fe200078e000a */
[----:B------:R-:W-:Y:S02]  /*1570*/  MOV R2, R11 ;  /* 0x0000000b00027202 */ /* 0x000fe40000000f00 */
[----:B------:R-:W-:-:S07]  /*1580*/  MOV R0, 0x15a0 ;  /* 0x000015a000007802 */ /* 0x000fce0000000f00 */
[----:B------:R-:W-:Y:S05]  /*1590*/  CALL.REL.NOINC `($__internal_0_$__cuda_sm20_div_rn_f64_full) ;  /* 0x000000fc008c7944 */ /* 0x000fea0003c00000 */
.L_x_311:
[----:B------:R-:W-:Y:S05]  /*15a0*/  BSYNC.RECONVERGENT B3 ;  /* 0x0000000000037941 */ /* 0x000fea0003800200 */
.L_x_310:
[----:B------:R-:W-:Y:S01]  /*15b0*/  DSETP.GE.AND P0, PT, R2, 10, PT ;  /* 0x402400000200742a */ /* 0x000fe20003f06000 */
[----:B------:R-:W-:Y:S02]  /*15c0*/  IMAD.MOV.U32 R10, RZ, RZ, R2 ;  /* 0x000000ffff0a7224 */ /* 0x000fe400078e0002 */
[----:B------:R-:W-:-:S11]  /*15d0*/  IMAD.MOV.U32 R11, RZ, RZ, R3 ;  /* 0x000000ffff0b7224 */ /* 0x000fd600078e0003 */
[----:B------:R-:W-:Y:S05]  /*15e0*/  @P0 BRA `(.L_x_312) ;  /* 0xfffffffc00740947 */ /* 0x000fea000383ffff */
.L_x_309:
[----:B------:R-:W-:Y:S05]  /*15f0*/  BSYNC.RECONVERGENT B2 ;  /* 0x0000000000027941 */ /* 0x000fea0003800200 */
.L_x_308:
[----:B01----:R-:W0:Y:S01]  /*1600*/  F2I.F64.TRUNC R0, R10 ;  /* 0x0000000a00007311 */ /* 0x003e22000030d100 */
[C---:B------:R-:W-:Y:S01]  /*1610*/  ISETP.GE.U32.AND P1, PT, R24.reuse, 0x3, PT ;  /* 0x000000031800780c */ /* 0x040fe20003f26070 */
[----:B------:R-:W-:Y:S01]  /*1620*/  VIADD R2, R24, 0x1 ;  /* 0x0000000118027836 */ /* 0x000fe20000000000 */
[----:B------:R-:W-:Y:S01]  /*1630*/  BSSY.RECONVERGENT B0, `(.L_x_313) ;  /* 0x000001c000007945 */ /* 0x000fe20003800200 */
[----:B------:R-:W-:-:S03]  /*1640*/  IMAD.MOV.U32 R3, RZ, RZ, RZ ;  /* 0x000000ffff037224 */ /* 0x000fc600078e00ff */
[----:B------:R-:W-:-:S04]  /*1650*/  LOP3.LUT R12, R2, 0x3, RZ, 0xc0, !PT ;  /* 0x00000003020c7812 */ /* 0x000fc800078ec0ff */
[----:B------:R-:W-:Y:S01]  /*1660*/  ISETP.NE.AND P0, PT, R12, RZ, PT ;  /* 0x000000ff0c00720c */ /* 0x000fe20003f05270 */
[----:B0-----:R-:W-:-:S05]  /*1670*/  VIADD R0, R0, 0x30 ;  /* 0x0000003000007836 */ /* 0x001fca0000000000 */
[----:B------:R0:W-:Y:S01]  /*1680*/  STL.U8 [R1+0x3c], R0 ;  /* 0x00003c0001007387 */ /* 0x0001e20000100000 */
[----:B------:R-:W-:Y:S06]  /*1690*/  @!P1 BRA `(.L_x_314) ;  /* 0x0000000000549947 */ /* 0x000fec0003800000 */
[----:B------:R-:W-:Y:S02]  /*16a0*/  LOP3.LUT R3, R2, 0xfffffffc, RZ, 0xc0, !PT ;  /* 0xfffffffc02037812 */ /* 0x000fe400078ec0ff */
[----:B0-----:R-:W-:Y:S02]  /*16b0*/  MOV R0, RZ ;  /* 0x000000ff00007202 */ /* 0x001fe40000000f00 */
[----:B------:R-:W-:-:S07]  /*16c0*/  SHF.R.S32.HI R10, RZ, 0x1f, R25 ;  /* 0x0000001fff0a7819 */ /* 0x000fce0000011419 */
.L_x_315:
[----:B------:R-:W-:-:S06]  /*16d0*/  IMAD.IADD R2, R1, 0x1, R0 ;  /* 0x0000000101027824 */ /* 0x000fcc00078e0200 */
[----:B------:R-:W2:Y:S01]  /*16e0*/  LDL R2, [R2+0x3c] ;  /* 0x00003c0002027983 */ /* 0x000ea20000100800 */
[----:B-1----:R-:W-:Y:S02]  /*16f0*/  SHF.R.S32.HI R7, RZ, 0x1f, R0 ;  /* 0x0000001fff077819 */ /* 0x002fe40000011400 */
[----:B------:R-:W-:Y:S02]  /*1700*/  IADD3 R4, P1, PT, R0, R8, RZ ;  /* 0x0000000800047210 */ /* 0x000fe40007f3e0ff */
[----:B------:R-:W-:Y:S01]  /*1710*/  IADD3 R6, P2, P3, R16, R0, R25 ;  /* 0x0000000010067210 */ /* 0x000fe20007b5e019 */
[----:B------:R-:W-:Y:S02]  /*1720*/  VIADD R0, R0, 0x4 ;  /* 0x0000000400007836 */ /* 0x000fe40000000000 */
[----:B------:R-:W-:Y:S01]  /*1730*/  IMAD.X R5, R7, 0x1, R9, P1 ;  /* 0x0000000107057824 */ /* 0x000fe200008e0609 */
[----:B------:R-:W-:Y:S02]  /*1740*/  IADD3.X R7, PT, PT, R17, R7, R10, P2, P3 ;  /* 0x0000000711077210 */ /* 0x000fe400017e640a */
[----:B------:R-:W-:-:S02]  /*1750*/  ISETP.NE.AND P1, PT, R0, R3, PT ;  /* 0x000000030000720c */ /* 0x000fc40003f25270 */
        /* <DEDUP_REMOVED lines=9> */
.L_x_314:
[----:B------:R-:W-:Y:S05]  /*17f0*/  BSYNC.RECONVERGENT B0 ;  /* 0x0000000000007941 */ /* 0x000fea0003800200 */
.L_x_313:
[----:B------:R-:W-:Y:S04]  /*1800*/  BSSY.RECONVERGENT B0, `(.L_x_316) ;  /* 0x000000e000007945 */ /* 0x000fe80003800200 */
[----:B------:R-:W-:Y:S05]  /*1810*/  @!P0 BRA `(.L_x_317) ;  /* 0x0000000000308947 */ /* 0x000fea0003800000 */
[----:B0-----:R-:W-:-:S05]  /*1820*/  IMAD.IADD R0, R1, 0x1, R3 ;  /* 0x0000000101007824 */ /* 0x001fca00078e0203 */
[----:B-1----:R-:W2:Y:S01]  /*1830*/  LDL.U8 R5, [R0+0x3c] ;  /* 0x00003c0000057983 */ /* 0x002ea20000100000 */
[----:B------:R-:W-:-:S04]  /*1840*/  IADD3 R2, P0, PT, R3, R8, RZ ;  /* 0x0000000803027210 */ /* 0x000fc80007f1e0ff */
[----:B------:R-:W-:Y:S02]  /*1850*/  LEA.HI.X.SX32 R3, R3, R9, 0x1, P0 ;  /* 0x0000000903037211 */ /* 0x000fe400000f0eff */
[----:B------:R-:W-:-:S03]  /*1860*/  ISETP.NE.AND P0, PT, R12, 0x1, PT ;  /* 0x000000010c00780c */ /* 0x000fc60003f05270 */
[----:B--2---:R2:W-:Y:S10]  /*1870*/  ST.E.U8 desc[UR36][R2.64+0x1], R5 ;  /* 0x0000010502007985 */ /* 0x0045f4000c101124 */
[----:B------:R-:W-:Y:S05]  /*1880*/  @!P0 BRA `(.L_x_317) ;  /* 0x0000000000148947 */ /* 0x000fea0003800000 */
[----:B--2---:R-:W2:Y:S01]  /*1890*/  LDL.U8 R5, [R0+0x3d] ;  /* 0x00003d0000057983 */ /* 0x004ea20000100000 */
[----:B------:R-:W-:-:S03]  /*18a0*/  ISETP.NE.AND P0, PT, R12, 0x2, PT ;  /* 0x000000020c00780c */ /* 0x000fc60003f05270 */
[----:B--2---:R3:W-:Y:S10]  /*18b0*/  ST.E.U8 desc[UR36][R2.64+0x2], R5 ;  /* 0x0000020502007985 */ /* 0x0047f4000c101124 */
[----:B------:R-:W2:Y:S04]  /*18c0*/  @P0 LDL.U8 R7, [R0+0x3e] ;  /* 0x00003e0000070983 */ /* 0x000ea80000100000 */
[----:B--2---:R3:W-:Y:S02]  /*18d0*/  @P0 ST.E.U8 desc[UR36][R2.64+0x3], R7 ;  /* 0x0000030702000985 */ /* 0x0047e4000c101124 */
.L_x_317:
[----:B------:R-:W-:Y:S05]  /*18e0*/  BSYNC.RECONVERGENT B0 ;  /* 0x0000000000007941 */ /* 0x000fea0003800200 */
.L_x_316:
[----:B------:R-:W4:Y:S01]  /*18f0*/  LDCU.64 UR4, c[0x0][0x3b0] ;  /* 0x00007600ff0477ac */ /* 0x000f220008000a00 */
[C---:B------:R-:W-:Y:S01]  /*1900*/  IADD3 R8, P0, PT, R22.reuse, R8, RZ ;  /* 0x0000000816087210 */ /* 0x040fe20007f1e0ff */
[----:B0-----:R-:W-:Y:S02]  /*1910*/  HFMA2 R0, -RZ, RZ, 0, 1.9073486328125e-06 ;  /* 0x00000020ff007431 */ /* 0x001fe400000001ff */
[----:B-1----:R-:W-:Y:S01]  /*1920*/  IMAD.MOV.U32 R4, RZ, RZ, 0x2c ;  /* 0x0000002cff047424 */ /* 0x002fe200078e00ff */
[----:B------:R-:W-:-:S05]  /*1930*/  LEA.HI.X.SX32 R9, R22, R9, 0x1, P0 ;  /* 0x0000000916097211 */ /* 0x000fca00000f0eff */
[----:B------:R0:W-:Y:S04]  /*1940*/  ST.E.U8 desc[UR36][R8.64+0x1], R4 ;  /* 0x0000010408007985 */ /* 0x0001e8000c101124 */
[----:B------:R0:W-:Y:S01]  /*1950*/  ST.E.U8 desc[UR36][R8.64+0x2], R0 ;  /* 0x0000020008007985 */ /* 0x0001e2000c101124 */
[----:B----4-:R-:W-:-:S04]  /*1960*/  LEA R10, P1, R26, UR4, 0x3 ;  /* 0x000000041a0a7c11 */ /* 0x010fc8000f8218ff */
[----:B------:R-:W-:-:S06]  /*1970*/  LEA.HI.X R11, R26, UR5, R28, 0x3, P1 ;  /* 0x000000051a0b7c11 */ /* 0x000fcc00088f1c1c */
[----:B------:R-:W4:Y:S01]  /*1980*/  LDG.E.64 R10, desc[UR36][R10.64] ;  /* 0x000000240a0a7981 */ /* 0x000f22000c1e1b00 */
[----:B------:R-:W-:Y:S01]  /*1990*/  BSSY.RECONVERGENT B2, `(.L_x_318) ;  /* 0x0000023000027945 */ /* 0x000fe20003800200 */
[----:B------:R-:W-:Y:S01]  /*19a0*/  IADD3 R25, PT, PT, R22, 0x2, R25 ;  /* 0x0000000216197810 */ /* 0x000fe20007ffe019 */
[----:B------:R-:W-:Y:S01]  /*19b0*/  IMAD.MOV.U32 R22, RZ, RZ, RZ ;  /* 0x000000ffff167224 */ /* 0x000fe200078e00ff */
[----:B----4-:R-:W-:-:S14]  /*19c0*/  DSETP.GE.AND P0, PT, R10, 1, PT ;  /* 0x3ff000000a00742a */ /* 0x010fdc0003f06000 */
[----:B0-----:R-:W-:Y:S05]  /*19d0*/  @!P0 BRA `(.L_x_319) ;  /* 0x0000000000788947 */ /* 0x001fea0003800000 */
[----:B------:R-:W-:Y:S02]  /*19e0*/  IMAD.MOV.U32 R22, RZ, RZ, RZ ;  /* 0x000000ffff167224 */ /* 0x000fe400078e00ff */
[----:B------:R-:W-:Y:S02]  /*19f0*/  IMAD.MOV.U32 R4, RZ, RZ, R10 ;  /* 0x000000ffff047224 */ /* 0x000fe400078e000a */
[----:B--23--:R-:W-:-:S07]  /*1a00*/  IMAD.MOV.U32 R5, RZ, RZ, R11 ;  /* 0x000000ffff057224 */ /* 0x00cfce00078e000b */
.L_x_322:
[----:B------:R-:W0:Y:S01]  /*1a10*/  MUFU.RCP64H R3, 10 ;  /* 0x4024000000037908 */ /* 0x000e220000001800 */
[----:B------:R-:W-:Y:S01]  /*1a20*/  MOV R6, 0x0 ;  /* 0x0000000000067802 */ /* 0x000fe20000000f00 */
[----:B------:R-:W-:Y:S01]  /*1a30*/  IMAD.MOV.U32 R7, RZ, RZ, 0x40240000 ;  /* 0x40240000ff077424 */ /* 0x000fe200078e00ff */
[----:B------:R-:W-:Y:S01]  /*1a40*/  FSETP.GEU.AND P1, PT, |R5|, 6.5827683646048100446e-37, PT ;  /* 0x036000000500780b */ /* 0x000fe20003f2e200 */
[----:B------:R-:W-:Y:S01]  /*1a50*/  IMAD.MOV.U32 R2, RZ, RZ, 0x1 ;  /* 0x00000001ff027424 */ /* 0x000fe200078e00ff */
[----:B------:R-:W-:Y:S01]  /*1a60*/  BSSY.RECONVERGENT B3, `(.L_x_320) ;  /* 0x0000011000037945 */ /* 0x000fe20003800200 */
[----:B------:R-:W-:-:S04]  /*1a70*/  VIADD R22, R22, 0x1 ;  /* 0x0000000116167836 */ /* 0x000fc80000000000 */
        /* <DEDUP_REMOVED lines=12> */
[----:B------:R-:W-:Y:S02]  /*1b40*/  MOV R2, R5 ;  /* 0x0000000500027202 */ /* 0x000fe40000000f00 */
[----:B------:R-:W-:-:S07]  /*1b50*/  MOV R0, 0x1b70 ;  /* 0x00001b7000007802 */ /* 0x000fce0000000f00 */
[----:B------:R-:W-:Y:S05]  /*1b60*/  CALL.REL.NOINC `($__internal_0_$__cuda_sm20_div_rn_f64_full) ;  /* 0x000000f800187944 */ /* 0x000fea0003c00000 */
.L_x_321:
[----:B------:R-:W-:Y:S05]  /*1b70*/  BSYNC.RECONVERGENT B3 ;  /* 0x0000000000037941 */ /* 0x000fea0003800200 */
.L_x_320:
[----:B------:R-:W-:Y:S01]  /*1b80*/  DSETP.GE.AND P0, PT, R2, 1, PT ;  /* 0x3ff000000200742a */ /* 0x000fe20003f06000 */
[----:B------:R-:W-:Y:S02]  /*1b90*/  IMAD.MOV.U32 R4, RZ, RZ, R2 ;  /* 0x000000ffff047224 */ /* 0x000fe400078e0002 */
[----:B------:R-:W-:-:S11]  /*1ba0*/  IMAD.MOV.U32 R5, RZ, RZ, R3 ;  /* 0x000000ffff057224 */ /* 0x000fd600078e0003 */
[----:B------:R-:W-:Y:S05]  /*1bb0*/  @P0 BRA `(.L_x_322) ;  /* 0xfffffffc00940947 */ /* 0x000fea000383ffff */
.L_x_319:
[----:B------:R-:W-:Y:S05]  /*1bc0*/  BSYNC.RECONVERGENT B2 ;  /* 0x0000000000027941 */ /* 0x000fea0003800200 */
.L_x_318:
[----:B------:R-:W2:Y:S01]  /*1bd0*/  F2I.F64.TRUNC R6, R10 ;  /* 0x0000000a00067311 */ /* 0x000ea2000030d100 */
[C---:B------:R-:W-:Y:S01]  /*1be0*/  ISETP.GE.U32.AND P0, PT, R22.reuse, 0x7, PT ;  /* 0x000000071600780c */ /* 0x040fe20003f06070 */
[----:B------:R-:W-:Y:S01]  /*1bf0*/  BSSY.RECONVERGENT B0, `(.L_x_323) ;  /* 0x0000052000007945 */ /* 0x000fe20003800200 */
[----:B------:R-:W-:Y:S01]  /*1c00*/  VIADD R23, R22, 0x1 ;  /* 0x0000000116177836 */ /* 0x000fe20000000000 */
[----:B------:R-:W-:Y:S01]  /*1c10*/  MOV R24, R22 ;  /* 0x0000001600187202 */ /* 0x000fe20000000f00 */
[----:B------:R-:W-:-:S03]  /*1c20*/  IMAD.IADD R0, R1, 0x1, R22 ;  /* 0x0000000101007824 */ /* 0x000fc600078e0216 */
[----:B--23--:R-:W0:Y:S02]  /*1c30*/  I2F.F64 R2, R6 ;  /* 0x0000000600027312 */ /* 0x00ce240000201c00 */
[----:B0-----:R-:W-:-:S08]  /*1c40*/  DADD R2, R10, -R2 ;  /* 0x000000000a027229 */ /* 0x001fd00000000802 */
[----:B------:R-:W-:-:S08]  /*1c50*/  DMUL R4, R2, 10 ;  /* 0x4024000002047828 */ /* 0x000fd00000000000 */
[----:B------:R-:W-:-:S14]  /*1c60*/  DSETP.GT.AND P0, PT, R4, RZ, !P0 ;  /* 0x000000ff0400722a */ /* 0x000fdc0004704000 */
[----:B------:R-:W-:Y:S05]  /*1c70*/  @!P0 BRA `(.L_x_324) ;  /* 0x0000000400248947 */ /* 0x000fea0003800000 */
[----:B------:R-:W0:Y:S01]  /*1c80*/  F2I.F64.TRUNC R6, R4 ;  /* 0x0000000400067311 */ /* 0x000e22000030d100 */
[C---:B------:R-:W-:Y:S01]  /*1c90*/  ISETP.GT.U32.AND P0, PT, R22.reuse, 0x5, PT ;  /* 0x000000051600780c */ /* 0x040fe20003f04070 */
[----:B------:R-:W-:Y:S02]  /*1ca0*/  VIADD R12, R22, 0x2 ;  /* 0x00000002160c7836 */ /* 0x000fe40000000000 */
[----:B------:R-:W-:Y:S02]  /*1cb0*/  IMAD.MOV.U32 R24, RZ, RZ, R23 ;  /* 0x000000ffff187224 */ /* 0x000fe400078e0017 */
        /* <DEDUP_REMOVED lines=13> */
[----:B------:R-:W-:-:S05]  /*1d90*/  IADD3 R7, PT, PT, R6, 0x30, RZ ;  /* 0x0000003006077810 */ /* 0x000fca0007ffe0ff */
        /* <DEDUP_REMOVED lines=30> */
[----:B------:R-:W-:Y:S02]  /*1f80*/  VIADD R12, R22, 0x6 ;  /* 0x00000006160c7836 */ /* 0x000fe40000000000 */
[----:B------:R-:W-:Y:S02]  /*1f90*/  IMAD.MOV.U32 R24, RZ, RZ, R23 ;  /* 0x000000ffff187224 */ /* 0x000fe400078e0017 */
[----:B------:R-:W-:Y:S02]  /*1fa0*/  IMAD.MOV.U32 R23, RZ, RZ, R12 ;  /* 0x000000ffff177224 */ /* 0x000fe400078e000c */
        /* <DEDUP_REMOVED lines=8> */
[C---:B------:R-:W-:Y:S01]  /*2030*/  ISETP.NE.AND P0, PT, R22.reuse, RZ, PT ;  /* 0x000000ff1600720c */ /* 0x040fe20003f05270 */
[----:B------:R-:W-:Y:S02]  /*2040*/  VIADD R23, R22, 0x7 ;  /* 0x0000000716177836 */ /* 0x000fe40000000000 */
[----:B------:R-:W-:-:S04]  /*2050*/  IMAD.MOV.U32 R24, RZ, RZ, R12 ;  /* 0x000000ffff187224 */ /* 0x000fc800078e000c */
        /* <DEDUP_REMOVED lines=8> */
[----:B------:R-:W-:Y:S01]  /*20e0*/  @!P0 IMAD.MOV.U32 R24, RZ, RZ, 0x7 ;  /* 0x00000007ff188424 */ /* 0x000fe200078e00ff */
[----:B0-----:R-:W-:-:S05]  /*20f0*/  @!P0 IADD3 R13, PT, PT, R4, 0x30, RZ ;  /* 0x00000030040d8810 */ /* 0x001fca0007ffe0ff */
[----:B------:R1:W-:Y:S02]  /*2100*/  @!P0 STL.U8 [R0+0x57], R13 ;  /* 0x0000570d00008387 */ /* 0x0003e40000100000 */
.L_x_324:
[----:B------:R-:W-:Y:S05]  /*2110*/  BSYNC.RECONVERGENT B0 ;  /* 0x0000000000007941 */ /* 0x000fea0003800200 */
.L_x_323:
[----:B------:R-:W-:Y:S01]  /*2120*/  IMAD.IADD R3, R1, 0x1, R23 ;  /* 0x0000000101037824 */ /* 0x000fe200078e0217 */
[----:B------:R-:W-:Y:S01]  /*2130*/  MOV R2, 0x2e ;  /* 0x0000002e00027802 */ /* 0x000fe20000000f00 */
[----:B------:R-:W-:Y:S01]  /*2140*/  DSETP.GE.AND P0, PT, R10, 10, PT ;  /* 0x402400000a00742a */ /* 0x000fe20003f06000 */
[----:B------:R-:W-:Y:S02]  /*2150*/  BSSY.RECONVERGENT B2, `(.L_x_325) ;  /* 0x0000027000027945 */ /* 0x000fe40003800200 */
[----:B------:R0:W-:Y:S04]  /*2160*/  STL.U8 [R3+0x50], RZ ;  /* 0x000050ff03007387 */ /* 0x0001e80000100000 */
[----:B------:R0:W-:Y:S07]  /*2170*/  STL.U8 [R0+0x50], R2 ;  /* 0x0000500200007387 */ /* 0x0001ee0000100000 */
[----:B------:R-:W-:Y:S05]  /*2180*/  @!P0 BRA `(.L_x_326) ;  /* 0x00000000008c8947 */ /* 0x000fea0003800000 */
.L_x_329:
[----:B------:R-:W2:Y:S01]  /*2190*/  MUFU.RCP64H R5, 10 ;  /* 0x4024000000057908 */ /* 0x000ea20000001800 */
[----:B0-----:R-:W-:Y:S01]  /*21a0*/  IMAD.MOV.U32 R2, RZ, RZ, 0x0 ;  /* 0x00000000ff027424 */ /* 0x001fe200078e00ff */
[----:B------:R-:W-:Y:S01]  /*21b0*/  IADD3 R12, PT, PT, R1, R22, RZ ;  /* 0x00000016010c7210 */ /* 0x000fe20007ffe0ff */
[----:B------:R-:W-:Y:S01]  /*21c0*/  IMAD.MOV.U32 R3, RZ, RZ, 0x40240000 ;  /* 0x40240000ff037424 */ /* 0x000fe200078e00ff */
[----:B------:R-:W-:Y:S01]  /*21d0*/  FSETP.GEU.AND P1, PT, |R11|, 6.5827683646048100446e-37, PT ;  /* 0x036000000b00780b */ /* 0x000fe20003f2e200 */
[----:B------:R-:W-:Y:S01]  /*21e0*/  IMAD.MOV.U32 R4, RZ, RZ, 0x1 ;  /* 0x00000001ff047424 */ /* 0x000fe200078e00ff */
[----:B------:R-:W-:Y:S01]  /*21f0*/  BSSY.RECONVERGENT B3, `(.L_x_327) ;  /* 0x0000018000037945 */ /* 0x000fe20003800200 */
[----:B------:R-:W-:Y:S01]  /*2200*/  VIADD R22, R22, 0xffffffff ;  /* 0xffffffff16167836 */ /* 0x000fe20000000000 */
[----:B-1----:R-:W0:Y:S03]  /*2210*/  F2I.F64.TRUNC R0, R10 ;  /* 0x0000000a00007311 */ /* 0x002e26000030d100 */
        /* <DEDUP_REMOVED lines=18> */
[----:B------:R-:W-:Y:S01]  /*2340*/  MOV R0, 0x2370 ;  /* 0x0000237000007802 */ /* 0x000fe20000000f00 */
[----:B------:R-:W-:-:S07]  /*2350*/  IMAD.MOV.U32 R2, RZ, RZ, R11 ;  /* 0x000000ffff027224 */ /* 0x000fce00078e000b */
[----:B------:R-:W-:Y:S05]  /*2360*/  CALL.REL.NOINC `($__internal_0_$__cuda_sm20_div_rn_f64_full) ;  /* 0x000000f000187944 */ /* 0x000fea0003c00000 */
.L_x_328:
[----:B------:R-:W-:Y:S05]  /*2370*/  BSYNC.RECONVERGENT B3 ;  /* 0x0000000000037941 */ /* 0x000fea0003800200 */
.L_x_327:
[----:B------:R-:W-:Y:S01]  /*2380*/  DSETP.GE.AND P0, PT, R2, 10, PT ;  /* 0x402400000200742a */ /* 0x000fe20003f06000 */
[----:B------:R-:W-:Y:S01]  /*2390*/  MOV R10, R2 ;  /* 0x00000002000a7202 */ /* 0x000fe20000000f00 */
[----:B------:R-:W-:-:S12]  /*23a0*/  IMAD.MOV.U32 R11, RZ, RZ, R3 ;  /* 0x000000ffff0b7224 */ /* 0x000fd800078e0003 */
[----:B------:R-:W-:Y:S05]  /*23b0*/  @P0 BRA `(.L_x_329) ;  /* 0xfffffffc00740947 */ /* 0x000fea000383ffff */
.L_x_326:
[----:B------:R-:W-:Y:S05]  /*23c0*/  BSYNC.RECONVERGENT B2 ;  /* 0x0000000000027941 */ /* 0x000fea0003800200 */
.L_x_325:
        /* <DEDUP_REMOVED lines=10> */
[----:B0-----:R-:W-:Y:S01]  /*2470*/  HFMA2 R0, -RZ, RZ, 0, 0 ;  /* 0x00000000ff007431 */ /* 0x001fe200000001ff */
[----:B------:R-:W-:Y:S02]  /*2480*/  LOP3.LUT R3, R2, 0xfffffffc, RZ, 0xc0, !PT ;  /* 0xfffffffc02037812 */ /* 0x000fe400078ec0ff */
[----:B------:R-:W-:-:S07]  /*2490*/  SHF.R.S32.HI R10, RZ, 0x1f, R25 ;  /* 0x0000001fff0a7819 */ /* 0x000fce0000011419 */
.L_x_332:
        /* <DEDUP_REMOVED lines=18> */
.L_x_331:
[----:B------:R-:W-:Y:S05]  /*25c0*/  BSYNC.RECONVERGENT B0 ;  /* 0x0000000000007941 */ /* 0x000fea0003800200 */
.L_x_330:
        /* <DEDUP_REMOVED lines=14> */
.L_x_334:
[----:B------:R-:W-:Y:S05]  /*26b0*/  BSYNC.RECONVERGENT B0 ;  /* 0x0000000000007941 */ /* 0x000fea0003800200 */
.L_x_333:
[C---:B-1----:R-:W-:Y:S01]  /*26c0*/  IADD3 R4, P0, PT, R23.reuse, R8, RZ ;  /* 0x0000000817047210 */ /* 0x042fe20007f1e0ff */
[----:B--23--:R-:W-:Y:S01]  /*26d0*/  IMAD.MOV.U32 R3, RZ, RZ, 0x2c ;  /* 0x0000002cff037424 */ /* 0x00cfe200078e00ff */
[----:B0-----:R-:W-:Y:S01]  /*26e0*/  MOV R0, 0x5d ;  /* 0x0000005d00007802 */ /* 0x001fe20000000f00 */
[----:B------:R-:W-:Y:S01]  /*26f0*/  IMAD.MOV.U32 R6, RZ, RZ, 0x20 ;  /* 0x00000020ff067424 */ /* 0x000fe200078e00ff */
[----:B------:R-:W-:-:S05]  /*2700*/  LEA.HI.X.SX32 R5, R23, R9, 0x1, P0 ;  /* 0x0000000917057211 */ /* 0x000fca00000f0eff */
[----:B------:R-:W-:Y:S04]  /*2710*/  ST.E.U8 desc[UR36][R4.64+0x3], R0 ;  /* 0x0000030004007985 */ /* 0x000fe8000c101124 */
[----:B------:R0:W-:Y:S04]  /*2720*/  ST.E.U8 desc[UR36][R4.64+0x4], R3 ;  /* 0x0000040304007985 */ /* 0x0001e8000c101124 */
[----:B------:R1:W-:Y:S04]  /*2730*/  ST.E.U8 desc[UR36][R4.64+0x5], R6 ;  /* 0x0000050604007985 */ /* 0x0003e8000c101124 */
[----:B0-----:R-:W2:Y:S01]  /*2740*/  LDG.E.64 R2, desc[UR36][R30.64+0x8] ;  /* 0x000008241e027981 */ /* 0x001ea2000c1e1b00 */
[----:B------:R-:W-:-:S02]  /*2750*/  IADD3 R26, P0, PT, R26, 0x1, RZ ;  /* 0x000000011a1a7810 */ /* 0x000fc40007f1e0ff */
[----:B------:R-:W-:-:S03]  /*2760*/  IADD3 R25, PT, PT, R23, 0x3, R25 ;  /* 0x0000000317197810 */ /* 0x000fc60007ffe019 */
[----:B------:R-:W-:Y:S01]  /*2770*/  IMAD.X R28, RZ, RZ, R28, P0 ;  /* 0x000000ffff1c7224 */ /* 0x000fe200000e061c */
[----:B--2---:R-:W-:-:S04]  /*2780*/  ISETP.GE.U32.AND P0, PT, R26, R2, PT ;  /* 0x000000021a00720c */ /* 0x004fc80003f06070 */
[----:B------:R-:W-:-:S13]  /*2790*/  ISETP.GE.U32.AND.EX P0, PT, R28, R3, PT, P0 ;  /* 0x000000031c00720c */ /* 0x000fda0003f06100 */
[----:B-1----:R-:W-:Y:S05]  /*27a0*/  @!P0 BRA `(.L_x_335) ;  /* 0xffffffe000e48947 */ /* 0x002fea000383ffff */
.L_x_300:
[----:B------:R-:W-:Y:S05]  /*27b0*/  BSYNC.RECONVERGENT B1 ;  /* 0x0000000000017941 */ /* 0x000fea0003800200 */
.L_x_299:
        /* <DEDUP_REMOVED lines=9> */
[----:B------:R-:W-:Y:S01]  /*2850*/  IADD3 R29, PT, PT, R25, 0x1, RZ ;  /* 0x00000001191d7810 */ /* 0x000fe20007ffe0ff */
[----:B------:R-:W-:Y:S01]  /*2860*/  IMAD.MOV.U32 R8, RZ, RZ, RZ ;  /* 0x000000ffff087224 */ /* 0x000fe200078e00ff */
[----:B--2---:R-:W-:-:S14]  /*2870*/  DSETP.GE.AND P0, PT, R10, 1, PT ;  /* 0x3ff000000a00742a */ /* 0x004fdc0003f06000 */
[----:B-1----:R-:W-:Y:S05]  /*2880*/  @!P0 BRA `(.L_x_337) ;  /* 0x0000000000788947 */ /* 0x002fea0003800000 */
[----:B------:R-:W-:Y:S02]  /*2890*/  IMAD.MOV.U32 R8, RZ, RZ, RZ ;  /* 0x000000ffff087224 */ /* 0x000fe400078e00ff */
[----:B------:R-:W-:Y:S02]  /*28a0*/  IMAD.MOV.U32 R4, RZ, RZ, R10 ;  /* 0x000000ffff047224 */ /* 0x000fe400078e000a */
[----:B------:R-:W-:-:S07]  /*28b0*/  IMAD.MOV.U32 R5, RZ, RZ, R11 ;  /* 0x000000ffff057224 */ /* 0x000fce00078e000b */
.L_x_340:
        /* <DEDUP_REMOVED lines=22> */
.L_x_339:
[----:B------:R-:W-:Y:S05]  /*2a20*/  BSYNC.RECONVERGENT B2 ;  /* 0x0000000000027941 */ /* 0x000fea0003800200 */
.L_x_338:
[----:B------:R-:W-:Y:S01]  /*2a30*/  DSETP.GE.AND P0, PT, R2, 1, PT ;  /* 0x3ff000000200742a */ /* 0x000fe20003f06000 */
[----:B------:R-:W-:Y:S02]  /*2a40*/  IMAD.MOV.U32 R4, RZ, RZ, R2 ;  /* 0x000000ffff047224 */ /* 0x000fe400078e0002 */
[----:B------:R-:W-:-:S11]  /*2a50*/  IMAD.MOV.U32 R5, RZ, RZ, R3 ;  /* 0x000000ffff057224 */ /* 0x000fd600078e0003 */
[----:B------:R-:W-:Y:S05]  /*2a60*/  @P0 BRA `(.L_x_340) ;  /* 0xfffffffc00940947 */ /* 0x000fea000383ffff */
.L_x_337:
[----:B------:R-:W-:Y:S05]  /*2a70*/  BSYNC.RECONVERGENT B1 ;  /* 0x0000000000017941 */ /* 0x000fea0003800200 */
.L_x_336:
[----:B------:R-:W0:Y:S01]  /*2a80*/  F2I.F64.TRUNC R6, R10 ;  /* 0x0000000a00067311 */ /* 0x000e22000030d100 */
[C---:B------:R-:W-:Y:S01]  /*2a90*/  ISETP.GE.U32.AND P0, PT, R8.reuse, 0x7, PT ;  /* 0x000000070800780c */ /* 0x040fe20003f06070 */
[----:B------:R-:W-:Y:S01]  /*2aa0*/  BSSY.RECONVERGENT B0, `(.L_x_341) ;  /* 0x0000052000007945 */ /* 0x000fe20003800200 */
[----:B------:R-:W-:Y:S01]  /*2ab0*/  VIADD R24, R8, 0x1 ;  /* 0x0000000108187836 */ /* 0x000fe20000000000 */
[----:B------:R-:W-:Y:S01]  /*2ac0*/  MOV R25, R8 ;  /* 0x0000000800197202 */ /* 0x000fe20000000f00 */
[----:B------:R-:W-:-:S03]  /*2ad0*/  IMAD.IADD R0, R1, 0x1, R8 ;  /* 0x0000000101007824 */ /* 0x000fc600078e0208 */
        /* <DEDUP_REMOVED lines=78> */
.L_x_342:
[----:B------:R-:W-:Y:S05]  /*2fc0*/  BSYNC.RECONVERGENT B0 ;  /* 0x0000000000007941 */ /* 0x000fea0003800200 */
.L_x_341:
[----:B------:R-:W-:Y:S01]  /*2fd0*/  IMAD.IADD R2, R1, 0x1, R24 ;  /* 0x0000000101027824 */ /* 0x000fe200078e0218 */
[----:B------:R-:W-:Y:S01]  /*2fe0*/  MOV R3, 0x2e ;  /* 0x0000002e00037802 */ /* 0x000fe20000000f00 */
[----:B------:R-:W-:Y:S01]  /*2ff0*/  DSETP.GE.AND P0, PT, R10, 10, PT ;  /* 0x402400000a00742a */ /* 0x000fe20003f06000 */
[----:B------:R-:W-:Y:S01]  /*3000*/  BSSY.RECONVERGENT B1, `(.L_x_343) ;  /* 0x000002b000017945 */ /* 0x000fe20003800200 */
[----:B------:R-:W-:Y:S01]  /*3010*/  IMAD.MOV.U32 R12, RZ, RZ, R10 ;  /* 0x000000ffff0c7224 */ /* 0x000fe200078e000a */
[----:B------:R0:W-:Y:S01]  /*3020*/  STL.U8 [R2+0x14], RZ ;  /* 0x000014ff02007387 */ /* 0x0001e20000100000 */
[----:B------:R-:W-:-:S03]  /*3030*/  IMAD.MOV.U32 R13, RZ, RZ, R11 ;  /* 0x000000ffff0d7224 */ /* 0x000fc600078e000b */
[----:B------:R0:W-:Y:S07]  /*3040*/  STL.U8 [R0+0x14], R3 ;  /* 0x0000140300007387 */ /* 0x0001ee0000100000 */
[----:B------:R-:W-:Y:S05]  /*3050*/  @!P0 BRA `(.L_x_344) ;  /* 0x0000000000948947 */ /* 0x000fea0003800000 */
[----:B------:R-:W-:Y:S01]  /*3060*/  IMAD.MOV.U32 R12, RZ, RZ, R10 ;  /* 0x000000ffff0c7224 */ /* 0x000fe200078e000a */
[----:B------:R-:W-:-:S07]  /*3070*/  MOV R13, R11 ;  /* 0x0000000b000d7202 */ /* 0x000fce0000000f00 */
.L_x_347:
[----:B------:R-:W2:Y:S01]  /*3080*/  MUFU.RCP64H R5, 10 ;  /* 0x4024000000057908 */ /* 0x000ea20000001800 */
[----:B0-----:R-:W-:Y:S01]  /*3090*/  IMAD.MOV.U32 R2, RZ, RZ, 0x0 ;  /* 0x00000000ff027424 */ /* 0x001fe200078e00ff */
[----:B------:R-:W-:Y:S01]  /*30a0*/  FSETP.GEU.AND P1, PT, |R13|, 6.5827683646048100446e-37, PT ;  /* 0x036000000d00780b */ /* 0x000fe20003f2e200 */
[----:B------:R-:W-:Y:S01]  /*30b0*/  IMAD.MOV.U32 R3, RZ, RZ, 0x40240000 ;  /* 0x40240000ff037424 */ /* 0x000fe200078e00ff */
[----:B------:R-:W-:Y:S01]  /*30c0*/  BSSY.RECONVERGENT B2, `(.L_x_345) ;  /* 0x000001a000027945 */ /* 0x000fe20003800200 */
[----:B------:R-:W-:Y:S02]  /*30d0*/  IMAD.MOV.U32 R4, RZ, RZ, 0x1 ;  /* 0x00000001ff047424 */ /* 0x000fe400078e00ff */
[----:B------:R-:W-:Y:S01]  /*30e0*/  IMAD.IADD R14, R1, 0x1, R8 ;  /* 0x00000001010e7824 */ /* 0x000fe200078e0208 */
[----:B-1----:R-:W0:Y:S01]  /*30f0*/  F2I.F64.TRUNC R0, R12 ;  /* 0x0000000c00007311 */ /* 0x002e22000030d100 */
[----:B------:R-:W-:Y:S02]  /*3100*/  VIADD R8, R8, 0xffffffff ;  /* 0xffffffff08087836 */ /* 0x000fe40000000000 */
[----:B--2---:R-:W-:-:S08]  /*3110*/  DFMA R6, R4, -R2, 1 ;  /* 0x3ff000000406742b */ /* 0x004fd00000000802 */
[----:B------:R-:W-:-:S08]  /*3120*/  DFMA R6, R6, R6, R6 ;  /* 0x000000060606722b */ /* 0x000fd00000000006 */
[----:B------:R-:W-:Y:S01]  /*3130*/  DFMA R4, R4, R6, R4 ;  /* 0x000000060404722b */ /* 0x000fe20000000004 */
[----:B0-----:R-:W-:-:S05]  /*3140*/  IMAD.HI R6, R0, 0x66666667, RZ ;  /* 0x6666666700067827 */ /* 0x001fca00078e02ff */
[----:B------:R-:W-:Y:S02]  /*3150*/  SHF.R.U32.HI R7, RZ, 0x1f, R6 ;  /* 0x0000001fff077819 */ /* 0x000fe40000011606 */
[----:B------:R-:W-:Y:S02]  /*3160*/  DFMA R2, R4, -R2, 1 ;  /* 0x3ff000000402742b */ /* 0x000fe40000000802 */
[----:B------:R-:W-:-:S06]  /*3170*/  LEA.HI R9, R6, R7, RZ, 0x1e ;  /* 0x0000000706097211 */ /* 0x000fcc00078ff0ff */
[----:B------:R-:W-:Y:S01]  /*3180*/  DFMA R2, R4, R2, R4 ;  /* 0x000000020402722b */ /* 0x000fe20000000004 */
[----:B------:R-:W-:-:S05]  /*3190*/  IMAD R9, R9, -0xa, R0 ;  /* 0xfffffff609097824 */ /* 0x000fca00078e0200 */
[----:B------:R-:W-:Y:S02]  /*31a0*/  IADD3 R9, PT, PT, R9, 0x30, RZ ;  /* 0x0000003009097810 */ /* 0x000fe40007ffe0ff */
[----:B------:R-:W-:-:S03]  /*31b0*/  DMUL R4, R2, R12 ;  /* 0x0000000c02047228 */ /* 0x000fc60000000000 */
[----:B------:R0:W-:Y:S05]  /*31c0*/  STL.U8 [R14+0x13], R9 ;  /* 0x000013090e007387 */ /* 0x0001ea0000100000 */
[----:B------:R-:W-:-:S08]  /*31d0*/  DFMA R6, R4, -10, R12 ;  /* 0xc02400000406782b */ /* 0x000fd0000000000c */
[----:B------:R-:W-:-:S10]  /*31e0*/  DFMA R2, R2, R6, R4 ;  /* 0x000000060202722b */ /* 0x000fd40000000004 */
[----:B------:R-:W-:-:S05]  /*31f0*/  FFMA R0, RZ, 2.5625, R3 ;  /* 0x40240000ff007823 */ /* 0x000fca0000000003 */
[----:B------:R-:W-:-:S13]  /*3200*/  FSETP.GT.AND P0, PT, |R0|, 1.469367938527859385e-39, PT ;  /* 0x001000000000780b */ /* 0x000fda0003f04200 */
[----:B0-----:R-:W-:Y:S05]  /*3210*/  @P0 BRA P1, `(.L_x_346) ;  /* 0x0000000000100947 */ /* 0x001fea0000800000 */
[----:B------:R-:W-:Y:S01]  /*3220*/  IMAD.MOV.U32 R3, RZ, RZ, R12 ;  /* 0x000000ffff037224 */ /* 0x000fe200078e000c */
[----:B------:R-:W-:Y:S01]  /*3230*/  MOV R0, 0x3260 ;  /* 0x0000326000007802 */ /* 0x000fe20000000f00 */
[----:B------:R-:W-:-:S07]  /*3240*/  IMAD.MOV.U32 R2, RZ, RZ, R13 ;  /* 0x000000ffff027224 */ /* 0x000fce00078e000d */
[----:B------:R-:W-:Y:S05]  /*3250*/  CALL.REL.NOINC `($__internal_0_$__cuda_sm20_div_rn_f64_full) ;  /* 0x000000e0005c7944 */ /* 0x000fea0003c00000 */
.L_x_346:
[----:B------:R-:W-:Y:S05]  /*3260*/  BSYNC.RECONVERGENT B2 ;  /* 0x0000000000027941 */ /* 0x000fea0003800200 */
.L_x_345:
[----:B------:R-:W-:Y:S01]  /*3270*/  DSETP.GE.AND P0, PT, R2, 10, PT ;  /* 0x402400000200742a */ /* 0x000fe20003f06000 */
[----:B------:R-:W-:Y:S01]  /*3280*/  IMAD.MOV.U32 R12, RZ, RZ, R2 ;  /* 0x000000ffff0c7224 */ /* 0x000fe200078e0002 */
[----:B------:R-:W-:-:S12]  /*3290*/  MOV R13, R3 ;  /* 0x00000003000d7202 */ /* 0x000fd80000000f00 */
[----:B------:R-:W-:Y:S05]  /*32a0*/  @P0 BRA `(.L_x_347) ;  /* 0xfffffffc00740947 */ /* 0x000fea000383ffff */
.L_x_344:
[----:B------:R-:W-:Y:S05]  /*32b0*/  BSYNC.RECONVERGENT B1 ;  /* 0x0000000000017941 */ /* 0x000fea0003800200 */
.L_x_343:
[----:B01----:R-:W0:Y:S01]  /*32c0*/  F2I.F64.TRUNC R0, R12 ;  /* 0x0000000c00007311 */ /* 0x003e22000030d100 */
[----:B------:R-:W-:Y:S01]  /*32d0*/  MOV R2, 0x160 ;  /* 0x0000016000027802 */ /* 0x000fe20000000f00 */
[----:B------:R-:W-:Y:S01]  /*32e0*/  IMAD.MOV.U32 R8, RZ, RZ, R26 ;  /* 0x000000ffff087224 */ /* 0x000fe200078e001a */
[----:B------:R-:W1:Y:S01]  /*32f0*/  LDCU.64 UR4, c[0x4][0x158] ;  /* 0x01002b00ff0477ac */ /* 0x000e620008000a00 */
[----:B------:R-:W-:Y:S01]  /*3300*/  IMAD.MOV.U32 R9, RZ, RZ, R28 ;  /* 0x000000ffff097224 */ /* 0x000fe200078e001c */
[----:B------:R-:W-:Y:S02]  /*3310*/  IADD3 R6, P0, PT, R39, 0x70, RZ ;  /* 0x0000007027067810 */ /* 0x000fe40007f1e0ff */
[----:B------:R-:W2:Y:S02]  /*3320*/  LDC.64 R2, c[0x4][R2] ;  /* 0x0100000002027b82 */ /* 0x000ea40000000a00 */
[----:B------:R3:W-:Y:S01]  /*3330*/  STL.128 [R1+0x70], R8 ;  /* 0x0000700801007387 */ /* 0x0007e20000100c00 */
[----:B------:R-:W-:-:S02]  /*3340*/  IMAD.X R7, RZ, RZ, R38, P0 ;  /* 0x000000ffff077224 */ /* 0x000fc400000e0626 */
[----:B0-----:R-:W-:-:S05]  /*3350*/  VIADD R0, R0, 0x30 ;  /* 0x0000003000007836 */ /* 0x001fca0000000000 */
[----:B------:R3:W-:Y:S01]  /*3360*/  STL.U8 [R1+0x14], R0 ;  /* 0x0000140001007387 */ /* 0x0007e20000100000 */
[----:B-1----:R-:W-:Y:S01]  /*3370*/  IMAD.U32 R4, RZ, RZ, UR4 ;  /* 0x00000004ff047e24 */ /* 0x002fe2000f8e00ff */
[----:B------:R-:W-:-:S07]  /*3380*/  MOV R5, UR5 ;  /* 0x0000000500057c02 */ /* 0x000fce0008000f00 */
[----:B------:R-:W-:-:S07]  /*3390*/  LEPC R20, `(.L_x_348) ;  /* 0x000000001014794e */ /* 0x000fce0000000000 */
[----:B--23--:R-:W-:Y:S05]  /*33a0*/  CALL.ABS.NOINC R2 ;  /* 0x0000000002007343 */ /* 0x00cfea0003c00000 */
.L_x_348:
[C---:B------:R-:W-:Y:S01]  /*33b0*/  ISETP.GE.U32.AND P1, PT, R25.reuse, 0x3, PT ;  /* 0x000000031900780c */ /* 0x040fe20003f26070 */
[----:B------:R-:W-:Y:S01]  /*33c0*/  VIADD R0, R25, 0x1 ;  /* 0x0000000119007836 */ /* 0x000fe20000000000 */
[----:B------:R-:W-:Y:S01]  /*33d0*/  BSSY.RECONVERGENT B0, `(.L_x_349) ;  /* 0x000001a000007945 */ /* 0x000fe20003800200 */
[----:B------:R-:W-:-:S03]  /*33e0*/  IMAD.MOV.U32 R3, RZ, RZ, RZ ;  /* 0x000000ffff037224 */ /* 0x000fc600078e00ff */
[----:B------:R-:W-:-:S04]  /*33f0*/  LOP3.LUT R10, R0, 0x3, RZ, 0xc0, !PT ;  /* 0x00000003000a7812 */ /* 0x000fc800078ec0ff */
[----:B------:R-:W-:-:S03]  /*3400*/  ISETP.NE.AND P0, PT, R10, RZ, PT ;  /* 0x000000ff0a00720c */ /* 0x000fc60003f05270 */
[----:B------:R-:W-:Y:S10]  /*3410*/  @!P1 BRA `(.L_x_350) ;  /* 0x0000000000549947 */ /* 0x000ff40003800000 */
[----:B------:R-:W-:Y:S01]  /*3420*/  LOP3.LUT R3, R0, 0xfffffffc, RZ, 0xc0, !PT ;  /* 0xfffffffc00037812 */ /* 0x000fe200078ec0ff */
[----:B------:R-:W-:Y:S01]  /*3430*/  IMAD.MOV.U32 R0, RZ, RZ, RZ ;  /* 0x000000ffff007224 */ /* 0x000fe200078e00ff */
[----:B------:R-:W-:-:S07]  /*3440*/  SHF.R.S32.HI R8, RZ, 0x1f, R29 ;  /* 0x0000001fff087819 */ /* 0x000fce000001141d */
.L_x_351:
[----:B------:R-:W-:-:S06]  /*3450*/  IADD3 R2, PT, PT, R1, R0, RZ ;  /* 0x0000000001027210 */ /* 0x000fcc0007ffe0ff */
[----:B------:R-:W2:Y:S01]  /*3460*/  LDL R2, [R2+0x14] ;  /* 0x0000140002027983 */ /* 0x000ea20000100800 */
[----:B0-----:R-:W-:Y:S02]  /*3470*/  SHF.R.S32.HI R7, RZ, 0x1f, R0 ;  /* 0x0000001fff077819 */ /* 0x001fe40000011400 */
        /* <DEDUP_REMOVED lines=15> */
.L_x_350:
[----:B------:R-:W-:Y:S05]  /*3570*/  BSYNC.RECONVERGENT B0 ;  /* 0x0000000000007941 */ /* 0x000fea0003800200 */
.L_x_349:
[----:B------:R-:W-:Y:S04]  /*3580*/  BSSY.RECONVERGENT B0, `(.L_x_352) ;  /* 0x000000e000007945 */ /* 0x000fe80003800200 */
[----:B------:R-:W-:Y:S05]  /*3590*/  @!P0 BRA `(.L_x_353) ;  /* 0x0000000000308947 */ /* 0x000fea0003800000 */
[----:B------:R-:W-:-:S05]  /*35a0*/  IMAD.IADD R0, R1, 0x1, R3 ;  /* 0x0000000101007824 */ /* 0x000fca00078e0203 */
[----:B0-----:R-:W2:Y:S01]  /*35b0*/  LDL.U8 R5, [R0+0x14] ;  /* 0x0000140000057983 */ /* 0x001ea20000100000 */
[----:B------:R-:W-:-:S04]  /*35c0*/  IADD3 R2, P0, PT, R3, R22, RZ ;  /* 0x0000001603027210 */ /* 0x000fc80007f1e0ff */
[----:B------:R-:W-:Y:S02]  /*35d0*/  LEA.HI.X.SX32 R3, R3, R23, 0x1, P0 ;  /* 0x0000001703037211 */ /* 0x000fe400000f0eff */
[----:B------:R-:W-:-:S03]  /*35e0*/  ISETP.NE.AND P0, PT, R10, 0x1, PT ;  /* 0x000000010a00780c */ /* 0x000fc60003f05270 */
[----:B--2---:R1:W-:Y:S10]  /*35f0*/  ST.E.U8 desc[UR36][R2.64+0x1], R5 ;  /* 0x0000010502007985 */ /* 0x0043f4000c101124 */
[----:B------:R-:W-:Y:S05]  /*3600*/  @!P0 BRA `(.L_x_353) ;  /* 0x0000000000148947 */ /* 0x000fea0003800000 */
[----:B-1----:R-:W2:Y:S01]  /*3610*/  LDL.U8 R5, [R0+0x15] ;  /* 0x0000150000057983 */ /* 0x002ea20000100000 */
[----:B------:R-:W-:-:S03]  /*3620*/  ISETP.NE.AND P0, PT, R10, 0x2, PT ;  /* 0x000000020a00780c */ /* 0x000fc60003f05270 */
[----:B--2---:R2:W-:Y:S10]  /*3630*/  ST.E.U8 desc[UR36][R2.64+0x2], R5 ;  /* 0x0000020502007985 */ /* 0x0045f4000c101124 */
[----:B------:R-:W3:Y:S04]  /*3640*/  @P0 LDL.U8 R7, [R0+0x16] ;  /* 0x0000160000070983 */ /* 0x000ee80000100000 */
[----:B---3--:R2:W-:Y:S02]  /*3650*/  @P0 ST.E.U8 desc[UR36][R2.64+0x3], R7 ;  /* 0x0000030702000985 */ /* 0x0085e4000c101124 */
.L_x_353:
[----:B------:R-:W-:Y:S05]  /*3660*/  BSYNC.RECONVERGENT B0 ;  /* 0x0000000000007941 */ /* 0x000fea0003800200 */
.L_x_352:
[----:B------:R-:W3:Y:S01]  /*3670*/  LDCU.64 UR4, c[0x0][0x3b0] ;  /* 0x00007600ff0477ac */ /* 0x000ee20008000a00 */
[C---:B------:R-:W-:Y:S01]  /*3680*/  IADD3 R22, P0, PT, R24.reuse, R22, RZ ;  /* 0x0000001618167210 */ /* 0x040fe20007f1e0ff */
[----:B------:R-:W-:Y:S02]  /*3690*/  HFMA2 R0, -RZ, RZ, 0, 1.9073486328125e-06 ;  /* 0x00000020ff007431 */ /* 0x000fe400000001ff */
[----:B0-----:R-:W-:Y:S01]  /*36a0*/  IMAD.MOV.U32 R11, RZ, RZ, 0x2c ;  /* 0x0000002cff0b7424 */ /* 0x001fe200078e00ff */
[----:B------:R-:W-:-:S05]  /*36b0*/  LEA.HI.X.SX32 R23, R24, R23, 0x1, P0 ;  /* 0x0000001718177211 */ /* 0x000fca00000f0eff */
[----:B------:R0:W-:Y:S04]  /*36c0*/  ST.E.U8 desc[UR36][R22.64+0x1], R11 ;  /* 0x0000010b16007985 */ /* 0x0001e8000c101124 */
[----:B------:R0:W-:Y:S01]  /*36d0*/  ST.E.U8 desc[UR36][R22.64+0x2], R0 ;  /* 0x0000020016007985 */ /* 0x0001e2000c101124 */
[----:B---3--:R-:W-:-:S04]  /*36e0*/  LEA R8, P1, R26, UR4, 0x3 ;  /* 0x000000041a087c11 */ /* 0x008fc8000f8218ff */
[----:B------:R-:W-:-:S06]  /*36f0*/  LEA.HI.X R9, R26, UR5, R28, 0x3, P1 ;  /* 0x000000051a097c11 */ /* 0x000fcc00088f1c1c */
[----:B------:R-:W3:Y:S01]  /*3700*/  LDG.E.64 R8, desc[UR36][R8.64] ;  /* 0x0000002408087981 */ /* 0x000ee2000c1e1b00 */
[----:B------:R-:W-:Y:S01]  /*3710*/  BSSY.RECONVERGENT B1, `(.L_x_354) ;  /* 0x0000022000017945 */ /* 0x000fe20003800200 */
[----:B------:R-:W-:Y:S01]  /*3720*/  IMAD.MOV.U32 R10, RZ, RZ, RZ ;  /* 0x000000ffff0a7224 */ /* 0x000fe200078e00ff */
[----:B---3--:R-:W-:-:S14]  /*3730*/  DSETP.GE.AND P0, PT, R8, 1, PT ;  /* 0x3ff000000800742a */ /* 0x008fdc0003f06000 */
[----:B0-----:R-:W-:Y:S05]  /*3740*/  @!P0 BRA `(.L_x_355) ;  /* 0x0000000000788947 */ /* 0x001fea0003800000 */
[----:B------:R-:W-:Y:S02]  /*3750*/  IMAD.MOV.U32 R10, RZ, RZ, RZ ;  /* 0x000000ffff0a7224 */ /* 0x000fe400078e00ff */
[----:B------:R-:W-:Y:S02]  /*3760*/  IMAD.MOV.U32 R4, RZ, RZ, R8 ;  /* 0x000000ffff047224 */ /* 0x000fe400078e0008 */
[----:B-12---:R-:W-:-:S07]  /*3770*/  IMAD.MOV.U32 R5, RZ, RZ, R9 ;  /* 0x000000ffff057224 */ /* 0x006fce00078e0009 */
.L_x_358:
        /* <DEDUP_REMOVED lines=22> */
.L_x_357:
[----:B------:R-:W-:Y:S05]  /*38e0*/  BSYNC.RECONVERGENT B2 ;  /* 0x0000000000027941 */ /* 0x000fea0003800200 */
.L_x_356:
[----:B------:R-:W-:Y:S01]  /*38f0*/  DSETP.GE.AND P0, PT, R2, 1, PT ;  /* 0x3ff000000200742a */ /* 0x000fe20003f06000 */
[----:B------:R-:W-:Y:S02]  /*3900*/  IMAD.MOV.U32 R4, RZ, RZ, R2 ;  /* 0x000000ffff047224 */ /* 0x000fe400078e0002 */
[----:B------:R-:W-:-:S11]  /*3910*/  IMAD.MOV.U32 R5, RZ, RZ, R3 ;  /* 0x000000ffff057224 */ /* 0x000fd600078e0003 */
[----:B------:R-:W-:Y:S05]  /*3920*/  @P0 BRA `(.L_x_358) ;  /* 0xfffffffc00940947 */ /* 0x000fea000383ffff */
.L_x_355:
[----:B------:R-:W-:Y:S05]  /*3930*/  BSYNC.RECONVERGENT B1 ;  /* 0x0000000000017941 */ /* 0x000fea0003800200 */
.L_x_354:
[----:B------:R-:W1:Y:S01]  /*3940*/  F2I.F64.TRUNC R6, R8 ;  /* 0x0000000800067311 */ /* 0x000e62000030d100 */
[C---:B------:R-:W-:Y:S01]  /*3950*/  ISETP.GE.U32.AND P0, PT, R10.reuse, 0x7, PT ;  /* 0x000000070a00780c */ /* 0x040fe20003f06070 */
[----:B------:R-:W-:Y:S01]  /*3960*/  BSSY.RECONVERGENT B0, `(.L_x_359) ;  /* 0x0000052000007945 */ /* 0x000fe20003800200 */
[----:B------:R-:W-:Y:S01]  /*3970*/  VIADD R11, R10, 0x1 ;  /* 0x000000010a0b7836 */ /* 0x000fe20000000000 */
[----:B------:R-:W-:Y:S01]  /*3980*/  MOV R25, R10 ;  /* 0x0000000a00197202 */ /* 0x000fe20000000f00 */
[----:B------:R-:W-:-:S03]  /*3990*/  IMAD.IADD R0, R1, 0x1, R10 ;  /* 0x0000000101007824 */ /* 0x000fc600078e020a */
[----:B-12---:R-:W0:Y:S02]  /*39a0*/  I2F.F64 R2, R6 ;  /* 0x0000000600027312 */ /* 0x006e240000201c00 */
        /* <DEDUP_REMOVED lines=77> */
.L_x_360:
[----:B------:R-:W-:Y:S05]  /*3e80*/  BSYNC.RECONVERGENT B0 ;  /* 0x0000000000007941 */ /* 0x000fea0003800200 */
.L_x_359:
[----:B------:R-:W-:Y:S01]  /*3e90*/  IMAD.IADD R3, R1, 0x1, R11 ;  /* 0x0000000101037824 */ /* 0x000fe200078e020b */
[----:B------:R-:W-:Y:S01]  /*3ea0*/  MOV R2, 0x2e ;  /* 0x0000002e00027802 */ /* 0x000fe20000000f00 */
[----:B------:R-:W-:Y:S01]  /*3eb0*/  DSETP.GE.AND P0, PT, R8, 10, PT ;  /* 0x402400000800742a */ /* 0x000fe20003f06000 */
[----:B------:R-:W-:Y:S02]  /*3ec0*/  BSSY.RECONVERGENT B1, `(.L_x_361) ;  /* 0x0000027000017945 */ /* 0x000fe40003800200 */
[----:B------:R0:W-:Y:S04]  /*3ed0*/  STL.U8 [R3+0x28], RZ ;  /* 0x000028ff03007387 */ /* 0x0001e80000100000 */
[----:B------:R0:W-:Y:S07]  /*3ee0*/  STL.U8 [R0+0x28], R2 ;  /* 0x0000280200007387 */ /* 0x0001ee0000100000 */
[----:B------:R-:W-:Y:S05]  /*3ef0*/  @!P0 BRA `(.L_x_362) ;  /* 0x00000000008c8947 */ /* 0x000fea0003800000 */
.L_x_365:
[----:B-1----:R-:W1:Y:S01]  /*3f00*/  MUFU.RCP64H R5, 10 ;  /* 0x4024000000057908 */ /* 0x002e620000001800 */
[----:B0-----:R-:W-:Y:S01]  /*3f10*/  IMAD.MOV.U32 R2, RZ, RZ, 0x0 ;  /* 0x00000000ff027424 */ /* 0x001fe200078e00ff */
[----:B------:R-:W-:Y:S01]  /*3f20*/  IADD3 R12, PT, PT, R1, R10, RZ ;  /* 0x0000000a010c7210 */ /* 0x000fe20007ffe0ff */
[----:B------:R-:W-:Y:S01]  /*3f30*/  IMAD.MOV.U32 R3, RZ, RZ, 0x40240000 ;  /* 0x40240000ff037424 */ /* 0x000fe200078e00ff */
[----:B------:R-:W-:Y:S01]  /*3f40*/  FSETP.GEU.AND P1, PT, |R9|, 6.5827683646048100446e-37, PT ;  /* 0x036000000900780b */ /* 0x000fe20003f2e200 */
[----:B------:R-:W-:Y:S01]  /*3f50*/  IMAD.MOV.U32 R4, RZ, RZ, 0x1 ;  /* 0x00000001ff047424 */ /* 0x000fe200078e00ff */
[----:B------:R-:W-:Y:S01]  /*3f60*/  BSSY.RECONVERGENT B2, `(.L_x_363) ;  /* 0x0000018000027945 */ /* 0x000fe20003800200 */
[----:B------:R-:W-:Y:S01]  /*3f70*/  VIADD R10, R10, 0xffffffff ;  /* 0xffffffff0a0a7836 */ /* 0x000fe20000000000 */
[----:B------:R-:W0:Y:S03]  /*3f80*/  F2I.F64.TRUNC R0, R8 ;  /* 0x0000000800007311 */ /* 0x000e26000030d100 */
[----:B-1----:R-:W-:-:S08]  /*3f90*/  DFMA R6, R4, -R2, 1 ;  /* 0x3ff000000406742b */ /* 0x002fd00000000802 */
[----:B------:R-:W-:-:S08]  /*3fa0*/  DFMA R6, R6, R6, R6 ;  /* 0x000000060606722b */ /* 0x000fd00000000006 */
[----:B------:R-:W-:Y:S01]  /*3fb0*/  DFMA R4, R4, R6, R4 ;  /* 0x000000060404722b */ /* 0x000fe20000000004 */
[----:B0-----:R-:W-:-:S05]  /*3fc0*/  IMAD.HI R6, R0, 0x66666667, RZ ;  /* 0x6666666700067827 */ /* 0x001fca00078e02ff */
[----:B------:R-:W-:Y:S02]  /*3fd0*/  SHF.R.U32.HI R7, RZ, 0x1f, R6 ;  /* 0x0000001fff077819 */ /* 0x000fe40000011606 */
[----:B------:R-:W-:Y:S02]  /*3fe0*/  DFMA R2, R4, -R2, 1 ;  /* 0x3ff000000402742b */ /* 0x000fe40000000802 */
[----:B------:R-:W-:-:S06]  /*3ff0*/  LEA.HI R13, R6, R7, RZ, 0x1e ;  /* 0x00000007060d7211 */ /* 0x000fcc00078ff0ff */
[----:B------:R-:W-:Y:S01]  /*4000*/  DFMA R4, R4, R2, R4 ;  /* 0x000000020404722b */ /* 0x000fe20000000004 */
[----:B------:R-:W-:-:S04]  /*4010*/  IMAD R13, R13, -0xa, R0 ;  /* 0xfffffff60d0d7824 */ /* 0x000fc800078e0200 */
[----:B------:R-:W-:-:S03]  /*4020*/  VIADD R13, R13, 0x30 ;  /* 0x000000300d0d7836 */ /* 0x000fc60000000000 */
[----:B------:R-:W-:Y:S02]  /*4030*/  DMUL R2, R4, R8 ;  /* 0x0000000804027228 */ /* 0x000fe40000000000 */
[----:B------:R0:W-:Y:S06]  /*4040*/  STL.U8 [R12+0x27], R13 ;  /* 0x0000270d0c007387 */ /* 0x0001ec0000100000 */
        /* <DEDUP_REMOVED lines=9> */
.L_x_364:
[----:B------:R-:W-:Y:S05]  /*40e0*/  BSYNC.RECONVERGENT B2 ;  /* 0x0000000000027941 */ /* 0x000fea0003800200 */
.L_x_363:
[----:B------:R-:W-:Y:S01]  /*40f0*/  DSETP.GE.AND P0, PT, R2, 10, PT ;  /* 0x402400000200742a */ /* 0x000fe20003f06000 */
[----:B------:R-:W-:Y:S01]  /*4100*/  MOV R8, R2 ;  /* 0x0000000200087202 */ /* 0x000fe20000000f00 */
[----:B------:R-:W-:-:S12]  /*4110*/  IMAD.MOV.U32 R9, RZ, RZ, R3 ;  /* 0x000000ffff097224 */ /* 0x000fd800078e0003 */
[----:B------:R-:W-:Y:S05]  /*4120*/  @P0 BRA `(.L_x_365) ;  /* 0xfffffffc00740947 */ /* 0x000fea000383ffff */
.L_x_362:
[----:B------:R-:W-:Y:S05]  /*4130*/  BSYNC.RECONVERGENT B1 ;  /* 0x0000000000017941 */ /* 0x000fea0003800200 */
.L_x_361:
        /* <DEDUP_REMOVED lines=10> */
[----:B------:R-:W-:Y:S01]  /*41e0*/  IADD3 R29, PT, PT, R24, 0x2, R29 ;  /* 0x00000002181d7810 */ /* 0x000fe20007ffe01d */
[----:B0-----:R-:W-:Y:S01]  /*41f0*/  HFMA2 R0, -RZ, RZ, 0, 0 ;  /* 0x00000000ff007431 */ /* 0x001fe200000001ff */
[----:B------:R-:W-:Y:S02]  /*4200*/  LOP3.LUT R3, R2, 0xfffffffc, RZ, 0xc0, !PT ;  /* 0xfffffffc02037812 */ /* 0x000fe400078ec0ff */
[----:B------:R-:W-:-:S07]  /*4210*/  SHF.R.S32.HI R8, RZ, 0x1f, R29 ;  /* 0x0000001fff087819 */ /* 0x000fce000001141d */
.L_x_368:
        /* <DEDUP_REMOVED lines=18> */
.L_x_367:
[----:B------:R-:W-:Y:S05]  /*4340*/  BSYNC.RECONVERGENT B0 ;  /* 0x0000000000007941 */ /* 0x000fea0003800200 */
.L_x_366:
        /* <DEDUP_REMOVED lines=12> */
[----:B------:R-:W-:Y:S05]  /*4410*/  @!P0 BRA `(.L_x_370) ;  /* 0x0000000000088947 */ /* 0x000fea0003800000 */
[----:B---3--:R-:W2:Y:S04]  /*4420*/  LDL.U8 R5, [R0+0x2a] ;  /* 0x00002a0000057983 */ /* 0x008ea80000100000 */
[----:B--2---:R4:W-:Y:S02]  /*4430*/  ST.E.U8 desc[UR36][R2.64+0x5], R5 ;  /* 0x0000050502007985 */ /* 0x0049e4000c101124 */
.L_x_370:
[----:B------:R-:W-:Y:S05]  /*4440*/  BSYNC.RECONVERGENT B0 ;  /* 0x0000000000007941 */ /* 0x000fea0003800200 */
.L_x_369:
[C---:B--234-:R-:W-:Y:S01]  /*4450*/  IADD3 R2, P0, PT, R11.reuse, R22, RZ ;  /* 0x000000160b027210 */ /* 0x05cfe20007f1e0ff */
[----:B-1----:R-:W-:Y:S01]  /*4460*/  IMAD.MOV.U32 R5, RZ, RZ, 0x2c ;  /* 0x0000002cff057424 */ /* 0x002fe200078e00ff */
[----:B------:R-:W-:Y:S01]  /*4470*/  MOV R4, 0x5d ;  /* 0x0000005d00047802 */ /* 0x000fe20000000f00 */
[----:B------:R-:W-:Y:S01]  /*4480*/  IMAD.MOV.U32 R6, RZ, RZ, 0x20 ;  /* 0x00000020ff067424 */ /* 0x000fe200078e00ff */
[----:B------:R-:W-:Y:S01]  /*4490*/  LEA.HI.X.SX32 R3, R11, R23, 0x1, P0 ;  /* 0x000000170b037211 */ /* 0x000fe200000f0eff */
[----:B------:R-:W-:Y:S02]  /*44a0*/  IMAD.MOV.U32 R7, RZ, RZ, 0x5b ;  /* 0x0000005bff077424 */ /* 0x000fe400078e00ff */
[----:B0-----:R-:W-:Y:S02]  /*44b0*/  IMAD.MOV.U32 R0, RZ, RZ, 0x30 ;  /* 0x00000030ff007424 */ /* 0x001fe400078e00ff */
[----:B------:R0:W-:Y:S04]  /*44c0*/  ST.E.U8 desc[UR36][R2.64+0x3], R4 ;  /* 0x0000030402007985 */ /* 0x0001e8000c101124 */
        /* <DEDUP_REMOVED lines=9> */
[----:B------:R0:W-:Y:S02]  /*4560*/  ST.E.U8 desc[UR36][R2.64+0xd], RZ ;  /* 0x00000dff02007985 */ /* 0x0001e4000c101124 */
.L_x_286:
[----:B------:R-:W-:Y:S05]  /*4570*/  BSYNC.RECONVERGENT B7 ;  /* 0x0000000000077941 */ /* 0x000fea0003800200 */
.L_x_282:
[----:B0-----:R-:W2:Y:S01]  /*4580*/  LDG.E.64 R2, desc[UR36][R30.64+0x800] ;  /* 0x000800241e027981 */ /* 0x001ea2000c1e1b00 */
[----:B------:R-:W2:Y:S01]  /*4590*/  LDCU.64 UR4, c[0x0][0x390] ;  /* 0x00007200ff0477ac */ /* 0x000ea20008000a00 */
[----:B------:R-:W-:Y:S01]  /*45a0*/  BSSY.RECONVERGENT B0, `(.L_x_371) ;  /* 0x0000013000007945 */ /* 0x000fe20003800200 */
[----:B------:R-:W-:Y:S02]  /*45b0*/  IADD3 R32, PT, PT, R32, 0x100, RZ ;  /* 0x0000010020207810 */ /* 0x000fe40007ffe0ff */
[----:B--2---:R-:W-:-:S04]  /*45c0*/  ISETP.GE.U32.AND P0, PT, R2, UR4, PT ;  /* 0x0000000402007c0c */ /* 0x004fc8000bf06070 */
[----:B------:R-:W-:-:S13]  /*45d0*/  ISETP.GE.U32.AND.EX P0, PT, R3, UR5, PT, P0 ;  /* 0x0000000503007c0c */ /* 0x000fda000bf06100 */
[----:B------:R-:W-:Y:S05]  /*45e0*/  @!P0 BRA `(.L_x_372) ;  /* 0x0000000000148947 */ /* 0x000fea0003800000 */
[----:B------:R-:W-:Y:S01]  /*45f0*/  ISETP.NE.AND P0, PT, R32, RZ, PT ;  /* 0x000000ff2000720c */ /* 0x000fe20003f05270 */
[----:B------:R-:W-:Y:S02]  /*4600*/  IMAD.MOV.U32 R26, RZ, RZ, RZ ;  /* 0x000000ffff1a7224 */ /* 0x000fe400078e00ff */
[----:B------:R-:W-:-:S10]  /*4610*/  IMAD.MOV.U32 R28, RZ, RZ, RZ ;  /* 0x000000ffff1c7224 */ /* 0x000fd400078e00ff */
[----:B------:R-:W-:Y:S05]  /*4620*/  @!P0 BRA `(.L_x_373) ;  /* 0x0000000000288947 */ /* 0x000fea0003800000 */
[----:B------:R-:W-:Y:S05]  /*4630*/  EXIT ;  /* 0x000000000000794d */ /* 0x000fea0003800000 */
.L_x_372:
[----:B------:R-:W-:Y:S02]  /*4640*/  ISETP.NE.U32.AND P0, PT, R2, RZ, PT ;  /* 0x000000ff0200720c */ /* 0x000fe40003f05070 */
[----:B------:R-:W-:Y:S02]  /*4650*/  ISETP.NE.AND P1, PT, R32, RZ, PT ;  /* 0x000000ff2000720c */ /* 0x000fe40003f25270 */
[----:B------:R-:W-:-:S13]  /*4660*/  ISETP.NE.AND.EX P0, PT, R3, RZ, PT, P0 ;  /* 0x000000ff0300720c */ /* 0x000fda0003f05300 */
[----:B------:R-:W-:Y:S05]  /*4670*/  @!P0 EXIT P1 ;  /* 0x000000000000894d */ /* 0x000fea0000800000 */
[----:B------:R-:W-:Y:S02]  /*4680*/  IADD3 R26, P0, PT, R2, 0x1, RZ ;  /* 0x00000001021a7810 */ /* 0x000fe40007f1e0ff */
[----:B------:R-:W-:-:S03]  /*4690*/  ISETP.NE.AND P1, PT, R32, RZ, PT ;  /* 0x000000ff2000720c */ /* 0x000fc60003f25270 */
[----:B------:R-:W-:Y:S01]  /*46a0*/  IMAD.X R2, RZ, RZ, R3, P0 ;  /* 0x000000ffff027224 */ /* 0x000fe200000e0603 */
[----:B------:R-:W-:-:S04]  /*46b0*/  SEL R26, R26, RZ, P1 ;  /* 0x000000ff1a1a7207 */ /* 0x000fc80000800000 */
[----:B------:R-:W-:-:S07]  /*46c0*/  SEL R28, R2, RZ, P1 ;  /* 0x000000ff021c7207 */ /* 0x000fce0000800000 */
.L_x_373:
[----:B------:R-:W-:Y:S05]  /*46d0*/  BSYNC.RECONVERGENT B0 ;  /* 0x0000000000007941 */ /* 0x000fea0003800200 */
.L_x_371:
[----:B------:R-:W2:Y:S01]  /*46e0*/  LDG.E.64 R16, desc[UR36][R34.64+0x800] ;  /* 0x0008002422107981 */ /* 0x000ea2000c1e1b00 */
[----:B------:R-:W0:Y:S01]  /*46f0*/  LDCU.64 UR4, c[0x0][0x3a0] ;  /* 0x00007400ff0477ac */ /* 0x000e220008000a00 */
[----:B------:R-:W-:Y:S02]  /*4700*/  IMAD.MOV.U32 R5, RZ, RZ, 0x3a ;  /* 0x0000003aff057424 */ /* 0x000fe400078e00ff */
[----:B------:R-:W-:Y:S02]  /*4710*/  HFMA2 R3, -RZ, RZ, 0, 6.79492950439453125e-06 ;  /* 0x00000072ff037431 */ /* 0x000fe400000001ff */
[----:B------:R-:W-:Y:S01]  /*4720*/  IMAD.MOV.U32 R0, RZ, RZ, 0x7b ;  /* 0x0000007bff007424 */ /* 0x000fe200078e00ff */
[----:B------:R-:W-:Y:S01]  /*4730*/  MOV R7, 0x70 ;  /* 0x0000007000077802 */ /* 0x000fe20000000f00 */
[----:B------:R-:W-:Y:S02]  /*4740*/  IMAD.MOV.U32 R8, RZ, RZ, 0x22 ;  /* 0x00000022ff087424 */ /* 0x000fe400078e00ff */
[----:B------:R-:W-:-:S02]  /*4750*/  IMAD.MOV.U32 R2, RZ, RZ, 0x74 ;  /* 0x00000074ff027424 */ /* 0x000fc400078e00ff */
        /* <DEDUP_REMOVED lines=13> */
[----:B------:R-:W2:Y:S01]  /*4830*/  LDG.E R4, desc[UR36][R4.64+0x4] ;  /* 0x0000042404047981 */ /* 0x000ea2000c1e1900 */
[----:B------:R-:W-:Y:S01]  /*4840*/  BSSY.RECONVERGENT B0, `(.L_x_374) ;  /* 0x000000b000007945 */ /* 0x000fe20003800200 */
[----:B------:R-:W-:Y:S01]  /*4850*/  IMAD.MOV.U32 R23, RZ, RZ, RZ ;  /* 0x000000ffff177224 */ /* 0x000fe200078e00ff */
[----:B--2---:R-:W-:-:S13]  /*4860*/  ISETP.GE.AND P0, PT, R4, 0x1, PT ;  /* 0x000000010400780c */ /* 0x004fda0003f06270 */
[----:B-1----:R-:W-:Y:S05]  /*4870*/  @!P0 BRA `(.L_x_375) ;  /* 0x00000000001c8947 */ /* 0x002fea0003800000 */
[----:B------:R-:W-:Y:S02]  /*4880*/  IMAD.MOV.U32 R23, RZ, RZ, RZ ;  /* 0x000000ffff177224 */ /* 0x000fe400078e00ff */
[----:B------:R-:W-:-:S07]  /*4890*/  IMAD.MOV.U32 R0, RZ, RZ, R4 ;  /* 0x000000ffff007224 */ /* 0x000fce00078e0004 */
.L_x_376:
[C---:B------:R-:W-:Y:S01]  /*48a0*/  ISETP.GT.U32.AND P0, PT, R0.reuse, 0x9, PT ;  /* 0x000000090000780c */ /* 0x040fe20003f04070 */
[----:B------:R-:W-:Y:S01]  /*48b0*/  IMAD.HI.U32 R3, R0, -0x33333333, RZ ;  /* 0xcccccccd00037827 */ /* 0x000fe200078e00ff */
[----:B------:R-:W-:-:S04]  /*48c0*/  IADD3 R23, PT, PT, R23, 0x1, RZ ;  /* 0x0000000117177810 */ /* 0x000fc80007ffe0ff */
[----:B------:R-:W-:-:S07]  /*48d0*/  SHF.R.U32.HI R0, RZ, 0x3, R3 ;  /* 0x00000003ff007819 */ /* 0x000fce0000011603 */
[----:B------:R-:W-:Y:S05]  /*48e0*/  @P0 BRA `(.L_x_376) ;  /* 0xfffffffc00ec0947 */ /* 0x000fea000383ffff */
.L_x_375:
[----:B------:R-:W-:Y:S05]  /*48f0*/  BSYNC.RECONVERGENT B0 ;  /* 0x0000000000007941 */ /* 0x000fea0003800200 */
.L_x_374:
[----:B------:R-:W-:Y:S01]  /*4900*/  IMAD.IADD R3, R1, 0x1, R23 ;  /* 0x0000000101037824 */ /* 0x000fe200078e0217 */
[----:B------:R-:W-:Y:S01]  /*4910*/  ISETP.GE.AND P0, PT, R4, 0xa, PT ;  /* 0x0000000a0400780c */ /* 0x000fe20003f06270 */
[----:B------:R-:W-:Y:S01]  /*4920*/  BSSY.RECONVERGENT B0, `(.L_x_377) ;  /* 0x0000011000007945 */ /* 0x000fe20003800200 */
[----:B------:R-:W-:Y:S02]  /*4930*/  VIADD R0, R23, 0xffffffff ;  /* 0xffffffff17007836 */ /* 0x000fe40000000000 */
[----:B------:R0:W-:Y:S09]  /*4940*/  STL.U8 [R3], RZ ;  /* 0x000000ff03007387 */ /* 0x0001f20000100000 */
[----:B0-----:R-:W-:Y:S05]  /*4950*/  @!P0 BRA `(.L_x_378) ;  /* 0x0000000000348947 */ /* 0x001fea0003800000 */
[----:B------:R-:W-:Y:S01]  /*4960*/  BSSY.RECONVERGENT B1, `(.L_x_379) ;  /* 0x000000b000017945 */ /* 0x000fe20003800200 */
.L_x_380:
[C---:B------:R-:W-:Y:S01]  /*4970*/  IMAD.HI.U32 R3, R4.reuse, -0x33333333, RZ ;  /* 0xcccccccd04037827 */ /* 0x040fe200078e00ff */
[----:B------:R-:W-:-:S03]  /*4980*/  ISETP.GT.U32.AND P0, PT, R4, 0x63, PT ;  /* 0x000000630400780c */ /* 0x000fc60003f04070 */
[----:B0-----:R-:W-:Y:S01]  /*4990*/  IMAD.IADD R10, R1, 0x1, R0 ;  /* 0x00000001010a7824 */ /* 0x001fe200078e0200 */
[----:B------:R-:W-:Y:S02]  /*49a0*/  SHF.R.U32.HI R3, RZ, 0x3, R3 ;  /* 0x00000003ff037819 */ /* 0x000fe40000011603 */
[----:B------:R-:W-:-:S03]  /*49b0*/  IADD3 R0, PT, PT, R0, -0x1, RZ ;  /* 0xffffffff00007810 */ /* 0x000fc60007ffe0ff */
[----:B------:R-:W-:Y:S02]  /*49c0*/  IMAD R5, R3, -0xa, R4 ;  /* 0xfffffff603057824 */ /* 0x000fe400078e0204 */
[----:B------:R-:W-:Y:S02]  /*49d0*/  IMAD.MOV.U32 R4, RZ, RZ, R3 ;  /* 0x000000ffff047224 */ /* 0x000fe400078e0003 */
[----:B------:R-:W-:-:S05]  /*49e0*/  VIADD R5, R5, 0x30 ;  /* 0x0000003005057836 */ /* 0x000fca0000000000 */
[----:B------:R0:W-:Y:S01]  /*49f0*/  STL.U8 [R10], R5 ;  /* 0x000000050a007387 */ /* 0x0001e20000100000 */
[----:B------:R-:W-:Y:S05]  /*4a00*/  @P0 BRA `(.L_x_380) ;  /* 0xfffffffc00d80947 */ /* 0x000fea000383ffff */
[----:B------:R-:W-:Y:S05]  /*4a10*/  BSYNC.RECONVERGENT B1 ;  /* 0x0000000000017941 */ /* 0x000fea0003800200 */
.L_x_379:
[----:B------:R-:W-:-:S07]  /*4a20*/  IMAD.MOV.U32 R4, RZ, RZ, R3 ;  /* 0x000000ffff047224 */ /* 0x000fce00078e0003 */
.L_x_378:
[----:B------:R-:W-:Y:S05]  /*4a30*/  BSYNC.RECONVERGENT B0 ;  /* 0x0000000000007941 */ /* 0x000fea0003800200 */
.L_x_377:
[----:B------:R-:W-:Y:S01]  /*4a40*/  VIADD R4, R4, 0x30 ;  /* 0x0000003004047836 */ /* 0x000fe20000000000 */
[----:B------:R-:W-:Y:S01]  /*4a50*/  ISETP.NE.AND P0, PT, R23, RZ, PT ;  /* 0x000000ff1700720c */ /* 0x000fe20003f05270 */
[----:B------:R-:W-:Y:S01]  /*4a60*/  IMAD.IADD R3, R1, 0x1, R0 ;  /* 0x0000000101037824 */ /* 0x000fe200078e0200 */
[----:B------:R-:W-:Y:S04]  /*4a70*/  BSSY.RECONVERGENT B0, `(.L_x_381) ;  /* 0x0000029000007945 */ /* 0x000fe80003800200 */
[----:B------:R1:W-:Y:S07]  /*4a80*/  STL.U8 [R3], R4 ;  /* 0x0000000403007387 */ /* 0x0003ee0000100000 */
[----:B------:R-:W-:Y:S05]  /*4a90*/  @!P0 BRA `(.L_x_382) ;  /* 0x0000000000988947 */ /* 0x000fea0003800000 */
[C---:B------:R-:W-:Y:S01]  /*4aa0*/  ISETP.GE.U32.AND P0, PT, R23.reuse, 0x4, PT ;  /* 0x000000041700780c */ /* 0x040fe20003f06070 */
[----:B------:R-:W-:Y:S01]  /*4ab0*/  BSSY.RECONVERGENT B1, `(.L_x_383) ;  /* 0x0000016000017945 */ /* 0x000fe20003800200 */
[----:B------:R-:W-:Y:S01]  /*4ac0*/  LOP3.LUT R12, R23, 0x3, RZ, 0xc0, !PT ;  /* 0x00000003170c7812 */ /* 0x000fe200078ec0ff */
[----:B------:R-:W-:-:S03]  /*4ad0*/  HFMA2 R0, -RZ, RZ, 0, 0 ;  /* 0x00000000ff007431 */ /* 0x000fc600000001ff */
[----:B------:R-:W-:-:S07]  /*4ae0*/  ISETP.NE.AND P1, PT, R12, RZ, PT ;  /* 0x000000ff0c00720c */ /* 0x000fce0003f25270 */
[----:B------:R-:W-:Y:S06]  /*4af0*/  @!P0 BRA `(.L_x_384) ;  /* 0x0000000000448947 */ /* 0x000fec0003800000 */
[----:B------:R-:W-:Y:S01]  /*4b00*/  LOP3.LUT R0, R23, 0xfffffffc, RZ, 0xc0, !PT ;  /* 0xfffffffc17007812 */ /* 0x000fe200078ec0ff */
[----:B-1----:R-:W-:-:S07]  /*4b10*/  IMAD.MOV.U32 R3, RZ, RZ, RZ ;  /* 0x000000ffff037224 */ /* 0x002fce00078e00ff */
.L_x_385:
[----:B0-----:R-:W-:-:S06]  /*4b20*/  IMAD.IADD R10, R1, 0x1, R3 ;  /* 0x00000001010a7824 */ /* 0x001fcc00078e0203 */
[----:B--2---:R-:W2:Y:S01]  /*4b30*/  LDL R10, [R10] ;  /* 0x000000000a0a7983 */ /* 0x004ea20000100800 */
        /* <DEDUP_REMOVED lines=13> */
.L_x_384:
[----:B------:R-:W-:Y:S05]  /*4c10*/  BSYNC.RECONVERGENT B1 ;  /* 0x0000000000017941 */ /* 0x000fea0003800200 */
.L_x_383:
[----:B------:R-:W-:Y:S05]  /*4c20*/  @!P1 BRA `(.L_x_382) ;  /* 0x0000000000349947 */ /* 0x000fea0003800000 */
[----:B0-----:R-:W-:-:S05]  /*4c30*/  IADD3 R10, PT, PT, R1, R0, RZ ;  /* 0x00000000010a7210 */ /* 0x001fca0007ffe0ff */
[----:B-1----:R-:W3:Y:S01]  /*4c40*/  LDL.U8 R3, [R10] ;  /* 0x000000000a037983 */ /* 0x002ee20000100000 */
[----:B--2---:R-:W-:-:S05]  /*4c50*/  IADD3 R4, P0, PT, R16, R0, RZ ;  /* 0x0000000010047210 */ /* 0x004fca0007f1e0ff */
[----:B------:R-:W-:Y:S01]  /*4c60*/  IMAD.X R5, RZ, RZ, R17, P0 ;  /* 0x000000ffff057224 */ /* 0x000fe200000e0611 */
[----:B------:R-:W-:-:S04]  /*4c70*/  ISETP.NE.AND P0, PT, R12, 0x1, PT ;  /* 0x000000010c00780c */ /* 0x000fc80003f05270 */
[----:B---3--:R3:W-:Y:S09]  /*4c80*/  ST.E.U8 desc[UR36][R4.64+0x9], R3 ;  /* 0x0000090304007985 */ /* 0x0087f2000c101124 */
[----:B------:R-:W-:Y:S05]  /*4c90*/  @!P0 BRA `(.L_x_382) ;  /* 0x0000000000188947 */ /* 0x000fea0003800000 */
[----:B---3--:R-:W2:Y:S01]  /*4ca0*/  LDL.U8 R3, [R10+0x1] ;  /* 0x000001000a037983 */ /* 0x008ea20000100000 */
[----:B------:R-:W-:-:S03]  /*4cb0*/  ISETP.NE.AND P0, PT, R12, 0x2, PT ;  /* 0x000000020c00780c */ /* 0x000fc60003f05270 */
[----:B--2---:R4:W-:Y:S10]  /*4cc0*/  ST.E.U8 desc[UR36][R4.64+0xa], R3 ;  /* 0x00000a0304007985 */ /* 0x0049f4000c101124 */
[----:B------:R-:W-:Y:S05]  /*4cd0*/  @!P0 BRA `(.L_x_382) ;  /* 0x0000000000088947 */ /* 0x000fea0003800000 */
[----:B----4-:R-:W2:Y:S04]  /*4ce0*/  LDL.U8 R3, [R10+0x2] ;  /* 0x000002000a037983 */ /* 0x010ea80000100000 */
[----:B--2---:R0:W-:Y:S02]  /*4cf0*/  ST.E.U8 desc[UR36][R4.64+0xb], R3 ;  /* 0x00000b0304007985 */ /* 0x0041e4000c101124 */
.L_x_382:
[----:B------:R-:W-:Y:S05]  /*4d00*/  BSYNC.RECONVERGENT B0 ;  /* 0x0000000000007941 */ /* 0x000fea0003800200 */
.L_x_381:
[----:B01234-:R-:W-:Y:S01]  /*4d10*/  IADD3 R4, P0, PT, R16, R23, RZ ;  /* 0x0000001710047210 */ /* 0x01ffe20007f1e0ff */
[----:B------:R-:W-:Y:S02]  /*4d20*/  IMAD.MOV.U32 R10, RZ, RZ, 0x73 ;  /* 0x00000073ff0a7424 */ /* 0x000fe400078e00ff */
[----:B------:R-:W-:Y:S02]  /*4d30*/  IMAD.MOV.U32 R11, RZ, RZ, 0x5b ;  /* 0x0000005bff0b7424 */ /* 0x000fe400078e00ff */
[----:B------:R-:W-:Y:S02]  /*4d40*/  IMAD.X R5, RZ, RZ, R17, P0 ;  /* 0x000000ffff057224 */ /* 0x000fe400000e0611 */
[----:B------:R-:W-:Y:S02]  /*4d50*/  IMAD.MOV.U32 R0, RZ, RZ, 0x2c ;  /* 0x0000002cff007424 */ /* 0x000fe400078e00ff */
[----:B------:R-:W-:Y:S01]  /*4d60*/  IMAD.MOV.U32 R3, RZ, RZ, 0x6f ;  /* 0x0000006fff037424 */ /* 0x000fe200078e00ff */
[----:B------:R0:W-:Y:S04]  /*4d70*/  ST.E.U8 desc[UR36][R4.64+0xc], R7 ;  /* 0x00000c0704007985 */ /* 0x0001e8000c101124 */
[----:B------:R1:W-:Y:S04]  /*4d80*/  ST.E.U8 desc[UR36][R4.64+0x10], R2 ;  /* 0x0000100204007985 */ /* 0x0003e8000c101124 */
[----:B------:R2:W-:Y:S01]  /*4d90*/  ST.E.U8 desc[UR36][R4.64+0xe], R6 ;  /* 0x00000e0604007985 */ /* 0x0005e2000c101124 */
[----:B0-----:R-:W-:-:S03]  /*4da0*/  MOV R7, 0x6e ;  /* 0x0000006e00077802 */ /* 0x001fc60000000f00 */
[----:B------:R-:W-:Y:S01]  /*4db0*/  ST.E.U8 desc[UR36][R4.64+0xb], R8 ;  /* 0x00000b0804007985 */ /* 0x000fe2000c101124 */
[----:B-1----:R-:W-:-:S03]  /*4dc0*/  IMAD.MOV.U32 R2, RZ, RZ, 0x3a ;  /* 0x0000003aff027424 */ /* 0x002fc600078e00ff */
[----:B------:R0:W-:Y:S01]  /*4dd0*/  ST.E.U8 desc[UR36][R4.64+0x12], R8 ;  /* 0x0000120804007985 */ /* 0x0001e2000c101124 */
[----:B--2---:R-:W-:-:S03]  /*4de0*/  PRMT R6, R7, 0x7610, R6 ;  /* 0x0000761007067816 */ /* 0x004fc60000000006 */
[----:B------:R-:W-:Y:S01]  /*4df0*/  ST.E.U8 desc[UR36][R4.64+0xa], R9 ;  /* 0x00000a0904007985 */ /* 0x000fe2000c101124 */
[----:B------:R-:W-:Y:S02]  /*4e00*/  PRMT R7, R10, 0x7610, R7 ;  /* 0x000076100a077816 */ /* 0x000fe40000000007 */
[----:B------:R-:W-:Y:S01]  /*4e10*/  PRMT R10, R11, 0x7610, R10 ;  /* 0x000076100b0a7816 */ /* 0x000fe2000000000a */
        /* <DEDUP_REMOVED lines=14> */
[C---:B------:R-:W-:Y:S02]  /*4f00*/  IADD3 R35, P1, PT, R16.reuse, 0x1, RZ ;  /* 0x0000000110237810 */ /* 0x040fe40007f3e0ff */
[----:B------:R-:W-:-:S03]  /*4f10*/  IADD3 R33, P0, PT, R16, 0x3, RZ ;  /* 0x0000000310217810 */ /* 0x000fc60007f1e0ff */
[----:B------:R-:W-:Y:S01]  /*4f20*/  IMAD.X R34, RZ, RZ, R17, P1 ;  /* 0x000000ffff227224 */ /* 0x000fe200008e0611 */
[----:B------:R-:W-:-:S09]  /*4f30*/  IADD3.X R32, PT, PT, RZ, R17, RZ, P0, !PT ;  /* 0x00000011ff207210 */ /* 0x000fd200007fe4ff */
.L_x_422:
        /* <DEDUP_REMOVED lines=9> */
[----:B------:R-:W-:Y:S02]  /*4fd0*/  VIADD R29, R23, 0x1 ;  /* 0x00000001171d7836 */ /* 0x000fe40000000000 */
[----:B------:R-:W-:Y:S01]  /*4fe0*/  IMAD.MOV.U32 R10, RZ, RZ, RZ ;  /* 0x000000ffff0a7224 */ /* 0x000fe200078e00ff */
[----:B--2---:R-:W-:-:S14]  /*4ff0*/  DSETP.GE.AND P0, PT, R8, 1, PT ;  /* 0x3ff000000800742a */ /* 0x004fdc0003f06000 */
[----:B-1----:R-:W-:Y:S05]  /*5000*/  @!P0 BRA `(.L_x_389) ;  /* 0x0000000000788947 */ /* 0x002fea0003800000 */
[----:B------:R-:W-:Y:S01]  /*5010*/  MOV R10, RZ ;  /* 0x000000ff000a7202 */ /* 0x000fe20000000f00 */
[----:B------:R-:W-:Y:S02]  /*5020*/  IMAD.MOV.U32 R4, RZ, RZ, R8 ;  /* 0x000000ffff047224 */ /* 0x000fe400078e0008 */
[----:B------:R-:W-:-:S07]  /*5030*/  IMAD.MOV.U32 R5, RZ, RZ, R9 ;  /* 0x000000ffff057224 */ /* 0x000fce00078e0009 */
.L_x_392:
        /* <DEDUP_REMOVED lines=22> */
.L_x_391:
[----:B------:R-:W-:Y:S05]  /*51a0*/  BSYNC.RECONVERGENT B3 ;  /* 0x0000000000037941 */ /* 0x000fea0003800200 */
.L_x_390:
[----:B------:R-:W-:Y:S01]  /*51b0*/  DSETP.GE.AND P0, PT, R2, 1, PT ;  /* 0x3ff000000200742a */ /* 0x000fe20003f06000 */
[----:B------:R-:W-:Y:S01]  /*51c0*/  IMAD.MOV.U32 R4, RZ, RZ, R2 ;  /* 0x000000ffff047224 */ /* 0x000fe200078e0002 */
[----:B------:R-:W-:-:S12]  /*51d0*/  MOV R5, R3 ;  /* 0x0000000300057202 */ /* 0x000fd80000000f00 */
[----:B------:R-:W-:Y:S05]  /*51e0*/  @P0 BRA `(.L_x_392) ;  /* 0xfffffffc00940947 */ /* 0x000fea000383ffff */
.L_x_389:
[----:B------:R-:W-:Y:S05]  /*51f0*/  BSYNC.RECONVERGENT B2 ;  /* 0x0000000000027941 */ /* 0x000fea0003800200 */
.L_x_388:
[----:B------:R-:W0:Y:S01]  /*5200*/  F2I.F64.TRUNC R4, R8 ;  /* 0x0000000800047311 */ /* 0x000e22000030d100 */
[C---:B------:R-:W-:Y:S01]  /*5210*/  ISETP.GT.U32.AND P0, PT, R10.reuse, 0x6, PT ;  /* 0x000000060a00780c */ /* 0x040fe20003f04070 */
[----:B------:R-:W-:Y:S01]  /*5220*/  BSSY.RECONVERGENT B0, `(.L_x_393) ;  /* 0x0000052000007945 */ /* 0x000fe20003800200 */
[----:B------:R-:W-:Y:S02]  /*5230*/  VIADD R22, R10, 0x1 ;  /* 0x000000010a167836 */ /* 0x000fe40000000000 */
[--C-:B------:R-:W-:Y:S02]  /*5240*/  IMAD.IADD R0, R1, 0x1, R10.reuse ;  /* 0x0000000101007824 */ /* 0x100fe400078e020a */
[----:B------:R-:W-:Y:S01]  /*5250*/  IMAD.MOV.U32 R11, RZ, RZ, R10 ;  /* 0x000000ffff0b7224 */ /* 0x000fe200078e000a */
[----:B0-----:R-:W0:Y:S02]  /*5260*/  I2F.F64 R2, R4 ;  /* 0x0000000400027312 */ /* 0x001e240000201c00 */
[----:B0-----:R-:W-:-:S08]  /*5270*/  DADD R2, R8, -R2 ;  /* 0x0000000008027229 */ /* 0x001fd00000000802 */
[----:B------:R-:W-:-:S08]  /*5280*/  DMUL R2, R2, 10 ;  /* 0x4024000002027828 */ /* 0x000fd00000000000 */
[----:B------:R-:W-:-:S14]  /*5290*/  DSETP.LEU.OR P0, PT, R2, RZ, P0 ;  /* 0x000000ff0200722a */ /* 0x000fdc000070b400 */
[----:B------:R-:W-:Y:S05]  /*52a0*/  @P0 BRA `(.L_x_394) ;  /* 0x0000000400240947 */ /* 0x000fea0003800000 */
        /* <DEDUP_REMOVED lines=73> */
.L_x_394:
[----:B------:R-:W-:Y:S05]  /*5740*/  BSYNC.RECONVERGENT B0 ;  /* 0x0000000000007941 */ /* 0x000fea0003800200 */
.L_x_393:
[----:B------:R-:W-:Y:S01]  /*5750*/  IMAD.IADD R3, R1, 0x1, R22 ;  /* 0x0000000101037824 */ /* 0x000fe200078e0216 */
[----:B------:R-:W-:Y:S01]  /*5760*/  DSETP.GE.AND P0, PT, R8, 10, PT ;  /* 0x402400000800742a */ /* 0x000fe20003f06000 */
[----:B------:R-:W-:Y:S01]  /*5770*/  IMAD.MOV.U32 R2, RZ, RZ, 0x2e ;  /* 0x0000002eff027424 */ /* 0x000fe200078e00ff */
[----:B------:R-:W-:Y:S02]  /*5780*/  BSSY.RECONVERGENT B2, `(.L_x_395) ;  /* 0x0000027000027945 */ /* 0x000fe40003800200 */
[----:B------:R0:W-:Y:S04]  /*5790*/  STL.U8 [R3+0x3c], RZ ;  /* 0x00003cff03007387 */ /* 0x0001e80000100000 */
[----:B------:R0:W-:Y:S06]  /*57a0*/  STL.U8 [R0+0x3c], R2 ;  /* 0x00003c0200007387 */ /* 0x0001ec0000100000 */
[----:B------:R-:W-:Y:S05]  /*57b0*/  @!P0 BRA `(.L_x_396) ;  /* 0x00000000008c8947 */ /* 0x000fea0003800000 */
.L_x_399:
[----:B------:R-:W2:Y:S01]  /*57c0*/  MUFU.RCP64H R5, 10 ;  /* 0x4024000000057908 */ /* 0x000ea20000001800 */
[----:B0-----:R-:W-:Y:S01]  /*57d0*/  MOV R2, 0x0 ;  /* 0x0000000000027802 */ /* 0x001fe20000000f00 */
[----:B------:R-:W-:Y:S01]  /*57e0*/  IMAD.MOV.U32 R3, RZ, RZ, 0x40240000 ;  /* 0x40240000ff037424 */ /* 0x000fe200078e00ff */
[----:B------:R-:W-:Y:S01]  /*57f0*/  FSETP.GEU.AND P1, PT, |R9|, 6.5827683646048100446e-37, PT ;  /* 0x036000000900780b */ /* 0x000fe20003f2e200 */
[----:B------:R-:W-:Y:S01]  /*5800*/  IMAD.MOV.U32 R4, RZ, RZ, 0x1 ;  /* 0x00000001ff047424 */ /* 0x000fe200078e00ff */
[----:B------:R-:W-:Y:S01]  /*5810*/  BSSY.RECONVERGENT B3, `(.L_x_397) ;  /* 0x0000019000037945 */ /* 0x000fe20003800200 */
[----:B------:R-:W-:Y:S01]  /*5820*/  IMAD.IADD R12, R1, 0x1, R10 ;  /* 0x00000001010c7824 */ /* 0x000fe200078e020a */
[----:B------:R-:W-:Y:S01]  /*5830*/  IADD3 R10, PT, PT, R10, -0x1, RZ ;  /* 0xffffffff0a0a7810 */ /* 0x000fe20007ffe0ff */
[----:B-1----:R-:W0:Y:S02]  /*5840*/  F2I.F64.TRUNC R0, R8 ;  /* 0x0000000800007311 */ /* 0x002e24000030d100 */
        /* <DEDUP_REMOVED lines=21> */
.L_x_398:
[----:B------:R-:W-:Y:S05]  /*59a0*/  BSYNC.RECONVERGENT B3 ;  /* 0x0000000000037941 */ /* 0x000fea0003800200 */
.L_x_397:
[----:B------:R-:W-:Y:S01]  /*59b0*/  DSETP.GE.AND P0, PT, R2, 10, PT ;  /* 0x402400000200742a */ /* 0x000fe20003f06000 */
[----:B------:R-:W-:Y:S02]  /*59c0*/  IMAD.MOV.U32 R8, RZ, RZ, R2 ;  /* 0x000000ffff087224 */ /* 0x000fe400078e0002 */
[----:B------:R-:W-:-:S11]  /*59d0*/  IMAD.MOV.U32 R9, RZ, RZ, R3 ;  /* 0x000000ffff097224 */ /* 0x000fd600078e0003 */
[----:B------:R-:W-:Y:S05]  /*59e0*/  @P0 BRA `(.L_x_399) ;  /* 0xfffffffc00740947 */ /* 0x000fea000383ffff */
.L_x_396:
[----:B------:R-:W-:Y:S05]  /*59f0*/  BSYNC.RECONVERGENT B2 ;  /* 0x0000000000027941 */ /* 0x000fea0003800200 */
.L_x_395:
[----:B01----:R-:W0:Y:S01]  /*5a00*/  F2I.F64.TRUNC R0, R8 ;  /* 0x0000000800007311 */ /* 0x003e22000030d100 */
[C---:B------:R-:W-:Y:S01]  /*5a10*/  ISETP.GE.U32.AND P1, PT, R11.reuse, 0x3, PT ;  /* 0x000000030b00780c */ /* 0x040fe20003f26070 */
[----:B------:R-:W-:Y:S01]  /*5a20*/  BSSY.RECONVERGENT B0, `(.L_x_400) ;  /* 0x0000023000007945 */ /* 0x000fe20003800200 */
[----:B------:R-:W-:Y:S01]  /*5a30*/  IADD3 R2, PT, PT, R11, 0x1, RZ ;  /* 0x000000010b027810 */ /* 0x000fe20007ffe0ff */
[----:B------:R-:W-:-:S03]  /*5a40*/  IMAD.MOV.U32 R3, RZ, RZ, RZ ;  /* 0x000000ffff037224 */ /* 0x000fc600078e00ff */
[----:B------:R-:W-:-:S04]  /*5a50*/  LOP3.LUT R10, R2, 0x3, RZ, 0xc0, !PT ;  /* 0x00000003020a7812 */ /* 0x000fc800078ec0ff */
[----:B------:R-:W-:Y:S01]  /*5a60*/  ISETP.NE.AND P0, PT, R10, RZ, PT ;  /* 0x000000ff0a00720c */ /* 0x000fe20003f05270 */
[----:B0-----:R-:W-:-:S05]  /*5a70*/  VIADD R0, R0, 0x30 ;  /* 0x0000003000007836 */ /* 0x001fca0000000000 */
[----:B------:R0:W-:Y:S01]  /*5a80*/  STL.U8 [R1+0x3c], R0 ;  /* 0x00003c0001007387 */ /* 0x0001e20000100000 */
[----:B------:R-:W-:Y:S06]  /*5a90*/  @!P1 BRA `(.L_x_401) ;  /* 0x00000000006c9947 */ /* 0x000fec0003800000 */
[----:B------:R-:W-:Y:S01]  /*5aa0*/  IADD3 R21, P2, PT, R23, R35, RZ ;  /* 0x0000002317157210 */ /* 0x000fe20007f5e0ff */
[----:B------:R-:W-:Y:S01]  /*5ab0*/  IMAD.MOV.U32 R12, RZ, RZ, R36 ;  /* 0x000000ffff0c7224 */ /* 0x000fe200078e0024 */
[----:B------:R-:W-:Y:S02]  /*5ac0*/  IADD3 R19, P1, PT, R29, R33, RZ ;  /* 0x000000211d137210 */ /* 0x000fe40007f3e0ff */
[----:B------:R-:W-:Y:S01]  /*5ad0*/  LOP3.LUT R3, R2, 0xfffffffc, RZ, 0xc0, !PT ;  /* 0xfffffffc02037812 */ /* 0x000fe200078ec0ff */
[----:B------:R-:W-:Y:S01]  /*5ae0*/  IMAD.MOV.U32 R2, RZ, RZ, RZ ;  /* 0x000000ffff027224 */ /* 0x000fe200078e00ff */
[----:B------:R-:W-:Y:S02]  /*5af0*/  LEA.HI.X.SX32 R18, R23, R34, 0x1, P2 ;  /* 0x0000002217127211 */ /* 0x000fe400010f0eff */
[----:B------:R-:W-:Y:S02]  /*5b00*/  LEA.HI.X.SX32 R14, R29, R32, 0x1, P1 ;  /* 0x000000201d0e7211 */ /* 0x000fe400008f0eff */
[----:B0-----:R-:W-:-:S07]  /*5b10*/  IADD3 R0, PT, PT, -R3, RZ, RZ ;  /* 0x000000ff03007210 */ /* 0x001fce0007ffe1ff */
.L_x_402:
[----:B------:R0:W2:Y:S01]  /*5b20*/  LDL R8, [R12] ;  /* 0x000000000c087983 */ /* 0x0000a20000100800 */
[----:B-1----:R-:W-:Y:S01]  /*5b30*/  SHF.R.S32.HI R7, RZ, 0x1f, R2 ;  /* 0x0000001fff077819 */ /* 0x002fe20000011402 */
[----:B------:R-:W-:Y:S01]  /*5b40*/  VIADD R0, R0, 0x4 ;  /* 0x0000000400007836 */ /* 0x000fe20000000000 */
[C---:B------:R-:W-:Y:S02]  /*5b50*/  IADD3 R4, P1, PT, R2.reuse, R19, RZ ;  /* 0x0000001302047210 */ /* 0x040fe40007f3e0ff */
[C---:B------:R-:W-:Y:S01]  /*5b60*/  IADD3 R6, P2, PT, R2.reuse, R21, RZ ;  /* 0x0000001502067210 */ /* 0x040fe20007f5e0ff */
[----:B------:R-:W-:Y:S02]  /*5b70*/  VIADD R2, R2, 0x4 ;  /* 0x0000000402027836 */ /* 0x000fe40000000000 */
[C---:B------:R-:W-:Y:S01]  /*5b80*/  IMAD.X R5, R7.reuse, 0x1, R14, P1 ;  /* 0x0000000107057824 */ /* 0x040fe200008e060e */
[----:B------:R-:W-:Y:S01]  /*5b90*/  ISETP.NE.AND P1, PT, R0, RZ, PT ;  /* 0x000000ff0000720c */ /* 0x000fe20003f25270 */
[----:B------:R-:W-:Y:S01]  /*5ba0*/  IMAD.X R7, R7, 0x1, R18, P2 ;  /* 0x0000000107077824 */ /* 0x000fe200010e0612 */
[----:B0-----:R-:W-:-:S02]  /*5bb0*/  IADD3 R12, PT, PT, R12, 0x4, RZ ;  /* 0x000000040c0c7810 */ /* 0x001fc40007ffe0ff */
        /* <DEDUP_REMOVED lines=9> */
.L_x_401:
[----:B------:R-:W-:Y:S05]  /*5c50*/  BSYNC.RECONVERGENT B0 ;  /* 0x0000000000007941 */ /* 0x000fea0003800200 */
.L_x_400:
        /* <DEDUP_REMOVED lines=14> */
.L_x_404:
[----:B------:R-:W-:Y:S05]  /*5d40*/  BSYNC.RECONVERGENT B0 ;  /* 0x0000000000007941 */ /* 0x000fea0003800200 */
.L_x_403:
[----:B------:R-:W4:Y:S01]  /*5d50*/  LDCU.64 UR4, c[0x0][0x3b0] ;  /* 0x00007600ff0477ac */ /* 0x000f220008000a00 */
[C---:B------:R-:W-:Y:S01]  /*5d60*/  IADD3 R8, P0, PT, R22.reuse, R24, RZ ;  /* 0x0000001816087210 */ /* 0x040fe20007f1e0ff */
[----:B-1----:R-:W-:Y:S02]  /*5d70*/  IMAD.MOV.U32 R4, RZ, RZ, 0x2c ;  /* 0x0000002cff047424 */ /* 0x002fe400078e00ff */
[----:B0-----:R-:W-:Y:S01]  /*5d80*/  IMAD.MOV.U32 R0, RZ, RZ, 0x20 ;  /* 0x00000020ff007424 */ /* 0x001fe200078e00ff */
        /* <DEDUP_REMOVED lines=11> */
[----:B------:R-:W-:Y:S01]  /*5e40*/  MOV R22, RZ ;  /* 0x000000ff00167202 */ /* 0x000fe20000000f00 */
[----:B------:R-:W-:Y:S02]  /*5e50*/  IMAD.MOV.U32 R4, RZ, RZ, R10 ;  /* 0x000000ffff047224 */ /* 0x000fe400078e000a */
[----:B--23--:R-:W-:-:S07]  /*5e60*/  IMAD.MOV.U32 R5, RZ, RZ, R11 ;  /* 0x000000ffff057224 */ /* 0x00cfce00078e000b */
.L_x_409:
        /* <DEDUP_REMOVED lines=22> */
.L_x_408:
[----:B------:R-:W-:Y:S05]  /*5fd0*/  BSYNC.RECONVERGENT B3 ;  /* 0x0000000000037941 */ /* 0x000fea0003800200 */
.L_x_407:
[----:B------:R-:W-:Y:S01]  /*5fe0*/  DSETP.GE.AND P0, PT, R2, 1, PT ;  /* 0x3ff000000200742a */ /* 0x000fe20003f06000 */
[----:B------:R-:W-:Y:S01]  /*5ff0*/  IMAD.MOV.U32 R4, RZ, RZ, R2 ;  /* 0x000000ffff047224 */ /* 0x000fe200078e0002 */
[----:B------:R-:W-:-:S12]  /*6000*/  MOV R5, R3 ;  /* 0x0000000300057202 */ /* 0x000fd80000000f00 */
[----:B------:R-:W-:Y:S05]  /*6010*/  @P0 BRA `(.L_x_409) ;  /* 0xfffffffc00940947 */ /* 0x000fea000383ffff */
.L_x_406:
[----:B------:R-:W-:Y:S05]  /*6020*/  BSYNC.RECONVERGENT B2 ;  /* 0x0000000000027941 */ /* 0x000fea0003800200 */
.L_x_405:
[----:B------:R-:W2:Y:S01]  /*6030*/  F2I.F64.TRUNC R4, R10 ;  /* 0x0000000a00047311 */ /* 0x000ea2000030d100 */
[C---:B------:R-:W-:Y:S01]  /*6040*/  ISETP.GT.U32.AND P0, PT, R22.reuse, 0x6, PT ;  /* 0x000000061600780c */ /* 0x040fe20003f04070 */
[----:B------:R-:W-:Y:S01]  /*6050*/  BSSY.RECONVERGENT B0, `(.L_x_410) ;  /* 0x0000052000007945 */ /* 0x000fe20003800200 */
[----:B------:R-:W-:Y:S02]  /*6060*/  VIADD R23, R22, 0x1 ;  /* 0x0000000116177836 */ /* 0x000fe40000000000 */
[--C-:B------:R-:W-:Y:S02]  /*6070*/  IMAD.IADD R0, R1, 0x1, R22.reuse ;  /* 0x0000000101007824 */ /* 0x100fe400078e0216 */
[----:B------:R-:W-:Y:S01]  /*6080*/  IMAD.MOV.U32 R24, RZ, RZ, R22 ;  /* 0x000000ffff187224 */ /* 0x000fe200078e0016 */
[----:B--23--:R-:W0:Y:S02]  /*6090*/  I2F.F64 R2, R4 ;  /* 0x0000000400027312 */ /* 0x00ce240000201c00 */
        /* <DEDUP_REMOVED lines=77> */
.L_x_411:
[----:B------:R-:W-:Y:S05]  /*6570*/  BSYNC.RECONVERGENT B0 ;  /* 0x0000000000007941 */ /* 0x000fea0003800200 */
.L_x_410:
[----:B------:R-:W-:Y:S01]  /*6580*/  IMAD.IADD R3, R1, 0x1, R23 ;  /* 0x0000000101037824 */ /* 0x000fe200078e0217 */
[----:B------:R-:W-:Y:S01]  /*6590*/  DSETP.GE.AND P0, PT, R10, 10, PT ;  /* 0x402400000a00742a */ /* 0x000fe20003f06000 */
[----:B------:R-:W-:Y:S01]  /*65a0*/  IMAD.MOV.U32 R2, RZ, RZ, 0x2e ;  /* 0x0000002eff027424 */ /* 0x000fe200078e00ff */
[----:B------:R-:W-:Y:S02]  /*65b0*/  BSSY.RECONVERGENT B2, `(.L_x_412) ;  /* 0x0000027000027945 */ /* 0x000fe40003800200 */
[----:B------:R0:W-:Y:S04]  /*65c0*/  STL.U8 [R3+0x50], RZ ;  /* 0x000050ff03007387 */ /* 0x0001e80000100000 */
[----:B------:R0:W-:Y:S06]  /*65d0*/  STL.U8 [R0+0x50], R2 ;  /* 0x0000500200007387 */ /* 0x0001ec0000100000 */
[----:B------:R-:W-:Y:S05]  /*65e0*/  @!P0 BRA `(.L_x_413) ;  /* 0x00000000008c8947 */ /* 0x000fea0003800000 */
.L_x_416:
[----:B-1----:R-:W1:Y:S01]  /*65f0*/  MUFU.RCP64H R7, 10 ;  /* 0x4024000000077908 */ /* 0x002e620000001800 */
[----:B------:R-:W-:Y:S01]  /*6600*/  MOV R4, 0x0 ;  /* 0x0000000000047802 */ /* 0x000fe20000000f00 */
[----:B------:R-:W-:Y:S01]  /*6610*/  IMAD.MOV.U32 R5, RZ, RZ, 0x40240000 ;  /* 0x40240000ff057424 */ /* 0x000fe200078e00ff */
[----:B------:R-:W-:Y:S01]  /*6620*/  FSETP.GEU.AND P1, PT, |R11|, 6.5827683646048100446e-37, PT ;  /* 0x036000000b00780b */ /* 0x000fe20003f2e200 */
[----:B------:R-:W-:Y:S01]  /*6630*/  IMAD.MOV.U32 R6, RZ, RZ, 0x1 ;  /* 0x00000001ff067424 */ /* 0x000fe200078e00ff */
[----:B------:R-:W-:Y:S01]  /*6640*/  BSSY.RECONVERGENT B3, `(.L_x_414) ;  /* 0x0000019000037945 */ /* 0x000fe20003800200 */
[----:B------:R-:W-:Y:S01]  /*6650*/  IMAD.IADD R12, R1, 0x1, R22 ;  /* 0x00000001010c7824 */ /* 0x000fe200078e0216 */
[----:B------:R-:W-:Y:S01]  /*6660*/  IADD3 R22, PT, PT, R22, -0x1, RZ ;  /* 0xffffffff16167810 */ /* 0x000fe20007ffe0ff */
[----:B0-----:R-:W0:Y:S02]  /*6670*/  F2I.F64.TRUNC R0, R10 ;  /* 0x0000000a00007311 */ /* 0x001e24000030d100 */
        /* <DEDUP_REMOVED lines=21> */
.L_x_415:
[----:B------:R-:W-:Y:S05]  /*67d0*/  BSYNC.RECONVERGENT B3 ;  /* 0x0000000000037941 */ /* 0x000fea0003800200 */
.L_x_414:
[----:B------:R-:W-:Y:S01]  /*67e0*/  DSETP.GE.AND P0, PT, R2, 10, PT ;  /* 0x402400000200742a */ /* 0x000fe20003f06000 */
[----:B------:R-:W-:Y:S02]  /*67f0*/  IMAD.MOV.U32 R10, RZ, RZ, R2 ;  /* 0x000000ffff0a7224 */ /* 0x000fe400078e0002 */
[----:B------:R-:W-:-:S11]  /*6800*/  IMAD.MOV.U32 R11, RZ, RZ, R3 ;  /* 0x000000ffff0b7224 */ /* 0x000fd600078e0003 */
[----:B------:R-:W-:Y:S05]  /*6810*/  @P0 BRA `(.L_x_416) ;  /* 0xfffffffc00740947 */ /* 0x000fea000383ffff */
.L_x_413:
[----:B------:R-:W-:Y:S05]  /*6820*/  BSYNC.RECONVERGENT B2 ;  /* 0x0000000000027941 */ /* 0x000fea0003800200 */
.L_x_412:
        /* <DEDUP_REMOVED lines=10> */
[----:B------:R-:W-:Y:S01]  /*68d0*/  LOP3.LUT R3, R2, 0xfffffffc, RZ, 0xc0, !PT ;  /* 0xfffffffc02037812 */ /* 0x000fe200078ec0ff */
[----:B0-----:R-:W-:Y:S01]  /*68e0*/  IMAD.MOV.U32 R0, RZ, RZ, RZ ;  /* 0x000000ffff007224 */ /* 0x001fe200078e00ff */
[----:B------:R-:W-:-:S07]  /*68f0*/  SHF.R.S32.HI R10, RZ, 0x1f, R25 ;  /* 0x0000001fff0a7819 */ /* 0x000fce0000011419 */
.L_x_419:
[----:B------:R-:W-:-:S06]  /*6900*/  IMAD.IADD R2, R1, 0x1, R0 ;  /* 0x0000000101027824 */ /* 0x000fcc00078e0200 */
[----:B------:R-:W2:Y:S01]  /*6910*/  LDL R2, [R2+0x50] ;  /* 0x0000500002027983 */ /* 0x000ea20000100800 */
[----:B-1----:R-:W-:Y:S02]  /*6920*/  SHF.R.S32.HI R7, RZ, 0x1f, R0 ;  /* 0x0000001fff077819 */ /* 0x002fe40000011400 */
[----:B------:R-:W-:Y:S02]  /*6930*/  IADD3 R4, P1, PT, R0, R8, RZ ;  /* 0x0000000800047210 */ /* 0x000fe40007f3e0ff */
[----:B------:R-:W-:Y:S01]  /*6940*/  IADD3 R6, P2, P3, R16, R0, R25 ;  /* 0x0000000010067210 */ /* 0x000fe20007b5e019 */
[----:B------:R-:W-:Y:S01]  /*6950*/  VIADD R0, R0, 0x4 ;  /* 0x0000000400007836 */ /* 0x000fe20000000000 */
[----:B------:R-:W-:Y:S02]  /*6960*/  IADD3.X R5, PT, PT, R7, R9, RZ, P1, !PT ;  /* 0x0000000907057210 */ /* 0x000fe40000ffe4ff */
        /* <DEDUP_REMOVED lines=11> */
.L_x_418:
[----:B------:R-:W-:Y:S05]  /*6a20*/  BSYNC.RECONVERGENT B0 ;  /* 0x0000000000007941 */ /* 0x000fea0003800200 */
.L_x_417:
        /* <DEDUP_REMOVED lines=14> */
.L_x_421:
[----:B------:R-:W-:Y:S05]  /*6b10*/  BSYNC.RECONVERGENT B0 ;  /* 0x0000000000007941 */ /* 0x000fea0003800200 */
.L_x_420:
[C---:B--23--:R-:W-:Y:S01]  /*6b20*/  IADD3 R2, P0, PT, R23.reuse, R8, RZ ;  /* 0x0000000817027210 */ /* 0x04cfe20007f1e0ff */
[----:B0-----:R-:W-:Y:S01]  /*6b30*/  IMAD.MOV.U32 R0, RZ, RZ, 0x5d ;  /* 0x0000005dff007424 */ /* 0x001fe200078e00ff */
[----:B-1----:R-:W-:Y:S01]  /*6b40*/  MOV R6, 0x20 ;  /* 0x0000002000067802 */ /* 0x002fe20000000f00 */
        /* <DEDUP_REMOVED lines=12> */
.L_x_387:
[----:B------:R-:W-:Y:S05]  /*6c10*/  BSYNC.RECONVERGENT B1 ;  /* 0x0000000000017941 */ /* 0x000fea0003800200 */
.L_x_386:
[----:B------:R-:W0:Y:S01]  /*6c20*/  LDCU.64 UR4, c[0x0][0x3a8] ;  /* 0x00007500ff0477ac */ /* 0x000e220008000a00 */
[----:B------:R-:W-:Y:S01]  /*6c30*/  IMAD.SHL.U32 R25, R26, 0x8, RZ ;  /* 0x000000081a197824 */ /* 0x000fe200078e00ff */
[----:B------:R-:W-:Y:S01]  /*6c40*/  SHF.R.S32.HI R35, RZ, 0x1f, R23 ;  /* 0x0000001fff237819 */ /* 0x000fe20000011417 */
[----:B------:R-:W-:Y:S01]  /*6c50*/  IMAD.MOV.U32 R0, RZ, RZ, 0x5b ;  /* 0x0000005bff007424 */ /* 0x000fe200078e00ff */
[----:B------:R-:W-:Y:S02]  /*6c60*/  IADD3 R32, P0, PT, R16, R23, RZ ;  /* 0x0000001710207210 */ /* 0x000fe40007f1e0ff */
[----:B------:R-:W-:-:S03]  /*6c70*/  SHF.L.U64.HI R36, R26, 0x3, R28 ;  /* 0x000000031a247819 */ /* 0x000fc6000001021c */
[----:B------:R-:W-:-:S05]  /*6c80*/  IMAD.X R33, R17, 0x1, R35, P0 ;  /* 0x0000000111217824 */ /* 0x000fca00000e0623 */
[----:B------:R1:W-:Y:S01]  /*6c90*/  ST.E.U8 desc[UR36][R32.64], R0 ;  /* 0x0000000020007985 */ /* 0x0003e2000c101124 */
[----:B0-----:R-:W-:-:S04]  /*6ca0*/  IADD3 R30, P1, PT, R25, UR4, RZ ;  /* 0x00000004191e7c10 */ /* 0x001fc8000ff3e0ff */
[----:B------:R-:W-:-:S06]  /*6cb0*/  IADD3.X R31, PT, PT, R36, UR5, RZ, P1, !PT ;  /* 0x00000005241f7c10 */ /* 0x000fcc0008ffe4ff */
        /* <DEDUP_REMOVED lines=9> */
.L_x_427:
        /* <DEDUP_REMOVED lines=22> */
.L_x_426:
[----:B------:R-:W-:Y:S05]  /*6eb0*/  BSYNC.RECONVERGENT B2 ;  /* 0x0000000000027941 */ /* 0x000fea0003800200 */
.L_x_425:
[----:B------:R-:W-:Y:S01]  /*6ec0*/  DSETP.GE.AND P0, PT, R2, 1, PT ;  /* 0x3ff000000200742a */ /* 0x000fe20003f06000 */
[----:B------:R-:W-:Y:S02]  /*6ed0*/  IMAD.MOV.U32 R4, RZ, RZ, R2 ;  /* 0x000000ffff047224 */ /* 0x000fe400078e0002 */
[----:B------:R-:W-:-:S11]  /*6ee0*/  IMAD.MOV.U32 R5, RZ, RZ, R3 ;  /* 0x000000ffff057224 */ /* 0x000fd600078e0003 */
[----:B------:R-:W-:Y:S05]  /*6ef0*/  @P0 BRA `(.L_x_427) ;  /* 0xfffffffc00940947 */ /* 0x000fea000383ffff */
.L_x_424:
[----:B------:R-:W-:Y:S05]  /*6f00*/  BSYNC.RECONVERGENT B1 ;  /* 0x0000000000017941 */ /* 0x000fea0003800200 */
.L_x_423:
[----:B------:R-:W0:Y:S01]  /*6f10*/  F2I.F64.TRUNC R6, R30 ;  /* 0x0000001e00067311 */ /* 0x000e22000030d100 */
[C---:B------:R-:W-:Y:S01]  /*6f20*/  ISETP.GT.U32.AND P0, PT, R8.reuse, 0x6, PT ;  /* 0x000000060800780c */ /* 0x040fe20003f04070 */
[----:B------:R-:W-:Y:S01]  /*6f30*/  BSSY.RECONVERGENT B0, `(.L_x_428) ;  /* 0x0000052000007945 */ /* 0x000fe20003800200 */
[----:B------:R-:W-:Y:S01]  /*6f40*/  VIADD R22, R8, 0x1 ;  /* 0x0000000108167836 */ /* 0x000fe20000000000 */
[----:B------:R-:W-:Y:S01]  /*6f50*/  MOV R24, R8 ;  /* 0x0000000800187202 */ /* 0x000fe20000000f00 */
[----:B------:R-:W-:-:S03]  /*6f60*/  IMAD.IADD R0, R1, 0x1, R8 ;  /* 0x0000000101007824 */ /* 0x000fc600078e0208 */
[----:B0-----:R-:W0:Y:S02]  /*6f70*/  I2F.F64 R2, R6 ;  /* 0x0000000600027312 */ /* 0x001e240000201c00 */
[----:B0-----:R-:W-:-:S08]  /*6f80*/  DADD R2, R30, -R2 ;  /* 0x000000001e027229 */ /* 0x001fd00000000802 */
[----:B------:R-:W-:-:S08]  /*6f90*/  DMUL R4, R2, 10 ;  /* 0x4024000002047828 */ /* 0x000fd00000000000 */
[----:B------:R-:W-:-:S14]  /*6fa0*/  DSETP.LEU.OR P0, PT, R4, RZ, P0 ;  /* 0x000000ff0400722a */ /* 0x000fdc000070b400 */
[----:B------:R-:W-:Y:S05]  /*6fb0*/  @P0 BRA `(.L_x_429) ;  /* 0x0000000400240947 */ /* 0x000fea0003800000 */
        /* <DEDUP_REMOVED lines=73> */
.L_x_429:
[----:B------:R-:W-:Y:S05]  /*7450*/  BSYNC.RECONVERGENT B0 ;  /* 0x0000000000007941 */ /* 0x000fea0003800200 */
.L_x_428:
        /* <DEDUP_REMOVED lines=11> */
.L_x_434:
        /* <DEDUP_REMOVED lines=30> */
.L_x_433:
[----:B------:R-:W-:Y:S05]  /*76f0*/  BSYNC.RECONVERGENT B2 ;  /* 0x0000000000027941 */ /* 0x000fea0003800200 */
.L_x_432:
[----:B------:R-:W-:Y:S01]  /*7700*/  DSETP.GE.AND P0, PT, R2, 10, PT ;  /* 0x402400000200742a */ /* 0x000fe20003f06000 */
[----:B------:R-:W-:Y:S01]  /*7710*/  IMAD.MOV.U32 R10, RZ, RZ, R2 ;  /* 0x000000ffff0a7224 */ /* 0x000fe200078e0002 */
[----:B------:R-:W-:-:S12]  /*7720*/  MOV R11, R3 ;  /* 0x00000003000b7202 */ /* 0x000fd80000000f00 */
[----:B------:R-:W-:Y:S05]  /*7730*/  @P0 BRA `(.L_x_434) ;  /* 0xfffffffc00740947 */ /* 0x000fea000383ffff */
.L_x_431:
[----:B------:R-:W-:Y:S05]  /*7740*/  BSYNC.RECONVERGENT B1 ;  /* 0x0000000000017941 */ /* 0x000fea0003800200 */
.L_x_430:
        /* <DEDUP_REMOVED lines=15> */
.L_x_435:
        /* <DEDUP_REMOVED lines=9> */
[C---:B------:R-:W-:Y:S02]  /*78d0*/  IADD3 R19, P1, PT, R16.reuse, R34, RZ ;  /* 0x0000002210137210 */ /* 0x040fe40007f3e0ff */
[----:B------:R-:W-:Y:S01]  /*78e0*/  IADD3 R21, P2, PT, R16, R23, RZ ;  /* 0x0000001710157210 */ /* 0x000fe20007f5e0ff */
[----:B------:R-:W-:Y:S01]  /*78f0*/  IMAD.MOV R0, RZ, RZ, -R3 ;  /* 0x000000ffff007224 */ /* 0x000fe200078e0a03 */
[----:B------:R-:W-:Y:S02]  /*7900*/  LEA.HI.X.SX32 R10, R34, R17, 0x1, P1 ;  /* 0x00000011220a7211 */ /* 0x000fe400008f0eff */
[----:B------:R-:W-:-:S09]  /*7910*/  IADD3.X R12, PT, PT, R17, R35, RZ, P2, !PT ;  /* 0x00000023110c7210 */ /* 0x000fd200017fe4ff */
.L_x_438:
[----:B0-----:R0:W2:Y:S01]  /*7920*/  LDL R8, [R42] ;  /* 0x000000002a087983 */ /* 0x0010a20000100800 */
[----:B------:R-:W-:Y:S01]  /*7930*/  SHF.R.S32.HI R7, RZ, 0x1f, R2 ;  /* 0x0000001fff077819 */ /* 0x000fe20000011402 */
[----:B------:R-:W-:Y:S01]  /*7940*/  VIADD R0, R0, 0x4 ;  /* 0x0000000400007836 */ /* 0x000fe20000000000 */
[C---:B------:R-:W-:Y:S02]  /*7950*/  IADD3 R4, P1, PT, R2.reuse, R19, RZ ;  /* 0x0000001302047210 */ /* 0x040fe40007f3e0ff */
[C---:B------:R-:W-:Y:S02]  /*7960*/  IADD3 R6, P2, PT, R2.reuse, R21, RZ ;  /* 0x0000001502067210 */ /* 0x040fe40007f5e0ff */
[----:B------:R-:W-:Y:S01]  /*7970*/  IADD3 R2, PT, PT, R2, 0x4, RZ ;  /* 0x0000000402027810 */ /* 0x000fe20007ffe0ff */
[C---:B------:R-:W-:Y:S01]  /*7980*/  IMAD.X R5, R7.reuse, 0x1, R10, P1 ;  /* 0x0000000107057824 */ /* 0x040fe200008e060a */
[----:B------:R-:W-:Y:S01]  /*7990*/  ISETP.NE.AND P1, PT, R0, RZ, PT ;  /* 0x000000ff0000720c */ /* 0x000fe20003f25270 */
[----:B------:R-:W-:-:S02]  /*79a0*/  IMAD.X R7, R7, 0x1, R12, P2 ;  /* 0x0000000107077824 */ /* 0x000fc400010e060c */
[----:B0-----:R-:W-:Y:S01]  /*79b0*/  VIADD R42, R42, 0x4 ;  /* 0x000000042a2a7836 */ /* 0x001fe20000000000 */
        /* <DEDUP_REMOVED lines=9> */
.L_x_437:
[----:B------:R-:W-:Y:S05]  /*7a50*/  BSYNC.RECONVERGENT B0 ;  /* 0x0000000000007941 */ /* 0x000fea0003800200 */
.L_x_436:
        /* <DEDUP_REMOVED lines=14> */
.L_x_440:
[----:B------:R-:W-:Y:S05]  /*7b40*/  BSYNC.RECONVERGENT B0 ;  /* 0x0000000000007941 */ /* 0x000fea0003800200 */
.L_x_439:
[----:B------:R-:W3:Y:S01]  /*7b50*/  LDCU.64 UR4, c[0x0][0x3b0] ;  /* 0x00007600ff0477ac */ /* 0x000ee20008000a00 */
[----:B------:R-:W-:Y:S01]  /*7b60*/  IADD3 R24, P0, PT, R22, R32, RZ ;  /* 0x0000002016187210 */ /* 0x000fe20007f1e0ff */
[----:B------:R-:W-:Y:S01]  /*7b70*/  IMAD.MOV.U32 R12, RZ, RZ, 0x2c ;  /* 0x0000002cff0c7424 */ /* 0x000fe200078e00ff */
[----:B------:R-:W-:Y:S01]  /*7b80*/  SHF.R.S32.HI R28, RZ, 0x1f, R22 ;  /* 0x0000001fff1c7819 */ /* 0x000fe20000011416 */
[----:B------:R-:W-:Y:S01]  /*7b90*/  IMAD.MOV.U32 R0, RZ, RZ, 0x20 ;  /* 0x00000020ff007424 */ /* 0x000fe200078e00ff */
[----:B---3--:R-:W-:Y:S02]  /*7ba0*/  IADD3 R8, P1, PT, R25, UR4, RZ ;  /* 0x0000000419087c10 */ /* 0x008fe4000ff3e0ff */
[----:B------:R-:W-:Y:S02]  /*7bb0*/  IADD3.X R25, PT, PT, R28, R33, RZ, P0, !PT ;  /* 0x000000211c197210 */ /* 0x000fe400007fe4ff */
[----:B0-----:R-:W-:-:S03]  /*7bc0*/  IADD3.X R9, PT, PT, R36, UR5, RZ, P1, !PT ;  /* 0x0000000524097c10 */ /* 0x001fc60008ffe4ff */
[----:B------:R0:W-:Y:S04]  /*7bd0*/  ST.E.U8 desc[UR36][R24.64+0x1], R12 ;  /* 0x0000010c18007985 */ /* 0x0001e8000c101124 */
[----:B------:R0:W-:Y:S04]  /*7be0*/  ST.E.U8 desc[UR36][R24.64+0x2], R0 ;  /* 0x0000020018007985 */ /* 0x0001e8000c101124 */
        /* <DEDUP_REMOVED lines=8> */
.L_x_445:
        /* <DEDUP_REMOVED lines=22> */
.L_x_444:
[----:B------:R-:W-:Y:S05]  /*7dd0*/  BSYNC.RECONVERGENT B2 ;  /* 0x0000000000027941 */ /* 0x000fea0003800200 */
.L_x_443:
[----:B------:R-:W-:Y:S01]  /*7de0*/  DSETP.GE.AND P0, PT, R2, 1, PT ;  /* 0x3ff000000200742a */ /* 0x000fe20003f06000 */
[----:B------:R-:W-:Y:S02]  /*7df0*/  IMAD.MOV.U32 R4, RZ, RZ, R2 ;  /* 0x000000ffff047224 */ /* 0x000fe400078e0002 */
[----:B------:R-:W-:-:S11]  /*7e00*/  IMAD.MOV.U32 R5, RZ, RZ, R3 ;  /* 0x000000ffff057224 */ /* 0x000fd600078e0003 */
[----:B------:R-:W-:Y:S05]  /*7e10*/  @P0 BRA `(.L_x_445) ;  /* 0xfffffffc00940947 */ /* 0x000fea000383ffff */
.L_x_442:
[----:B------:R-:W-:Y:S05]  /*7e20*/  BSYNC.RECONVERGENT B1 ;  /* 0x0000000000017941 */ /* 0x000fea0003800200 */
.L_x_441:
[----:B------:R-:W1:Y:S01]  /*7e30*/  F2I.F64.TRUNC R6, R8 ;  /* 0x0000000800067311 */ /* 0x000e62000030d100 */
[C---:B------:R-:W-:Y:S01]  /*7e40*/  ISETP.GT.U32.AND P0, PT, R10.reuse, 0x6, PT ;  /* 0x000000060a00780c */ /* 0x040fe20003f04070 */
[----:B------:R-:W-:Y:S01]  /*7e50*/  BSSY.RECONVERGENT B0, `(.L_x_446) ;  /* 0x0000052000007945 */ /* 0x000fe20003800200 */
[----:B------:R-:W-:Y:S01]  /*7e60*/  VIADD R11, R10, 0x1 ;  /* 0x000000010a0b7836 */ /* 0x000fe20000000000 */
[----:B------:R-:W-:Y:S01]  /*7e70*/  MOV R26, R10 ;  /* 0x0000000a001a7202 */ /* 0x000fe20000000f00 */
[----:B------:R-:W-:-:S03]  /*7e80*/  IMAD.IADD R0, R1, 0x1, R10 ;  /* 0x0000000101007824 */ /* 0x000fc600078e020a */
[----:B-12---:R-:W0:Y:S02]  /*7e90*/  I2F.F64 R2, R6 ;  /* 0x0000000600027312 */ /* 0x006e240000201c00 */
        /* <DEDUP_REMOVED lines=77> */
.L_x_447:
[----:B------:R-:W-:Y:S05]  /*8370*/  BSYNC.RECONVERGENT B0 ;  /* 0x0000000000007941 */ /* 0x000fea0003800200 */
.L_x_446:
[----:B------:R-:W-:Y:S01]  /*8380*/  IMAD.IADD R3, R1, 0x1, R11 ;  /* 0x0000000101037824 */ /* 0x000fe200078e020b */
[----:B------:R-:W-:Y:S01]  /*8390*/  MOV R2, 0x2e ;  /* 0x0000002e00027802 */ /* 0x000fe20000000f00 */
[----:B------:R-:W-:Y:S01]  /*83a0*/  DSETP.GE.AND P0, PT, R8, 10, PT ;  /* 0x402400000800742a */ /* 0x000fe20003f06000 */
[----:B------:R-:W-:Y:S02]  /*83b0*/  BSSY.RECONVERGENT B1, `(.L_x_448) ;  /* 0x0000027000017945 */ /* 0x000fe40003800200 */
[----:B------:R0:W-:Y:S04]  /*83c0*/  STL.U8 [R3+0x28], RZ ;  /* 0x000028ff03007387 */ /* 0x0001e80000100000 */
[----:B------:R0:W-:Y:S07]  /*83d0*/  STL.U8 [R0+0x28], R2 ;  /* 0x0000280200007387 */ /* 0x0001ee0000100000 */
[----:B------:R-:W-:Y:S05]  /*83e0*/  @!P0 BRA `(.L_x_449) ;  /* 0x00000000008c8947 */ /* 0x000fea0003800000 */
.L_x_452:
[----:B0-----:R-:W0:Y:S01]  /*83f0*/  MUFU.RCP64H R3, 10 ;  /* 0x4024000000037908 */ /* 0x001e220000001800 */
[----:B------:R-:W-:Y:S01]  /*8400*/  IMAD.MOV.U32 R4, RZ, RZ, 0x0 ;  /* 0x00000000ff047424 */ /* 0x000fe200078e00ff */
[----:B------:R-:W-:Y:S01]  /*8410*/  IADD3 R12, PT, PT, R1, R10, RZ ;  /* 0x0000000a010c7210 */ /* 0x000fe20007ffe0ff */
[----:B-1----:R-:W-:Y:S01]  /*8420*/  IMAD.MOV.U32 R5, RZ, RZ, 0x40240000 ;  /* 0x40240000ff057424 */ /* 0x002fe200078e00ff */
[----:B------:R-:W-:Y:S01]  /*8430*/  FSETP.GEU.AND P1, PT, |R9|, 6.5827683646048100446e-37, PT ;  /* 0x036000000900780b */ /* 0x000fe20003f2e200 */
[----:B------:R-:W-:Y:S01]  /*8440*/  IMAD.MOV.U32 R2, RZ, RZ, 0x1 ;  /* 0x00000001ff027424 */ /* 0x000fe200078e00ff */
[----:B------:R-:W-:Y:S01]  /*8450*/  BSSY.RECONVERGENT B2, `(.L_x_450) ;  /* 0x0000018000027945 */ /* 0x000fe20003800200 */
[----:B------:R-:W-:Y:S01]  /*8460*/  VIADD R10, R10, 0xffffffff ;  /* 0xffffffff0a0a7836 */ /* 0x000fe20000000000 */
[----:B------:R-:W1:Y:S03]  /*8470*/  F2I.F64.TRUNC R0, R8 ;  /* 0x0000000800007311 */ /* 0x000e66000030d100 */
[----:B0-----:R-:W-:-:S08]  /*8480*/  DFMA R6, R2, -R4, 1 ;  /* 0x3ff000000206742b */ /* 0x001fd00000000804 */
[----:B------:R-:W-:-:S08]  /*8490*/  DFMA R6, R6, R6, R6 ;  /* 0x000000060606722b */ /* 0x000fd00000000006 */
[----:B------:R-:W-:-:S08]  /*84a0*/  DFMA R6, R2, R6, R2 ;  /* 0x000000060206722b */ /* 0x000fd00000000002 */
[----:B------:R-:W-:-:S08]  /*84b0*/  DFMA R4, R6, -R4, 1 ;  /* 0x3ff000000604742b */ /* 0x000fd00000000804 */
[----:B------:R-:W-:Y:S01]  /*84c0*/  DFMA R4, R6, R4, R6 ;  /* 0x000000040604722b */ /* 0x000fe20000000006 */
[----:B-1----:R-:W-:-:S05]  /*84d0*/  IMAD.HI R6, R0, 0x66666667, RZ ;  /* 0x6666666700067827 */ /* 0x002fca00078e02ff */
        /* <DEDUP_REMOVED lines=15> */
.L_x_451:
[----:B------:R-:W-:Y:S05]  /*85d0*/  BSYNC.RECONVERGENT B2 ;  /* 0x0000000000027941 */ /* 0x000fea0003800200 */
.L_x_450:
[----:B------:R-:W-:Y:S01]  /*85e0*/  DSETP.GE.AND P0, PT, R2, 10, PT ;  /* 0x402400000200742a */ /* 0x000fe20003f06000 */
[----:B------:R-:W-:Y:S01]  /*85f0*/  MOV R8, R2 ;  /* 0x0000000200087202 */ /* 0x000fe20000000f00 */
[----:B------:R-:W-:-:S12]  /*8600*/  IMAD.MOV.U32 R9, RZ, RZ, R3 ;  /* 0x000000ffff097224 */ /* 0x000fd800078e0003 */
[----:B------:R-:W-:Y:S05]  /*8610*/  @P0 BRA `(.L_x_452) ;  /* 0xfffffffc00740947 */ /* 0x000fea000383ffff */
.L_x_449:
[----:B------:R-:W-:Y:S05]  /*8620*/  BSYNC.RECONVERGENT B1 ;  /* 0x0000000000017941 */ /* 0x000fea0003800200 */
.L_x_448:
        /* <DEDUP_REMOVED lines=10> */
[----:B------:R-:W-:Y:S02]  /*86d0*/  IADD3 R5, PT, PT, R22, 0x2, R34 ;  /* 0x0000000216057810 */ /* 0x000fe40007ffe022 */
[----:B------:R-:W-:Y:S01]  /*86e0*/  LOP3.LUT R3, R2, 0xfffffffc, RZ, 0xc0, !PT ;  /* 0xfffffffc02037812 */ /* 0x000fe200078ec0ff */
[----:B------:R-:W-:Y:S01]  /*86f0*/  HFMA2 R2, -RZ, RZ, 0, 0 ;  /* 0x00000000ff027431 */ /* 0x000fe200000001ff */
[C---:B------:R-:W-:Y:S02]  /*8700*/  IADD3 R23, P1, P2, R16.reuse, R22, R23 ;  /* 0x0000001610177210 */ /* 0x040fe40007a3e017 */
[----:B------:R-:W-:Y:S01]  /*8710*/  IADD3 R19, P3, PT, R16, R5, RZ ;  /* 0x0000000510137210 */ /* 0x000fe20007f7e0ff */
[----:B0-----:R-:W-:Y:S01]  /*8720*/  IMAD.MOV R0, RZ, RZ, -R3 ;  /* 0x000000ffff007224 */ /* 0x001fe200078e0a03 */
[----:B------:R-:W-:Y:S02]  /*8730*/  IADD3.X R28, PT, PT, R17, R28, R35, P1, P2 ;  /* 0x0000001c111c7210 */ /* 0x000fe40000fe4423 */
[----:B------:R-:W-:-:S09]  /*8740*/  LEA.HI.X.SX32 R16, R5, R17, 0x1, P3 ;  /* 0x0000001105107211 */ /* 0x000fd200018f0eff */
.L_x_455:
[----:B------:R0:W2:Y:S01]  /*8750*/  LDL R8, [R43] ;  /* 0x000000002b087983 */ /* 0x0000a20000100800 */
[----:B-1----:R-:W-:Y:S01]  /*8760*/  SHF.R.S32.HI R5, RZ, 0x1f, R2 ;  /* 0x0000001fff057819 */ /* 0x002fe20000011402 */
        /* <DEDUP_REMOVED lines=17> */
.L_x_454:
[----:B------:R-:W-:Y:S05]  /*8880*/  BSYNC.RECONVERGENT B0 ;  /* 0x0000000000007941 */ /* 0x000fea0003800200 */
.L_x_453:
        /* <DEDUP_REMOVED lines=15> */
.L_x_457:
[----:B------:R-:W-:Y:S05]  /*8980*/  BSYNC.RECONVERGENT B0 ;  /* 0x0000000000007941 */ /* 0x000fea0003800200 */
.L_x_456:
[C---:B--234-:R-:W-:Y:S01]  /*8990*/  IADD3 R2, P0, PT, R11.reuse, R24, RZ ;  /* 0x000000180b027210 */ /* 0x05cfe20007f1e0ff */
[----:B0-----:R-:W-:Y:S01]  /*89a0*/  IMAD.MOV.U32 R0, RZ, RZ, 0x5d ;  /* 0x0000005dff007424 */ /* 0x001fe200078e00ff */
[----:B-1----:R-:W-:Y:S01]  /*89b0*/  MOV R5, 0x20 ;  /* 0x0000002000057802 */ /* 0x002fe20000000f00 */
[----:B------:R-:W-:Y:S01]  /*89c0*/  IMAD.MOV.U32 R4, RZ, RZ, 0x2c ;  /* 0x0000002cff047424 */ /* 0x000fe200078e00ff */
[----:B------:R-:W-:Y:S01]  /*89d0*/  LEA.HI.X.SX32 R3, R11, R25, 0x1, P0 ;  /* 0x000000190b037211 */ /* 0x000fe200000f0eff */
[----:B------:R-:W-:Y:S02]  /*89e0*/  IMAD.MOV.U32 R6, RZ, RZ, 0x5b ;  /* 0x0000005bff067424 */ /* 0x000fe400078e00ff */
[----:B------:R-:W-:Y:S02]  /*89f0*/  IMAD.MOV.U32 R7, RZ, RZ, 0x30 ;  /* 0x00000030ff077424 */ /* 0x000fe400078e00ff */
[----:B------:R-:W-:Y:S04]  /*8a00*/  ST.E.U8 desc[UR36][R2.64+0x3], R0 ;  /* 0x0000030002007985 */ /* 0x000fe8000c101124 */
        /* <DEDUP_REMOVED lines=9> */
[----:B------:R-:W-:Y:S01]  /*8aa0*/  ST.E.U8 desc[UR36][R2.64+0xd], RZ ;  /* 0x00000dff02007985 */ /* 0x000fe2000c101124 */
[----:B------:R-:W-:Y:S05]  /*8ab0*/  EXIT ;  /* 0x000000000000794d */ /* 0x000fea0003800000 */
.L_x_281:
[----:B------:R-:W0:Y:S01]  /*8ac0*/  S2R R32, SR_TID.X ;  /* 0x0000000000207919 */ /* 0x000e220000002100 */
[----:B------:R-:W-:Y:S01]  /*8ad0*/  USHF.R.S32.HI UR41, URZ, 0x1f, UR39 ;  /* 0x0000001fff297899 */ /* 0x000fe20008011427 */
[----:B------:R-:W-:Y:S01]  /*8ae0*/  BSSY.RECONVERGENT B6, `(.L_x_458) ;  /* 0x0000447000067945 */ /* 0x000fe20003800200 */
[----:B------:R-:W1:Y:S04]  /*8af0*/  LDCU UR4, c[0x0][0x388] ;  /* 0x00007100ff0477ac */ /* 0x000e680008000800 */
[----:B------:R-:W-:Y:S01]  /*8b00*/  IMAD.U32 R0, RZ, RZ, UR41 ;  /* 0x00000029ff007e24 */ /* 0x000fe2000f8e00ff */
[----:B-1----:R-:W-:Y:S01]  /*8b10*/  UIADD3 UR40, UPT, UPT, UR40, UR4, URZ ;  /* 0x0000000428287290 */ /* 0x002fe2000fffe0ff */
[----:B0-----:R-:W-:-:S04]  /*8b20*/  ISETP.LT.U32.AND P0, PT, R32, UR39, PT ;  /* 0x0000002720007c0c */ /* 0x001fc8000bf01070 */
[----:B------:R-:W-:-:S13]  /*8b30*/  ISETP.GT.AND.EX P0, PT, R0, RZ, PT, P0 ;  /* 0x000000ff0000720c */ /* 0x000fda0003f04300 */
[----:B------:R-:W-:Y:S05]  /*8b40*/  @!P0 BRA `(.L_x_459) ;  /* 0x0000004400008947 */ /* 0x000fea0003800000 */
[----:B------:R-:W0:Y:S01]  /*8b50*/  LDC.64 R30, c[0x0][0x398] ;  /* 0x0000e600ff1e7b82 */ /* 0x000e220000000a00 */
[----:B------:R-:W-:Y:S01]  /*8b60*/  VIADD R5, R32, UR40 ;  /* 0x0000002820057c36 */ /* 0x000fe20008000000 */
[----:B------:R-:W1:Y:S03]  /*8b70*/  LDCU.64 UR4, c[0x0][0x390] ;  /* 0x00007200ff0477ac */ /* 0x000e660008000a00 */
[----:B0-----:R-:W-:-:S05]  /*8b80*/  IMAD.WIDE R30, R5, 0x8, R30 ;  /* 0x00000008051e7825 */ /* 0x001fca00078e021e */
[----:B------:R-:W1:Y:S01]  /*8b90*/  LDG.E.64 R2, desc[UR36][R30.64] ;  /* 0x000000241e027981 */ /* 0x000e62000c1e1b00 */
[----:B------:R-:W-:Y:S01]  /*8ba0*/  BSSY.RELIABLE B0, `(.L_x_460) ;  /* 0x0000013000007945 */ /* 0x000fe20003800100 */
[----:B-1----:R-:W-:-:S04]  /*8bb0*/  ISETP.GE.U32.AND P0, PT, R2, UR4, PT ;  /* 0x0000000402007c0c */ /* 0x002fc8000bf06070 */
[----:B------:R-:W-:-:S13]  /*8bc0*/  ISETP.GE.U32.AND.EX P0, PT, R3, UR5, PT, P0 ;  /* 0x0000000503007c0c */ /* 0x000fda000bf06100 */
[----:B------:R-:W-:Y:S05]  /*8bd0*/  @!P0 BRA `(.L_x_461) ;  /* 0x0000000000188947 */ /* 0x000fea0003800000 */
[----:B------:R-:W-:Y:S01]  /*8be0*/  ISETP.NE.AND P0, PT, R5, RZ, PT ;  /* 0x000000ff0500720c */ /* 0x000fe20003f05270 */
[----:B------:R-:W-:Y:S02]  /*8bf0*/  HFMA2 R26, -RZ, RZ, 0, 0 ;  /* 0x00000000ff1a7431 */ /* 0x000fe400000001ff */
[----:B------:R-:W-:-:S10]  /*8c00*/  IMAD.MOV.U32 R28, RZ, RZ, RZ ;  /* 0x000000ffff1c7224 */ /* 0x000fd400078e00ff */
[----:B------:R-:W-:Y:S05]  /*8c10*/  @P0 BREAK.RELIABLE B0 ;  /* 0x0000000000000942 */ /* 0x000fea0003800100 */
[----:B------:R-:W-:Y:S05]  /*8c20*/  @!P0 BRA `(.L_x_462) ;  /* 0x0000000000288947 */ /* 0x000fea0003800000 */
[----:B------:R-:W-:Y:S05]  /*8c30*/  BRA `(.L_x_459) ;  /* 0x0000004000c47947 */ /* 0x000fea0003800000 */
.L_x_461:
[----:B------:R-:W-:Y:S02]  /*8c40*/  ISETP.NE.AND P1, PT, R5, RZ, PT ;  /* 0x000000ff0500720c */ /* 0x000fe40003f25270 */
[----:B------:R-:W-:-:S04]  /*8c50*/  ISETP.NE.U32.AND P0, PT, R2, RZ, PT ;  /* 0x000000ff0200720c */ /* 0x000fc80003f05070 */
[----:B------:R-:W-:-:S13]  /*8c60*/  ISETP.NE.OR.EX P0, PT, R3, RZ, !P1, P0 ;  /* 0x000000ff0300720c */ /* 0x000fda0004f05700 */
[----:B------:R-:W-:Y:S05]  /*8c70*/  @!P0 BREAK.RELIABLE B0 ;  /* 0x0000000000008942 */ /* 0x000fea0003800100 */
[----:B------:R-:W-:Y:S05]  /*8c80*/  @!P0 BRA `(.L_x_459) ;  /* 0x0000004000b08947 */ /* 0x000fea0003800000 */
[----:B------:R-:W-:-:S04]  /*8c90*/  IADD3 R26, P0, PT, R2, 0x1, RZ ;  /* 0x00000001021a7810 */ /* 0x000fc80007f1e0ff */
[----:B------:R-:W-:Y:S01]  /*8ca0*/  SEL R26, R26, RZ, P1 ;  /* 0x000000ff1a1a7207 */ /* 0x000fe20000800000 */
[----:B------:R-:W-:-:S05]  /*8cb0*/  IMAD.X R2, RZ, RZ, R3, P0 ;  /* 0x000000ffff027224 */ /* 0x000fca00000e0603 */
[----:B------:R-:W-:-:S07]  /*8cc0*/  SEL R28, R2, RZ, P1 ;  /* 0x000000ff021c7207 */ /* 0x000fce0000800000 */
.L_x_462:
[----:B------:R-:W-:Y:S05]  /*8cd0*/  BSYNC.RELIABLE B0 ;  /* 0x0000000000007941 */ /* 0x000fea0003800100 */
.L_x_460:
[----:B------:R-:W0:Y:S01]  /*8ce0*/  LDC.64 R16, c[0x0][0x3b8] ;  /* 0x0000ee00ff107b82 */ /* 0x000e220000000a00 */
[----:B------:R-:W1:Y:S01]  /*8cf0*/  LDCU.64 UR4, c[0x0][0x3a0] ;  /* 0x00007400ff0477ac */ /* 0x000e620008000a00 */
[----:B0-----:R-:W-:-:S06]  /*8d00*/  IMAD.WIDE R16, R5, 0x8, R16 ;  /* 0x0000000805107825 */ /* 0x001fcc00078e0210 */
[----:B------:R-:W2:Y:S01]  /*8d10*/  LDG.E.64 R16, desc[UR36][R16.64] ;  /* 0x0000002410107981 */ /* 0x000ea2000c1e1b00 */
[----:B------:R-:W-:Y:S01]  /*8d20*/  IMAD.MOV.U32 R3, RZ, RZ, 0x72 ;  /* 0x00000072ff037424 */ /* 0x000fe200078e00ff */
[----:B-1----:R-:W-:Y:S01]  /*8d30*/  LEA R2, P0, R26, UR4, 0x2 ;  /* 0x000000041a027c11 */ /* 0x002fe2000f8010ff */
[----:B------:R-:W-:Y:S02]  /*8d40*/  HFMA2 R7, -RZ, RZ, 0, 1.9073486328125e-06 ;  /* 0x00000020ff077431 */ /* 0x000fe400000001ff */
[----:B------:R-:W-:Y:S01]  /*8d50*/  IMAD.MOV.U32 R0, RZ, RZ, 0x7b ;  /* 0x0000007bff007424 */ /* 0x000fe200078e00ff */
[----:B------:R-:W-:Y:S01]  /*8d60*/  MOV R9, 0x3a ;  /* 0x0000003a00097802 */ /* 0x000fe20000000f00 */
[----:B------:R-:W-:Y:S02]  /*8d70*/  IMAD.MOV.U32 R8, RZ, RZ, 0x22 ;  /* 0x00000022ff087424 */ /* 0x000fe400078e00ff */
[----:B------:R-:W-:Y:S02]  /*8d80*/  IMAD.MOV.U32 R4, RZ, RZ, 0x74 ;  /* 0x00000074ff047424 */ /* 0x000fe400078e00ff */
[----:B------:R-:W-:-:S02]  /*8d90*/  IMAD.MOV.U32 R5, RZ, RZ, 0x69 ;  /* 0x00000069ff057424 */ /* 0x000fc400078e00ff */
[----:B------:R-:W-:Y:S01]  /*8da0*/  IMAD.MOV.U32 R6, RZ, RZ, 0x70 ;  /* 0x00000070ff067424 */ /* 0x000fe200078e00ff */
        /* <DEDUP_REMOVED lines=12> */
[----:B-1----:R-:W-:Y:S01]  /*8e70*/  IMAD.MOV.U32 R0, RZ, RZ, RZ ;  /* 0x000000ffff007224 */ /* 0x002fe200078e00ff */
[----:B---3--:R-:W-:-:S13]  /*8e80*/  ISETP.GE.AND P0, PT, R3, 0x1, PT ;  /* 0x000000010300780c */ /* 0x008fda0003f06270 */
[----:B--2---:R-:W-:Y:S05]  /*8e90*/  @!P0 BRA `(.L_x_464) ;  /* 0x00000000001c8947 */ /* 0x004fea0003800000 */
[----:B------:R-:W-:Y:S02]  /*8ea0*/  IMAD.MOV.U32 R0, RZ, RZ, RZ ;  /* 0x000000ffff007224 */ /* 0x000fe400078e00ff */
[----:B------:R-:W-:-:S07]  /*8eb0*/  IMAD.MOV.U32 R2, RZ, RZ, R3 ;  /* 0x000000ffff027224 */ /* 0x000fce00078e0003 */
.L_x_465:
[C---:B------:R-:W-:Y:S01]  /*8ec0*/  ISETP.GT.U32.AND P0, PT, R2.reuse, 0x9, PT ;  /* 0x000000090200780c */ /* 0x040fe20003f04070 */
[----:B------:R-:W-:-:S04]  /*8ed0*/  IMAD.HI.U32 R9, R2, -0x33333333, RZ ;  /* 0xcccccccd02097827 */ /* 0x000fc800078e00ff */
[----:B------:R-:W-:Y:S01]  /*8ee0*/  VIADD R0, R0, 0x1 ;  /* 0x0000000100007836 */ /* 0x000fe20000000000 */
[----:B------:R-:W-:-:S07]  /*8ef0*/  SHF.R.U32.HI R2, RZ, 0x3, R9 ;  /* 0x00000003ff027819 */ /* 0x000fce0000011609 */
[----:B------:R-:W-:Y:S05]  /*8f00*/  @P0 BRA `(.L_x_465) ;  /* 0xfffffffc00ec0947 */ /* 0x000fea000383ffff */
.L_x_464:
[----:B------:R-:W-:Y:S05]  /*8f10*/  BSYNC.RECONVERGENT B0 ;  /* 0x0000000000007941 */ /* 0x000fea0003800200 */
.L_x_463:
[----:B------:R-:W-:Y:S01]  /*8f20*/  IADD3 R9, PT, PT, R1, R0, RZ ;  /* 0x0000000001097210 */ /* 0x000fe20007ffe0ff */
[----:B------:R-:W-:Y:S01]  /*8f30*/  BSSY.RECONVERGENT B0, `(.L_x_466) ;  /* 0x0000012000007945 */ /* 0x000fe20003800200 */
[----:B------:R-:W-:Y:S01]  /*8f40*/  ISETP.GE.AND P0, PT, R3, 0xa, PT ;  /* 0x0000000a0300780c */ /* 0x000fe20003f06270 */
[----:B------:R-:W-:Y:S02]  /*8f50*/  VIADD R2, R0, 0xffffffff ;  /* 0xffffffff00027836 */ /* 0x000fe40000000000 */
[----:B------:R0:W-:Y:S10]  /*8f60*/  STL.U8 [R9], RZ ;  /* 0x000000ff09007387 */ /* 0x0001f40000100000 */
[----:B0-----:R-:W-:Y:S05]  /*8f70*/  @!P0 BRA `(.L_x_467) ;  /* 0x0000000000348947 */ /* 0x001fea0003800000 */
[----:B------:R-:W-:Y:S01]  /*8f80*/  BSSY.RECONVERGENT B1, `(.L_x_468) ;  /* 0x000000b000017945 */ /* 0x000fe20003800200 */
.L_x_469:
[C---:B0-----:R-:W-:Y:S01]  /*8f90*/  IMAD.HI.U32 R9, R3.reuse, -0x33333333, RZ ;  /* 0xcccccccd03097827 */ /* 0x041fe200078e00ff */
[----:B------:R-:W-:-:S03]  /*8fa0*/  ISETP.GT.U32.AND P0, PT, R3, 0x63, PT ;  /* 0x000000630300780c */ /* 0x000fc60003f04070 */
[----:B------:R-:W-:Y:S01]  /*8fb0*/  IMAD.IADD R12, R1, 0x1, R2 ;  /* 0x00000001010c7824 */ /* 0x000fe200078e0202 */
[----:B------:R-:W-:Y:S01]  /*8fc0*/  SHF.R.U32.HI R10, RZ, 0x3, R9 ;  /* 0x00000003ff0a7819 */ /* 0x000fe20000011609 */
[----:B------:R-:W-:-:S04]  /*8fd0*/  VIADD R2, R2, 0xffffffff ;  /* 0xffffffff02027836 */ /* 0x000fc80000000000 */
[----:B------:R-:W-:Y:S01]  /*8fe0*/  IMAD R9, R10, -0xa, R3 ;  /* 0xfffffff60a097824 */ /* 0x000fe200078e0203 */
[----:B------:R-:W-:-:S03]  /*8ff0*/  MOV R3, R10 ;  /* 0x0000000a00037202 */ /* 0x000fc60000000f00 */
[----:B------:R-:W-:-:S05]  /*9000*/  VIADD R9, R9, 0x30 ;  /* 0x0000003009097836 */ /* 0x000fca0000000000 */
[----:B------:R0:W-:Y:S01]  /*9010*/  STL.U8 [R12], R9 ;  /* 0x000000090c007387 */ /* 0x0001e20000100000 */
[----:B------:R-:W-:Y:S05]  /*9020*/  @P0 BRA `(.L_x_469) ;  /* 0xfffffffc00d80947 */ /* 0x000fea000383ffff */
[----:B------:R-:W-:Y:S05]  /*9030*/  BSYNC.RECONVERGENT B1 ;  /* 0x0000000000017941 */ /* 0x000fea0003800200 */
.L_x_468:
[----:B------:R-:W-:-:S07]  /*9040*/  IMAD.MOV.U32 R3, RZ, RZ, R10 ;  /* 0x000000ffff037224 */ /* 0x000fce00078e000a */
.L_x_467:
[----:B------:R-:W-:Y:S05]  /*9050*/  BSYNC.RECONVERGENT B0 ;  /* 0x0000000000007941 */ /* 0x000fea0003800200 */
.L_x_466:
        /* <DEDUP_REMOVED lines=9> */
[----:B-1----:R-:W-:-:S03]  /*90f0*/  IMAD.MOV.U32 R2, RZ, RZ, RZ ;  /* 0x000000ffff027224 */ /* 0x002fc600078e00ff */
[----:B------:R-:W-:-:S07]  /*9100*/  ISETP.NE.AND P1, PT, R14, RZ, PT ;  /* 0x000000ff0e00720c */ /* 0x000fce0003f25270 */
[----:B------:R-:W-:Y:S06]  /*9110*/  @!P0 BRA `(.L_x_473) ;  /* 0x0000000000448947 */ /* 0x000fec0003800000 */
[----:B------:R-:W-:Y:S01]  /*9120*/  HFMA2 R3, -RZ, RZ, 0, 0 ;  /* 0x00000000ff037431 */ /* 0x000fe200000001ff */
[----:B------:R-:W-:-:S07]  /*9130*/  LOP3.LUT R2, R0, 0xfffffffc, RZ, 0xc0, !PT ;  /* 0xfffffffc00027812 */ /* 0x000fce00078ec0ff */
.L_x_474:
        /* <DEDUP_REMOVED lines=15> */
.L_x_473:
[----:B------:R-:W-:Y:S05]  /*9230*/  BSYNC.RECONVERGENT B1 ;  /* 0x0000000000017941 */ /* 0x000fea0003800200 */
.L_x_472:
[----:B------:R-:W-:Y:S05]  /*9240*/  @!P1 BRA `(.L_x_471) ;  /* 0x0000000000349947 */ /* 0x000fea0003800000 */
[----:B-1----:R-:W-:-:S05]  /*9250*/  IMAD.IADD R10, R1, 0x1, R2 ;  /* 0x00000001010a7824 */ /* 0x002fca00078e0202 */
[----:B0-----:R-:W2:Y:S01]  /*9260*/  LDL.U8 R9, [R10] ;  /* 0x000000000a097983 */ /* 0x001ea20000100000 */
[----:B------:R-:W-:-:S04]  /*9270*/  IADD3 R2, P0, PT, R16, R2, RZ ;  /* 0x0000000210027210 */ /* 0x000fc80007f1e0ff */
[----:B------:R-:W-:Y:S02]  /*9280*/  IADD3.X R3, PT, PT, RZ, R17, RZ, P0, !PT ;  /* 0x00000011ff037210 */ /* 0x000fe400007fe4ff */
        /* <DEDUP_REMOVED lines=9> */
.L_x_471:
[----:B------:R-:W-:Y:S05]  /*9320*/  BSYNC.RECONVERGENT B0 ;  /* 0x0000000000007941 */ /* 0x000fea0003800200 */
.L_x_470:
[----:B-1234-:R-:W-:Y:S01]  /*9330*/  IADD3 R2, P0, PT, R16, R0, RZ ;  /* 0x0000000010027210 */ /* 0x01efe20007f1e0ff */
[----:B0-----:R-:W-:Y:S01]  /*9340*/  IMAD.MOV.U32 R12, RZ, RZ, 0x5b ;  /* 0x0000005bff0c7424 */ /* 0x001fe200078e00ff */
[----:B------:R-:W-:Y:S01]  /*9350*/  MOV R11, 0x73 ;  /* 0x00000073000b7802 */ /* 0x000fe20000000f00 */
[----:B------:R-:W-:Y:S02]  /*9360*/  IMAD.MOV.U32 R9, RZ, RZ, 0x2c ;  /* 0x0000002cff097424 */ /* 0x000fe400078e00ff */
[----:B------:R-:W-:Y:S02]  /*9370*/  IMAD.X R3, RZ, RZ, R17, P0 ;  /* 0x000000ffff037224 */ /* 0x000fe400000e0611 */
[----:B------:R-:W-:-:S03]  /*9380*/  IMAD.MOV.U32 R10, RZ, RZ, 0x6f ;  /* 0x0000006fff0a7424 */ /* 0x000fc600078e00ff */
[----:B------:R0:W-:Y:S04]  /*9390*/  ST.E.U8 desc[UR36][R2.64+0xc], R6 ;  /* 0x00000c0602007985 */ /* 0x0001e8000c101124 */
[----:B------:R1:W-:Y:S04]  /*93a0*/  ST.E.U8 desc[UR36][R2.64+0x10], R4 ;  /* 0x0000100402007985 */ /* 0x0003e8000c101124 */
[----:B------:R2:W-:Y:S01]  /*93b0*/  ST.E.U8 desc[UR36][R2.64+0xe], R5 ;  /* 0x00000e0502007985 */ /* 0x0005e2000c101124 */
[----:B0-----:R-:W-:-:S03]  /*93c0*/  IMAD.MOV.U32 R6, RZ, RZ, 0x6e ;  /* 0x0000006eff067424 */ /* 0x001fc600078e00ff */
        /* <DEDUP_REMOVED lines=10> */
[----:B------:R-:W-:Y:S04]  /*9470*/  ST.E.U8 desc[UR36][R2.64+0xd], R10 ;  /* 0x00000d0a02007985 */ /* 0x000fe8000c101124 */
        /* <DEDUP_REMOVED lines=10> */
.L_x_511:
        /* <DEDUP_REMOVED lines=16> */
.L_x_481:
        /* <DEDUP_REMOVED lines=22> */
.L_x_480:
[----:B------:R-:W-:Y:S05]  /*9780*/  BSYNC.RECONVERGENT B3 ;  /* 0x0000000000037941 */ /* 0x000fea0003800200 */
.L_x_479:
[----:B------:R-:W-:Y:S01]  /*9790*/  DSETP.GE.AND P0, PT, R2, 1, PT ;  /* 0x3ff000000200742a */ /* 0x000fe20003f06000 */
[----:B------:R-:W-:Y:S02]  /*97a0*/  IMAD.MOV.U32 R4, RZ, RZ, R2 ;  /* 0x000000ffff047224 */ /* 0x000fe400078e0002 */
[----:B------:R-:W-:-:S11]  /*97b0*/  IMAD.MOV.U32 R5, RZ, RZ, R3 ;  /* 0x000000ffff057224 */ /* 0x000fd600078e0003 */
[----:B------:R-:W-:Y:S05]  /*97c0*/  @P0 BRA `(.L_x_481) ;  /* 0xfffffffc00940947 */ /* 0x000fea000383ffff */
.L_x_478:
[----:B------:R-:W-:Y:S05]  /*97d0*/  BSYNC.RECONVERGENT B2 ;  /* 0x0000000000027941 */ /* 0x000fea0003800200 */
.L_x_477:
        /* <DEDUP_REMOVED lines=84> */
.L_x_483:
[----:B------:R-:W-:Y:S05]  /*9d20*/  BSYNC.RECONVERGENT B0 ;  /* 0x0000000000007941 */ /* 0x000fea0003800200 */
.L_x_482:
[----:B------:R-:W-:Y:S01]  /*9d30*/  IMAD.IADD R3, R1, 0x1, R22 ;  /* 0x0000000101037824 */ /* 0x000fe200078e0216 */
[----:B------:R-:W-:Y:S01]  /*9d40*/  MOV R2, 0x2e ;  /* 0x0000002e00027802 */ /* 0x000fe20000000f00 */
[----:B------:R-:W-:Y:S01]  /*9d50*/  DSETP.GE.AND P0, PT, R10, 10, PT ;  /* 0x402400000a00742a */ /* 0x000fe20003f06000 */
[----:B------:R-:W-:Y:S02]  /*9d60*/  BSSY.RECONVERGENT B2, `(.L_x_484) ;  /* 0x0000027000027945 */ /* 0x000fe40003800200 */
[----:B------:R0:W-:Y:S04]  /*9d70*/  STL.U8 [R3+0x3c], RZ ;  /* 0x00003cff03007387 */ /* 0x0001e80000100000 */
[----:B------:R0:W-:Y:S07]  /*9d80*/  STL.U8 [R0+0x3c], R2 ;  /* 0x00003c0200007387 */ /* 0x0001ee0000100000 */
[----:B------:R-:W-:Y:S05]  /*9d90*/  @!P0 BRA `(.L_x_485) ;  /* 0x00000000008c8947 */ /* 0x000fea0003800000 */
.L_x_488:
        /* <DEDUP_REMOVED lines=11> */
[----:B------:R-:W-:Y:S01]  /*9e50*/  DFMA R2, R2, R6, R2 ;  /* 0x000000060202722b */ /* 0x000fe20000000002 */
[----:B-1----:R-:W-:-:S05]  /*9e60*/  IMAD.HI R6, R0, 0x66666667, RZ ;  /* 0x6666666700067827 */ /* 0x002fca00078e02ff */
        /* <DEDUP_REMOVED lines=17> */
.L_x_487:
[----:B------:R-:W-:Y:S05]  /*9f80*/  BSYNC.RECONVERGENT B3 ;  /* 0x0000000000037941 */ /* 0x000fea0003800200 */
.L_x_486:
[----:B------:R-:W-:Y:S01]  /*9f90*/  DSETP.GE.AND P0, PT, R2, 10, PT ;  /* 0x402400000200742a */ /* 0x000fe20003f06000 */
[----:B------:R-:W-:Y:S01]  /*9fa0*/  MOV R10, R2 ;  /* 0x00000002000a7202 */ /* 0x000fe20000000f00 */
[----:B------:R-:W-:-:S12]  /*9fb0*/  IMAD.MOV.U32 R11, RZ, RZ, R3 ;  /* 0x000000ffff0b7224 */ /* 0x000fd800078e0003 */
[----:B------:R-:W-:Y:S05]  /*9fc0*/  @P0 BRA `(.L_x_488) ;  /* 0xfffffffc00740947 */ /* 0x000fea000383ffff */
.L_x_485:
[----:B------:R-:W-:Y:S05]  /*9fd0*/  BSYNC.RECONVERGENT B2 ;  /* 0x0000000000027941 */ /* 0x000fea0003800200 */
.L_x_484:
        /* <DEDUP_REMOVED lines=13> */
.L_x_491:
        /* <DEDUP_REMOVED lines=18> */
.L_x_490:
[----:B------:R-:W-:Y:S05]  /*a1d0*/  BSYNC.RECONVERGENT B0 ;  /* 0x0000000000007941 */ /* 0x000fea0003800200 */
.L_x_489:
        /* <DEDUP_REMOVED lines=14> */
.L_x_493:
[----:B------:R-:W-:Y:S05]  /*a2c0*/  BSYNC.RECONVERGENT B0 ;  /* 0x0000000000007941 */ /* 0x000fea0003800200 */
.L_x_492:
[----:B------:R-:W4:Y:S01]  /*a2d0*/  LDCU.64 UR4, c[0x0][0x3b0] ;  /* 0x00007600ff0477ac */ /* 0x000f220008000a00 */
[C---:B------:R-:W-:Y:S01]  /*a2e0*/  IADD3 R8, P0, PT, R22.reuse, R8, RZ ;  /* 0x0000000816087210 */ /* 0x040fe20007f1e0ff */
[----:B0-----:R-:W-:Y:S01]  /*a2f0*/  IMAD.MOV.U32 R0, RZ, RZ, 0x20 ;  /* 0x00000020ff007424 */ /* 0x001fe200078e00ff */
[----:B-1----:R-:W-:Y:S02]  /*a300*/  MOV R4, 0x2c ;  /* 0x0000002c00047802 */ /* 0x002fe40000000f00 */
        /* <DEDUP_REMOVED lines=11> */
[----:B------:R-:W-:Y:S01]  /*a3c0*/  IMAD.MOV.U32 R22, RZ, RZ, RZ ;  /* 0x000000ffff167224 */ /* 0x000fe200078e00ff */
[----:B--23--:R-:W-:Y:S01]  /*a3d0*/  MOV R5, R11 ;  /* 0x0000000b00057202 */ /* 0x00cfe20000000f00 */
[----:B------:R-:W-:-:S07]  /*a3e0*/  IMAD.MOV.U32 R4, RZ, RZ, R10 ;  /* 0x000000ffff047224 */ /* 0x000fce00078e000a */
.L_x_498:
[----:B------:R-:W0:Y:S01]  /*a3f0*/  MUFU.RCP64H R3, 10 ;  /* 0x4024000000037908 */ /* 0x000e220000001800 */
[----:B------:R-:W-:Y:S01]  /*a400*/  IMAD.MOV.U32 R6, RZ, RZ, 0x0 ;  /* 0x00000000ff067424 */ /* 0x000fe200078e00ff */
[----:B------:R-:W-:Y:S01]  /*a410*/  FSETP.GEU.AND P1, PT, |R5|, 6.5827683646048100446e-37, PT ;  /* 0x036000000500780b */ /* 0x000fe20003f2e200 */
[----:B------:R-:W-:Y:S01]  /*a420*/  IMAD.MOV.U32 R7, RZ, RZ, 0x40240000 ;  /* 0x40240000ff077424 */ /* 0x000fe200078e00ff */
[----:B------:R-:W-:Y:S01]  /*a430*/  BSSY.RECONVERGENT B3, `(.L_x_496) ;  /* 0x0000012000037945 */ /* 0x000fe20003800200 */
[----:B------:R-:W-:Y:S02]  /*a440*/  IMAD.MOV.U32 R2, RZ, RZ, 0x1 ;  /* 0x00000001ff027424 */ /* 0x000fe400078e00ff */
        /* <DEDUP_REMOVED lines=12> */
[----:B------:R-:W-:Y:S01]  /*a510*/  MOV R3, R4 ;  /* 0x0000000400037202 */ /* 0x000fe20000000f00 */
[----:B------:R-:W-:Y:S01]  /*a520*/  IMAD.MOV.U32 R2, RZ, RZ, R5 ;  /* 0x000000ffff027224 */ /* 0x000fe200078e0005 */
[----:B------:R-:W-:-:S07]  /*a530*/  MOV R0, 0xa550 ;  /* 0x0000a55000007802 */ /* 0x000fce0000000f00 */
[----:B------:R-:W-:Y:S05]  /*a540*/  CALL.REL.NOINC `($__internal_0_$__cuda_sm20_div_rn_f64_full) ;  /* 0x0000006c00a07944 */ /* 0x000fea0003c00000 */
.L_x_497:
[----:B------:R-:W-:Y:S05]  /*a550*/  BSYNC.RECONVERGENT B3 ;  /* 0x0000000000037941 */ /* 0x000fea0003800200 */
.L_x_496:
[----:B------:R-:W-:Y:S01]  /*a560*/  DSETP.GE.AND P0, PT, R2, 1, PT ;  /* 0x3ff000000200742a */ /* 0x000fe20003f06000 */
[----:B------:R-:W-:Y:S02]  /*a570*/  IMAD.MOV.U32 R4, RZ, RZ, R2 ;  /* 0x000000ffff047224 */ /* 0x000fe400078e0002 */
[----:B------:R-:W-:-:S11]  /*a580*/  IMAD.MOV.U32 R5, RZ, RZ, R3 ;  /* 0x000000ffff057224 */ /* 0x000fd600078e0003 */
[----:B------:R-:W-:Y:S05]  /*a590*/  @P0 BRA `(.L_x_498) ;  /* 0xfffffffc00940947 */ /* 0x000fea000383ffff */
.L_x_495:
[----:B------:R-:W-:Y:S05]  /*a5a0*/  BSYNC.RECONVERGENT B2 ;  /* 0x0000000000027941 */ /* 0x000fea0003800200 */
.L_x_494:
[----:B------:R-:W2:Y:S01]  /*a5b0*/  F2I.F64.TRUNC R6, R10 ;  /* 0x0000000a00067311 */ /* 0x000ea2000030d100 */
[C---:B------:R-:W-:Y:S01]  /*a5c0*/  ISETP.GE.U32.AND P0, PT, R22.reuse, 0x7, PT ;  /* 0x000000071600780c */ /* 0x040fe20003f06070 */
[----:B------:R-:W-:Y:S01]  /*a5d0*/  BSSY.RECONVERGENT B0, `(.L_x_499) ;  /* 0x0000052000007945 */ /* 0x000fe20003800200 */
[----:B------:R-:W-:Y:S01]  /*a5e0*/  VIADD R23, R22, 0x1 ;  /* 0x0000000116177836 */ /* 0x000fe20000000000 */
[----:B------:R-:W-:Y:S01]  /*a5f0*/  IADD3 R0, PT, PT, R1, R22, RZ ;  /* 0x0000001601007210 */ /* 0x000fe20007ffe0ff */
[----:B------:R-:W-:-:S03]  /*a600*/  IMAD.MOV.U32 R24, RZ, RZ, R22 ;  /* 0x000000ffff187224 */ /* 0x000fc600078e0016 */
        /* <DEDUP_REMOVED lines=68> */
[----:B------:R-:W-:-:S05]  /*aa50*/  IADD3 R5, PT, PT, R4, 0x30, RZ ;  /* 0x0000003004057810 */ /* 0x000fca0007ffe0ff */
[----:B------:R1:W-:Y:S01]  /*aa60*/  STL.U8 [R0+0x56], R5 ;  /* 0x0000560500007387 */ /* 0x0003e20000100000 */
[----:B0-----:R-:W-:-:S08]  /*aa70*/  DADD R2, R6, -R2 ;  /* 0x0000000006027229 */ /* 0x001fd00000000802 */
[----:B------:R-:W-:-:S08]  /*aa80*/  DMUL R2, R2, 10 ;  /* 0x4024000002027828 */ /* 0x000fd00000000000 */
[----:B------:R-:W-:-:S14]  /*aa90*/  DSETP.LEU.OR P0, PT, R2, RZ, P0 ;  /* 0x000000ff0200722a */ /* 0x000fdc000070b400 */
[----:B------:R-:W0:Y:S01]  /*aaa0*/  @!P0 F2I.F64.TRUNC R2, R2 ;  /* 0x0000000200028311 */ /* 0x000e22000030d100 */
[----:B------:R-:W-:Y:S01]  /*aab0*/  @!P0 IMAD.MOV.U32 R23, RZ, RZ, 0x8 ;  /* 0x00000008ff178424 */ /* 0x000fe200078e00ff */
[----:B------:R-:W-:Y:S01]  /*aac0*/  @!P0 MOV R24, 0x7 ;  /* 0x0000000700188802 */ /* 0x000fe20000000f00 */
[----:B0-----:R-:W-:-:S05]  /*aad0*/  @!P0 VIADD R13, R2, 0x30 ;  /* 0x00000030020d8836 */ /* 0x001fca0000000000 */
[----:B------:R1:W-:Y:S02]  /*aae0*/  @!P0 STL.U8 [R0+0x57], R13 ;  /* 0x0000570d00008387 */ /* 0x0003e40000100000 */
.L_x_500:
[----:B------:R-:W-:Y:S05]  /*aaf0*/  BSYNC.RECONVERGENT B0 ;  /* 0x0000000000007941 */ /* 0x000fea0003800200 */
.L_x_499:
[----:B------:R-:W-:Y:S01]  /*ab00*/  IMAD.IADD R3, R1, 0x1, R23 ;  /* 0x0000000101037824 */ /* 0x000fe200078e0217 */
[----:B------:R-:W-:Y:S01]  /*ab10*/  DSETP.GE.AND P0, PT, R10, 10, PT ;  /* 0x402400000a00742a */ /* 0x000fe20003f06000 */
[----:B------:R-:W-:Y:S01]  /*ab20*/  IMAD.MOV.U32 R2, RZ, RZ, 0x2e ;  /* 0x0000002eff027424 */ /* 0x000fe200078e00ff */
[----:B------:R-:W-:Y:S02]  /*ab30*/  BSSY.RECONVERGENT B2, `(.L_x_501) ;  /* 0x0000027000027945 */ /* 0x000fe40003800200 */
[----:B------:R0:W-:Y:S04]  /*ab40*/  STL.U8 [R3+0x50], RZ ;  /* 0x000050ff03007387 */ /* 0x0001e80000100000 */
[----:B------:R0:W-:Y:S06]  /*ab50*/  STL.U8 [R0+0x50], R2 ;  /* 0x0000500200007387 */ /* 0x0001ec0000100000 */
[----:B------:R-:W-:Y:S05]  /*ab60*/  @!P0 BRA `(.L_x_502) ;  /* 0x00000000008c8947 */ /* 0x000fea0003800000 */
.L_x_505:
[----:B0-----:R-:W0:Y:S01]  /*ab70*/  MUFU.RCP64H R3, 10 ;  /* 0x4024000000037908 */ /* 0x001e220000001800 */
[----:B------:R-:W-:Y:S01]  /*ab80*/  IMAD.MOV.U32 R4, RZ, RZ, 0x0 ;  /* 0x00000000ff047424 */ /* 0x000fe200078e00ff */
[----:B------:R-:W-:Y:S01]  /*ab90*/  MOV R2, 0x1 ;  /* 0x0000000100027802 */ /* 0x000fe20000000f00 */
[----:B-1----:R-:W-:Y:S01]  /*aba0*/  IMAD.MOV.U32 R5, RZ, RZ, 0x40240000 ;  /* 0x40240000ff057424 */ /* 0x002fe200078e00ff */
[----:B------:R-:W-:Y:S01]  /*abb0*/  FSETP.GEU.AND P1, PT, |R11|, 6.5827683646048100446e-37, PT ;  /* 0x036000000b00780b */ /* 0x000fe20003f2e200 */
[----:B------:R-:W-:Y:S01]  /*abc0*/  IMAD.IADD R12, R1, 0x1, R22 ;  /* 0x00000001010c7824 */ /* 0x000fe200078e0216 */
[----:B------:R-:W-:Y:S01]  /*abd0*/  BSSY.RECONVERGENT B3, `(.L_x_503) ;  /* 0x0000018000037945 */ /* 0x000fe20003800200 */
[----:B------:R-:W-:Y:S01]  /*abe0*/  VIADD R22, R22, 0xffffffff ;  /* 0xffffffff16167836 */ /* 0x000fe20000000000 */
[----:B------:R-:W1:Y:S01]  /*abf0*/  F2I.F64.TRUNC R0, R10 ;  /* 0x0000000a00007311 */ /* 0x000e62000030d100 */
        /* <DEDUP_REMOVED lines=18> */
[----:B------:R-:W-:Y:S02]  /*ad20*/  MOV R2, R11 ;  /* 0x0000000b00027202 */ /* 0x000fe40000000f00 */
[----:B------:R-:W-:-:S07]  /*ad30*/  MOV R0, 0xad50 ;  /* 0x0000ad5000007802 */ /* 0x000fce0000000f00 */
[----:B------:R-:W-:Y:S05]  /*ad40*/  CALL.REL.NOINC `($__internal_0_$__cuda_sm20_div_rn_f64_full) ;  /* 0x0000006400a07944 */ /* 0x000fea0003c00000 */
.L_x_504:
[----:B------:R-:W-:Y:S05]  /*ad50*/  BSYNC.RECONVERGENT B3 ;  /* 0x0000000000037941 */ /* 0x000fea0003800200 */
.L_x_503:
[----:B------:R-:W-:Y:S01]  /*ad60*/  DSETP.GE.AND P0, PT, R2, 10, PT ;  /* 0x402400000200742a */ /* 0x000fe20003f06000 */
[----:B------:R-:W-:Y:S02]  /*ad70*/  IMAD.MOV.U32 R10, RZ, RZ, R2 ;  /* 0x000000ffff0a7224 */ /* 0x000fe400078e0002 */
[----:B------:R-:W-:-:S11]  /*ad80*/  IMAD.MOV.U32 R11, RZ, RZ, R3 ;  /* 0x000000ffff0b7224 */ /* 0x000fd600078e0003 */
[----:B------:R-:W-:Y:S05]  /*ad90*/  @P0 BRA `(.L_x_505) ;  /* 0xfffffffc00740947 */ /* 0x000fea000383ffff */
.L_x_502:
[----:B------:R-:W-:Y:S05]  /*ada0*/  BSYNC.RECONVERGENT B2 ;  /* 0x0000000000027941 */ /* 0x000fea0003800200 */
.L_x_501:
[----:B01----:R-:W0:Y:S01]  /*adb0*/  F2I.F64.TRUNC R0, R10 ;  /* 0x0000000a00007311 */ /* 0x003e22000030d100 */
[C---:B------:R-:W-:Y:S01]  /*adc0*/  ISETP.GE.U32.AND P1, PT, R24.reuse, 0x3, PT ;  /* 0x000000031800780c */ /* 0x040fe20003f26070 */
[----:B------:R-:W-:Y:S01]  /*add0*/  VIADD R2, R24, 0x1 ;  /* 0x0000000118027836 */ /* 0x000fe20000000000 */
[----:B------:R-:W-:Y:S01]  /*ade0*/  BSSY.RECONVERGENT B0, `(.L_x_506) ;  /* 0x000001c000007945 */ /* 0x000fe20003800200 */
[----:B------:R-:W-:-:S03]  /*adf0*/  MOV R3, RZ ;  /* 0x000000ff00037202 */ /* 0x000fc60000000f00 */
        /* <DEDUP_REMOVED lines=8> */
.L_x_508:
        /* <DEDUP_REMOVED lines=18> */
.L_x_507:
[----:B------:R-:W-:Y:S05]  /*afa0*/  BSYNC.RECONVERGENT B0 ;  /* 0x0000000000007941 */ /* 0x000fea0003800200 */
.L_x_506:
[----:B------:R-:W-:Y:S04]  /*afb0*/  BSSY.RECONVERGENT B0, `(.L_x_509) ;  /* 0x000000e000007945 */ /* 0x000fe80003800200 */
[----:B------:R-:W-:Y:S05]  /*afc0*/  @!P0 BRA `(.L_x_510) ;  /* 0x0000000000308947 */ /* 0x000fea0003800000 */
[----:B0-----:R-:W-:-:S05]  /*afd0*/  IADD3 R0, PT, PT, R1, R3, RZ ;  /* 0x0000000301007210 */ /* 0x001fca0007ffe0ff */
        /* <DEDUP_REMOVED lines=11> */
.L_x_510:
[----:B------:R-:W-:Y:S05]  /*b090*/  BSYNC.RECONVERGENT B0 ;  /* 0x0000000000007941 */ /* 0x000fea0003800200 */
.L_x_509:
[C---:B-1----:R-:W-:Y:S01]  /*b0a0*/  IADD3 R4, P0, PT, R23.reuse, R8, RZ ;  /* 0x0000000817047210 */ /* 0x042fe20007f1e0ff */
[----:B0-----:R-:W-:Y:S02]  /*b0b0*/  IMAD.MOV.U32 R0, RZ, RZ, 0x5d ;  /* 0x0000005dff007424 */ /* 0x001fe400078e00ff */
[----:B--23--:R-:W-:Y:S01]  /*b0c0*/  IMAD.MOV.U32 R3, RZ, RZ, 0x2c ;  /* 0x0000002cff037424 */ /* 0x00cfe200078e00ff */
[----:B------:R-:W-:Y:S01]  /*b0d0*/  LEA.HI.X.SX32 R5, R23, R9, 0x1, P0 ;  /* 0x0000000917057211 */ /* 0x000fe200000f0eff */
[----:B------:R-:W-:-:S04]  /*b0e0*/  IMAD.MOV.U32 R6, RZ, RZ, 0x20 ;  /* 0x00000020ff067424 */ /* 0x000fc800078e00ff */
        /* <DEDUP_REMOVED lines=10> */
.L_x_476:
[----:B------:R-:W-:Y:S05]  /*b190*/  BSYNC.RECONVERGENT B1 ;  /* 0x0000000000017941 */ /* 0x000fea0003800200 */
.L_x_475:
[----:B------:R-:W0:Y:S01]  /*b1a0*/  LDCU.64 UR4, c[0x0][0x3a8] ;  /* 0x00007500ff0477ac */ /* 0x000e220008000a00 */
[----:B------:R-:W-:Y:S01]  /*b1b0*/  IADD3 R22, P1, PT, R16, R25, RZ ;  /* 0x0000001910167210 */ /* 0x000fe20007f3e0ff */
[----:B------:R-:W-:-:S03]  /*b1c0*/  HFMA2 R0, -RZ, RZ, 0, 5.424022674560546875e-06 ;  /* 0x0000005bff007431 */ /* 0x000fc600000001ff */
        /* <DEDUP_REMOVED lines=10> */
[----:B------:R-:W-:Y:S01]  /*b270*/  IMAD.MOV.U32 R8, RZ, RZ, RZ ;  /* 0x000000ffff087224 */ /* 0x000fe200078e00ff */
[----:B------:R-:W-:Y:S01]  /*b280*/  MOV R5, R11 ;  /* 0x0000000b00057202 */ /* 0x000fe20000000f00 */
[----:B------:R-:W-:-:S07]  /*b290*/  IMAD.MOV.U32 R4, RZ, RZ, R10 ;  /* 0x000000ffff047224 */ /* 0x000fce00078e000a */
.L_x_516:
        /* <DEDUP_REMOVED lines=22> */
.L_x_515:
[----:B------:R-:W-:Y:S05]  /*b400*/  BSYNC.RECONVERGENT B2 ;  /* 0x0000000000027941 */ /* 0x000fea0003800200 */
.L_x_514:
[----:B------:R-:W-:Y:S01]  /*b410*/  DSETP.GE.AND P0, PT, R2, 1, PT ;  /* 0x3ff000000200742a */ /* 0x000fe20003f06000 */
[----:B------:R-:W-:Y:S02]  /*b420*/  IMAD.MOV.U32 R4, RZ, RZ, R2 ;  /* 0x000000ffff047224 */ /* 0x000fe400078e0002 */
[----:B------:R-:W-:-:S11]  /*b430*/  IMAD.MOV.U32 R5, RZ, RZ, R3 ;  /* 0x000000ffff057224 */ /* 0x000fd600078e0003 */
[----:B------:R-:W-:Y:S05]  /*b440*/  @P0 BRA `(.L_x_516) ;  /* 0xfffffffc00940947 */ /* 0x000fea000383ffff */
.L_x_513:
[----:B------:R-:W-:Y:S05]  /*b450*/  BSYNC.RECONVERGENT B1 ;  /* 0x0000000000017941 */ /* 0x000fea0003800200 */
.L_x_512:
[----:B------:R-:W0:Y:S01]  /*b460*/  F2I.F64.TRUNC R6, R10 ;  /* 0x0000000a00067311 */ /* 0x000e22000030d100 */
[C---:B------:R-:W-:Y:S01]  /*b470*/  ISETP.GE.U32.AND P0, PT, R8.reuse, 0x7, PT ;  /* 0x000000070800780c */ /* 0x040fe20003f06070 */
[----:B------:R-:W-:Y:S01]  /*b480*/  BSSY.RECONVERGENT B0, `(.L_x_517) ;  /* 0x0000052000007945 */ /* 0x000fe20003800200 */
[----:B------:R-:W-:Y:S01]  /*b490*/  VIADD R24, R8, 0x1 ;  /* 0x0000000108187836 */ /* 0x000fe20000000000 */
[----:B------:R-:W-:Y:S01]  /*b4a0*/  IADD3 R0, PT, PT, R1, R8, RZ ;  /* 0x0000000801007210 */ /* 0x000fe20007ffe0ff */
[----:B------:R-:W-:-:S03]  /*b4b0*/  IMAD.MOV.U32 R25, RZ, RZ, R8 ;  /* 0x000000ffff197224 */ /* 0x000fc600078e0008 */
        /* <DEDUP_REMOVED lines=78> */
.L_x_518:
[----:B------:R-:W-:Y:S05]  /*b9a0*/  BSYNC.RECONVERGENT B0 ;  /* 0x0000000000007941 */ /* 0x000fea0003800200 */
.L_x_517:
[----:B------:R-:W-:Y:S01]  /*b9b0*/  IMAD.IADD R2, R1, 0x1, R24 ;  /* 0x0000000101027824 */ /* 0x000fe200078e0218 */
[----:B------:R-:W-:Y:S01]  /*b9c0*/  DSETP.GE.AND P0, PT, R10, 10, PT ;  /* 0x402400000a00742a */ /* 0x000fe20003f06000 */
[----:B------:R-:W-:Y:S01]  /*b9d0*/  IMAD.MOV.U32 R3, RZ, RZ, 0x2e ;  /* 0x0000002eff037424 */ /* 0x000fe200078e00ff */
[----:B------:R-:W-:Y:S01]  /*b9e0*/  BSSY.RECONVERGENT B1, `(.L_x_519) ;  /* 0x000002b000017945 */ /* 0x000fe20003800200 */
[----:B------:R-:W-:Y:S01]  /*b9f0*/  IMAD.MOV.U32 R12, RZ, RZ, R10 ;  /* 0x000000ffff0c7224 */ /* 0x000fe200078e000a */
[----:B------:R0:W-:Y:S01]  /*ba00*/  STL.U8 [R2+0x14], RZ ;  /* 0x000014ff02007387 */ /* 0x0001e20000100000 */
[----:B------:R-:W-:-:S03]  /*ba10*/  IMAD.MOV.U32 R13, RZ, RZ, R11 ;  /* 0x000000ffff0d7224 */ /* 0x000fc600078e000b */
[----:B------:R0:W-:Y:S06]  /*ba20*/  STL.U8 [R0+0x14], R3 ;  /* 0x0000140300007387 */ /* 0x0001ec0000100000 */
[----:B------:R-:W-:Y:S05]  /*ba30*/  @!P0 BRA `(.L_x_520) ;  /* 0x0000000000948947 */ /* 0x000fea0003800000 */
[----:B------:R-:W-:Y:S01]  /*ba40*/  MOV R12, R10 ;  /* 0x0000000a000c7202 */ /* 0x000fe20000000f00 */
[----:B------:R-:W-:-:S07]  /*ba50*/  IMAD.MOV.U32 R13, RZ, RZ, R11 ;  /* 0x000000ffff0d7224 */ /* 0x000fce00078e000b */
.L_x_523:
        /* <DEDUP_REMOVED lines=30> */
.L_x_522:
[----:B------:R-:W-:Y:S05]  /*bc40*/  BSYNC.RECONVERGENT B2 ;  /* 0x0000000000027941 */ /* 0x000fea0003800200 */
.L_x_521:
[----:B------:R-:W-:Y:S01]  /*bc50*/  DSETP.GE.AND P0, PT, R2, 10, PT ;  /* 0x402400000200742a */ /* 0x000fe20003f06000 */
[----:B------:R-:W-:Y:S01]  /*bc60*/  MOV R12, R2 ;  /* 0x00000002000c7202 */ /* 0x000fe20000000f00 */
[----:B------:R-:W-:-:S12]  /*bc70*/  IMAD.MOV.U32 R13, RZ, RZ, R3 ;  /* 0x000000ffff0d7224 */ /* 0x000fd800078e0003 */
[----:B------:R-:W-:Y:S05]  /*bc80*/  @P0 BRA `(.L_x_523) ;  /* 0xfffffffc00740947 */ /* 0x000fea000383ffff */
.L_x_520:
[----:B------:R-:W-:Y:S05]  /*bc90*/  BSYNC.RECONVERGENT B1 ;  /* 0x0000000000017941 */ /* 0x000fea0003800200 */
.L_x_519:
        /* <DEDUP_REMOVED lines=11> */
[----:B-1----:R-:W-:Y:S01]  /*bd50*/  MOV R4, UR4 ;  /* 0x0000000400047c02 */ /* 0x002fe20008000f00 */
[----:B------:R-:W-:-:S07]  /*bd60*/  IMAD.U32 R5, RZ, RZ, UR5 ;  /* 0x00000005ff057e24 */ /* 0x000fce000f8e00ff */
[----:B------:R-:W-:-:S07]  /*bd70*/  LEPC R20, `(.L_x_524) ;  /* 0x000000001014794e */ /* 0x000fce0000000000 */
[----:B--23--:R-:W-:Y:S05]  /*bd80*/  CALL.ABS.NOINC R2 ;  /* 0x0000000002007343 */ /* 0x00cfea0003c00000 */
.L_x_524:
        /* <DEDUP_REMOVED lines=8> */
[----:B------:R-:W-:Y:S01]  /*be10*/  HFMA2 R0, -RZ, RZ, 0, 0 ;  /* 0x00000000ff007431 */ /* 0x000fe200000001ff */
[----:B------:R-:W-:-:S07]  /*be20*/  SHF.R.S32.HI R8, RZ, 0x1f, R29 ;  /* 0x0000001fff087819 */ /* 0x000fce000001141d */
.L_x_527:
[----:B------:R-:W-:-:S06]  /*be30*/  IMAD.IADD R2, R1, 0x1, R0 ;  /* 0x0000000101027824 */ /* 0x000fcc00078e0200 */
        /* <DEDUP_REMOVED lines=17> */
.L_x_526:
[----:B------:R-:W-:Y:S05]  /*bf50*/  BSYNC.RECONVERGENT B0 ;  /* 0x0000000000007941 */ /* 0x000fea0003800200 */
.L_x_525:
        /* <DEDUP_REMOVED lines=14> */
.L_x_529:
[----:B------:R-:W-:Y:S05]  /*c040*/  BSYNC.RECONVERGENT B0 ;  /* 0x0000000000007941 */ /* 0x000fea0003800200 */
.L_x_528:
[----:B------:R-:W3:Y:S01]  /*c050*/  LDCU.64 UR4, c[0x0][0x3b0] ;  /* 0x00007600ff0477ac */ /* 0x000ee20008000a00 */
[C---:B------:R-:W-:Y:S01]  /*c060*/  IADD3 R22, P0, PT, R24.reuse, R22, RZ ;  /* 0x0000001618167210 */ /* 0x040fe20007f1e0ff */
[----:B------:R-:W-:Y:S01]  /*c070*/  IMAD.MOV.U32 R0, RZ, RZ, 0x20 ;  /* 0x00000020ff007424 */ /* 0x000fe200078e00ff */
[----:B0-----:R-:W-:Y:S02]  /*c080*/  MOV R11, 0x2c ;  /* 0x0000002c000b7802 */ /* 0x001fe40000000f00 */
        /* <DEDUP_REMOVED lines=10> */
[----:B------:R-:W-:Y:S01]  /*c130*/  IMAD.MOV.U32 R10, RZ, RZ, RZ ;  /* 0x000000ffff0a7224 */ /* 0x000fe200078e00ff */
[----:B-12---:R-:W-:Y:S01]  /*c140*/  MOV R5, R9 ;  /* 0x0000000900057202 */ /* 0x006fe20000000f00 */
[----:B------:R-:W-:-:S07]  /*c150*/  IMAD.MOV.U32 R4, RZ, RZ, R8 ;  /* 0x000000ffff047224 */ /* 0x000fce00078e0008 */
.L_x_534:
        /* <DEDUP_REMOVED lines=22> */
.L_x_533:
[----:B------:R-:W-:Y:S05]  /*c2c0*/  BSYNC.RECONVERGENT B2 ;  /* 0x0000000000027941 */ /* 0x000fea0003800200 */
.L_x_532:
[----:B------:R-:W-:Y:S01]  /*c2d0*/  DSETP.GE.AND P0, PT, R2, 1, PT ;  /* 0x3ff000000200742a */ /* 0x000fe20003f06000 */
[----:B------:R-:W-:Y:S02]  /*c2e0*/  IMAD.MOV.U32 R4, RZ, RZ, R2 ;  /* 0x000000ffff047224 */ /* 0x000fe400078e0002 */
[----:B------:R-:W-:-:S11]  /*c2f0*/  IMAD.MOV.U32 R5, RZ, RZ, R3 ;  /* 0x000000ffff057224 */ /* 0x000fd600078e0003 */
[----:B------:R-:W-:Y:S05]  /*c300*/  @P0 BRA `(.L_x_534) ;  /* 0xfffffffc00940947 */ /* 0x000fea000383ffff */
.L_x_531:
[----:B------:R-:W-:Y:S05]  /*c310*/  BSYNC.RECONVERGENT B1 ;  /* 0x0000000000017941 */ /* 0x000fea0003800200 */
.L_x_530:
[----:B------:R-:W1:Y:S01]  /*c320*/  F2I.F64.TRUNC R6, R8 ;  /* 0x0000000800067311 */ /* 0x000e62000030d100 */
[C---:B------:R-:W-:Y:S01]  /*c330*/  ISETP.GE.U32.AND P0, PT, R10.reuse, 0x7, PT ;  /* 0x000000070a00780c */ /* 0x040fe20003f06070 */
[----:B------:R-:W-:Y:S01]  /*c340*/  BSSY.RECONVERGENT B0, `(.L_x_535) ;  /* 0x0000052000007945 */ /* 0x000fe20003800200 */
[----:B------:R-:W-:Y:S01]  /*c350*/  VIADD R11, R10, 0x1 ;  /* 0x000000010a0b7836 */ /* 0x000fe20000000000 */
[----:B------:R-:W-:Y:S01]  /*c360*/  IADD3 R0, PT, PT, R1, R10, RZ ;  /* 0x0000000a01007210 */ /* 0x000fe20007ffe0ff */
[----:B------:R-:W-:-:S03]  /*c370*/  IMAD.MOV.U32 R25, RZ, RZ, R10 ;  /* 0x000000ffff197224 */ /* 0x000fc600078e000a */
        /* <DEDUP_REMOVED lines=78> */
.L_x_536:
[----:B------:R-:W-:Y:S05]  /*c860*/  BSYNC.RECONVERGENT B0 ;  /* 0x0000000000007941 */ /* 0x000fea0003800200 */
.L_x_535:
[----:B------:R-:W-:Y:S01]  /*c870*/  IMAD.IADD R3, R1, 0x1, R11 ;  /* 0x0000000101037824 */ /* 0x000fe200078e020b */
[----:B------:R-:W-:Y:S01]  /*c880*/  DSETP.GE.AND P0, PT, R8, 10, PT ;  /* 0x402400000800742a */ /* 0x000fe20003f06000 */
[----:B------:R-:W-:Y:S01]  /*c890*/  IMAD.MOV.U32 R2, RZ, RZ, 0x2e ;  /* 0x0000002eff027424 */ /* 0x000fe200078e00ff */
[----:B------:R-:W-:Y:S02]  /*c8a0*/  BSSY.RECONVERGENT B1, `(.L_x_537) ;  /* 0x0000027000017945 */ /* 0x000fe40003800200 */
[----:B------:R0:W-:Y:S04]  /*c8b0*/  STL.U8 [R3+0x28], RZ ;  /* 0x000028ff03007387 */ /* 0x0001e80000100000 */
[----:B------:R0:W-:Y:S06]  /*c8c0*/  STL.U8 [R0+0x28], R2 ;  /* 0x0000280200007387 */ /* 0x0001ec0000100000 */
[----:B------:R-:W-:Y:S05]  /*c8d0*/  @!P0 BRA `(.L_x_538) ;  /* 0x00000000008c8947 */ /* 0x000fea0003800000 */
.L_x_541:
        /* <DEDUP_REMOVED lines=30> */
.L_x_540:
[----:B------:R-:W-:Y:S05]  /*cac0*/  BSYNC.RECONVERGENT B2 ;  /* 0x0000000000027941 */ /* 0x000fea0003800200 */
.L_x_539:
[----:B------:R-:W-:Y:S01]  /*cad0*/  DSETP.GE.AND P0, PT, R2, 10, PT ;  /* 0x402400000200742a */ /* 0x000fe20003f06000 */
[----:B------:R-:W-:Y:S02]  /*cae0*/  IMAD.MOV.U32 R8, RZ, RZ, R2 ;  /* 0x000000ffff087224 */ /* 0x000fe400078e0002 */
[----:B------:R-:W-:-:S11]  /*caf0*/  IMAD.MOV.U32 R9, RZ, RZ, R3 ;  /* 0x000000ffff097224 */ /* 0x000fd600078e0003 */
[----:B------:R-:W-:Y:S05]  /*cb00*/  @P0 BRA `(.L_x_541) ;  /* 0xfffffffc00740947 */ /* 0x000fea000383ffff */
.L_x_538:
[----:B------:R-:W-:Y:S05]  /*cb10*/  BSYNC.RECONVERGENT B1 ;  /* 0x0000000000017941 */ /* 0x000fea0003800200 */
.L_x_537:
        /* <DEDUP_REMOVED lines=10> */
[----:B------:R-:W-:Y:S01]  /*cbc0*/  IADD3 R29, PT, PT, R24, 0x2, R29 ;  /* 0x00000002181d7810 */ /* 0x000fe20007ffe01d */
[----:B0-----:R-:W-:Y:S01]  /*cbd0*/  IMAD.MOV.U32 R0, RZ, RZ, RZ ;  /* 0x000000ffff007224 */ /* 0x001fe200078e00ff */
[----:B------:R-:W-:Y:S02]  /*cbe0*/  LOP3.LUT R3, R2, 0xfffffffc, RZ, 0xc0, !PT ;  /* 0xfffffffc02037812 */ /* 0x000fe400078ec0ff */
[----:B------:R-:W-:-:S07]  /*cbf0*/  SHF.R.S32.HI R8, RZ, 0x1f, R29 ;  /* 0x0000001fff087819 */ /* 0x000fce000001141d */
.L_x_544:
        /* <DEDUP_REMOVED lines=18> */
.L_x_543:
[----:B------:R-:W-:Y:S05]  /*cd20*/  BSYNC.RECONVERGENT B0 ;  /* 0x0000000000007941 */ /* 0x000fea0003800200 */
.L_x_542:
        /* <DEDUP_REMOVED lines=15> */
.L_x_546:
[----:B------:R-:W-:Y:S05]  /*ce20*/  BSYNC.RECONVERGENT B0 ;  /* 0x0000000000007941 */ /* 0x000fea0003800200 */
.L_x_545:
[C---:B--234-:R-:W-:Y:S01]  /*ce30*/  IADD3 R2, P0, PT, R11.reuse, R22, RZ ;  /* 0x000000160b027210 */ /* 0x05cfe20007f1e0ff */
[----:B-1----:R-:W-:Y:S02]  /*ce40*/  HFMA2 R7, -RZ, RZ, 0, 2.86102294921875e-06 ;  /* 0x00000030ff077431 */ /* 0x002fe400000001ff */
[----:B0-----:R-:W-:Y:S02]  /*ce50*/  IMAD.MOV.U32 R0, RZ, RZ, 0x5d ;  /* 0x0000005dff007424 */ /* 0x001fe400078e00ff */
[----:B------:R-:W-:Y:S01]  /*ce60*/  IMAD.MOV.U32 R4, RZ, RZ, 0x2c ;  /* 0x0000002cff047424 */ /* 0x000fe200078e00ff */
[----:B------:R-:W-:Y:S01]  /*ce70*/  LEA.HI.X.SX32 R3, R11, R23, 0x1, P0 ;  /* 0x000000170b037211 */ /* 0x000fe200000f0eff */
[----:B------:R-:W-:Y:S02]  /*ce80*/  IMAD.MOV.U32 R5, RZ, RZ, 0x20 ;  /* 0x00000020ff057424 */ /* 0x000fe400078e00ff */
[----:B------:R-:W-:Y:S02]  /*ce90*/  IMAD.MOV.U32 R6, RZ, RZ, 0x5b ;  /* 0x0000005bff067424 */ /* 0x000fe400078e00ff */
        /* <DEDUP_REMOVED lines=11> */
.L_x_459:
[----:B------:R-:W-:Y:S05]  /*cf50*/  BSYNC.RECONVERGENT B6 ;  /* 0x0000000000067941 */ /* 0x000fea0003800200 */
.L_x_458:
[----:B0-----:R-:W-:Y:S02]  /*cf60*/  VIADD R0, R32, 0x100 ;  /* 0x0000010020007836 */ /* 0x001fe40000000000 */
[----:B------:R-:W-:-:S03]  /*cf70*/  IMAD.U32 R2, RZ, RZ, UR41 ;  /* 0x00000029ff027e24 */ /* 0x000fc6000f8e00ff */
[----:B------:R-:W-:-:S04]  /*cf80*/  ISETP.LT.U32.AND P0, PT, R0, UR39, PT ;  /* 0x0000002700007c0c */ /* 0x000fc8000bf01070 */
[----:B------:R-:W-:-:S13]  /*cf90*/  ISETP.GT.AND.EX P0, PT, R2, RZ, PT, P0 ;  /* 0x000000ff0200720c */ /* 0x000fda0003f04300 */
[----:B------:R-:W-:Y:S05]  /*cfa0*/  @!P0 EXIT ;  /* 0x000000000000894d */ /* 0x000fea0003800000 */
[----:B------:R-:W0:Y:S01]  /*cfb0*/  LDC.64 R32, c[0x0][0x398] ;  /* 0x0000e600ff207b82 */ /* 0x000e220000000a00 */
[----:B------:R-:W-:Y:S01]  /*cfc0*/  VIADD R5, R0, UR40 ;  /* 0x0000002800057c36 */ /* 0x000fe20008000000 */
[----:B------:R-:W1:Y:S03]  /*cfd0*/  LDCU.64 UR4, c[0x0][0x390] ;  /* 0x00007200ff0477ac */ /* 0x000e660008000a00 */
[----:B0-----:R-:W-:-:S05]  /*cfe0*/  IMAD.WIDE R32, R5, 0x8, R32 ;  /* 0x0000000805207825 */ /* 0x001fca00078e0220 */
[----:B------:R-:W1:Y:S01]  /*cff0*/  LDG.E.64 R2, desc[UR36][R32.64] ;  /* 0x0000002420027981 */ /* 0x000e62000c1e1b00 */
[----:B------:R-:W-:Y:S01]  /*d000*/  BSSY.RECONVERGENT B0, `(.L_x_547) ;  /* 0x0000012000007945 */ /* 0x000fe20003800200 */
[----:B-1----:R-:W-:-:S04]  /*d010*/  ISETP.GE.U32.AND P0, PT, R2, UR4, PT ;  /* 0x0000000402007c0c */ /* 0x002fc8000bf06070 */
[----:B------:R-:W-:-:S13]  /*d020*/  ISETP.GE.U32.AND.EX P0, PT, R3, UR5, PT, P0 ;  /* 0x0000000503007c0c */ /* 0x000fda000bf06100 */
[----:B------:R-:W-:Y:S05]  /*d030*/  @!P0 BRA `(.L_x_548) ;  /* 0x0000000000148947 */ /* 0x000fea0003800000 */
[----:B------:R-:W-:Y:S01]  /*d040*/  ISETP.NE.AND P0, PT, R5, RZ, PT ;  /* 0x000000ff0500720c */ /* 0x000fe20003f05270 */
[----:B------:R-:W-:Y:S01]  /*d050*/  IMAD.MOV.U32 R26, RZ, RZ, RZ ;  /* 0x000000ffff1a7224 */ /* 0x000fe200078e00ff */
[----:B------:R-:W-:-:S11]  /*d060*/  MOV R28, RZ ;  /* 0x000000ff001c7202 */ /* 0x000fd60000000f00 */
[----:B------:R-:W-:Y:S05]  /*d070*/  @!P0 BRA `(.L_x_549) ;  /* 0x0000000000288947 */ /* 0x000fea0003800000 */
[----:B------:R-:W-:Y:S05]  /*d080*/  EXIT ;  /* 0x000000000000794d */ /* 0x000fea0003800000 */
.L_x_548:
        /* <DEDUP_REMOVED lines=9> */
.L_x_549:
[----:B------:R-:W-:Y:S05]  /*d120*/  BSYNC.RECONVERGENT B0 ;  /* 0x0000000000007941 */ /* 0x000fea0003800200 */
.L_x_547:
[----:B------:R-:W0:Y:S01]  /*d130*/  LDC.64 R16, c[0x0][0x3b8] ;  /* 0x0000ee00ff107b82 */ /* 0x000e220000000a00 */
[----:B------:R-:W1:Y:S01]  /*d140*/  LDCU.64 UR4, c[0x0][0x3a0] ;  /* 0x00007400ff0477ac */ /* 0x000e620008000a00 */
[----:B0-----:R-:W-:-:S06]  /*d150*/  IMAD.WIDE R16, R5, 0x8, R16 ;  /* 0x0000000805107825 */ /* 0x001fcc00078e0210 */
[----:B------:R-:W2:Y:S01]  /*d160*/  LDG.E.64 R16, desc[UR36][R16.64] ;  /* 0x0000002410107981 */ /* 0x000ea2000c1e1b00 */
[----:B------:R-:W-:Y:S01]  /*d170*/  IMAD.MOV.U32 R3, RZ, RZ, 0x72 ;  /* 0x00000072ff037424 */ /* 0x000fe200078e00ff */
[----:B-1----:R-:W-:Y:S01]  /*d180*/  LEA R2, P0, R26, UR4, 0x2 ;  /* 0x000000041a027c11 */ /* 0x002fe2000f8010ff */
[----:B------:R-:W-:Y:S02]  /*d190*/  HFMA2 R4, -RZ, RZ, 0, 6.9141387939453125e-06 ;  /* 0x00000074ff047431 */ /* 0x000fe400000001ff */
[----:B------:R-:W-:Y:S02]  /*d1a0*/  IMAD.MOV.U32 R0, RZ, RZ, 0x7b ;  /* 0x0000007bff007424 */ /* 0x000fe400078e00ff */
[----:B------:R-:W-:Y:S02]  /*d1b0*/  IMAD.MOV.U32 R8, RZ, RZ, 0x22 ;  /* 0x00000022ff087424 */ /* 0x000fe400078e00ff */
[----:B------:R-:W-:Y:S02]  /*d1c0*/  IMAD.MOV.U32 R5, RZ, RZ, 0x69 ;  /* 0x00000069ff057424 */ /* 0x000fe400078e00ff */
[----:B------:R-:W-:-:S02]  /*d1d0*/  IMAD.MOV.U32 R6, RZ, RZ, 0x70 ;  /* 0x00000070ff067424 */ /* 0x000fc400078e00ff */
[----:B------:R-:W-:Y:S02]  /*d1e0*/  IMAD.MOV.U32 R7, RZ, RZ, 0x3a ;  /* 0x0000003aff077424 */ /* 0x000fe400078e00ff */
        /* <DEDUP_REMOVED lines=18> */
.L_x_552:
[C---:B------:R-:W-:Y:S01]  /*d310*/  ISETP.GT.U32.AND P0, PT, R2.reuse, 0x9, PT ;  /* 0x000000090200780c */ /* 0x040fe20003f04070 */
[----:B------:R-:W-:-:S04]  /*d320*/  IMAD.HI.U32 R10, R2, -0x33333333, RZ ;  /* 0xcccccccd020a7827 */ /* 0x000fc800078e00ff */
[----:B------:R-:W-:Y:S01]  /*d330*/  VIADD R0, R0, 0x1 ;  /* 0x0000000100007836 */ /* 0x000fe20000000000 */
[----:B------:R-:W-:-:S07]  /*d340*/  SHF.R.U32.HI R2, RZ, 0x3, R10 ;  /* 0x00000003ff027819 */ /* 0x000fce000001160a */
[----:B------:R-:W-:Y:S05]  /*d350*/  @P0 BRA `(.L_x_552) ;  /* 0xfffffffc00ec0947 */ /* 0x000fea000383ffff */
.L_x_551:
[----:B------:R-:W-:Y:S05]  /*d360*/  BSYNC.RECONVERGENT B0 ;  /* 0x0000000000007941 */ /* 0x000fea0003800200 */
.L_x_550:
[----:B------:R-:W-:Y:S01]  /*d370*/  IMAD.IADD R10, R1, 0x1, R0 ;  /* 0x00000001010a7824 */ /* 0x000fe200078e0200 */
[----:B------:R-:W-:Y:S01]  /*d380*/  ISETP.GE.AND P0, PT, R3, 0xa, PT ;  /* 0x0000000a0300780c */ /* 0x000fe20003f06270 */
[----:B------:R-:W-:Y:S01]  /*d390*/  BSSY.RECONVERGENT B0, `(.L_x_553) ;  /* 0x0000011000007945 */ /* 0x000fe20003800200 */
[----:B------:R-:W-:Y:S02]  /*d3a0*/  IADD3 R2, PT, PT, R0, -0x1, RZ ;  /* 0xffffffff00027810 */ /* 0x000fe40007ffe0ff */
[----:B------:R0:W-:Y:S09]  /*d3b0*/  STL.U8 [R10], RZ ;  /* 0x000000ff0a007387 */ /* 0x0001f20000100000 */
[----:B0-----:R-:W-:Y:S05]  /*d3c0*/  @!P0 BRA `(.L_x_554) ;  /* 0x0000000000348947 */ /* 0x001fea0003800000 */
[----:B------:R-:W-:Y:S01]  /*d3d0*/  BSSY.RECONVERGENT B1, `(.L_x_555) ;  /* 0x000000b000017945 */ /* 0x000fe20003800200 */
.L_x_556:
[C---:B------:R-:W-:Y:S01]  /*d3e0*/  IMAD.HI.U32 R10, R3.reuse, -0x33333333, RZ ;  /* 0xcccccccd030a7827 */ /* 0x040fe200078e00ff */
[----:B------:R-:W-:-:S03]  /*d3f0*/  ISETP.GT.U32.AND P0, PT, R3, 0x63, PT ;  /* 0x000000630300780c */ /* 0x000fc60003f04070 */
[----:B0-----:R-:W-:Y:S01]  /*d400*/  IMAD.IADD R12, R1, 0x1, R2 ;  /* 0x00000001010c7824 */ /* 0x001fe200078e0202 */
[----:B------:R-:W-:Y:S01]  /*d410*/  SHF.R.U32.HI R10, RZ, 0x3, R10 ;  /* 0x00000003ff0a7819 */ /* 0x000fe2000001160a */
[----:B------:R-:W-:-:S04]  /*d420*/  VIADD R2, R2, 0xffffffff ;  /* 0xffffffff02027836 */ /* 0x000fc80000000000 */
[----:B------:R-:W-:Y:S02]  /*d430*/  IMAD R11, R10, -0xa, R3 ;  /* 0xfffffff60a0b7824 */ /* 0x000fe400078e0203 */
[----:B------:R-:W-:Y:S02]  /*d440*/  IMAD.MOV.U32 R3, RZ, RZ, R10 ;  /* 0x000000ffff037224 */ /* 0x000fe400078e000a */
[----:B------:R-:W-:-:S05]  /*d450*/  VIADD R11, R11, 0x30 ;  /* 0x000000300b0b7836 */ /* 0x000fca0000000000 */
[----:B------:R0:W-:Y:S01]  /*d460*/  STL.U8 [R12], R11 ;  /* 0x0000000b0c007387 */ /* 0x0001e20000100000 */
[----:B------:R-:W-:Y:S05]  /*d470*/  @P0 BRA `(.L_x_556) ;  /* 0xfffffffc00d80947 */ /* 0x000fea000383ffff */
[----:B------:R-:W-:Y:S05]  /*d480*/  BSYNC.RECONVERGENT B1 ;  /* 0x0000000000017941 */ /* 0x000fea0003800200 */
.L_x_555:
[----:B------:R-:W-:-:S07]  /*d490*/  MOV R3, R10 ;  /* 0x0000000a00037202 */ /* 0x000fce0000000f00 */
.L_x_554:
[----:B------:R-:W-:Y:S05]  /*d4a0*/  BSYNC.RECONVERGENT B0 ;  /* 0x0000000000007941 */ /* 0x000fea0003800200 */
.L_x_553:
        /* <DEDUP_REMOVED lines=12> */
[----:B------:R-:W-:Y:S01]  /*d570*/  LOP3.LUT R2, R0, 0xfffffffc, RZ, 0xc0, !PT ;  /* 0xfffffffc00027812 */ /* 0x000fe200078ec0ff */
[----:B------:R-:W-:-:S07]  /*d580*/  IMAD.MOV.U32 R3, RZ, RZ, RZ ;  /* 0x000000ffff037224 */ /* 0x000fce00078e00ff */
.L_x_561:
[----:B0-----:R-:W-:-:S06]  /*d590*/  IADD3 R12, PT, PT, R1, R3, RZ ;  /* 0x00000003010c7210 */ /* 0x001fcc0007ffe0ff */
[----:B------:R-:W2:Y:S01]  /*d5a0*/  LDL R12, [R12] ;  /* 0x000000000c0c7983 */ /* 0x000ea20000100800 */
[----:B-1----:R-:W-:Y:S01]  /*d5b0*/  IADD3 R10, P0, PT, R16, R3, RZ ;  /* 0x00000003100a7210 */ /* 0x002fe20007f1e0ff */
        /* <DEDUP_REMOVED lines=12> */
.L_x_560:
[----:B------:R-:W-:Y:S05]  /*d680*/  BSYNC.RECONVERGENT B1 ;  /* 0x0000000000017941 */ /* 0x000fea0003800200 */
.L_x_559:
[----:B------:R-:W-:Y:S05]  /*d690*/  @!P1 BRA `(.L_x_558) ;  /* 0x0000000000349947 */ /* 0x000fea0003800000 */
[----:B-1----:R-:W-:-:S05]  /*d6a0*/  IMAD.IADD R10, R1, 0x1, R2 ;  /* 0x00000001010a7824 */ /* 0x002fca00078e0202 */
        /* <DEDUP_REMOVED lines=12> */
.L_x_558:
[----:B------:R-:W-:Y:S05]  /*d770*/  BSYNC.RECONVERGENT B0 ;  /* 0x0000000000007941 */ /* 0x000fea0003800200 */
.L_x_557:
[----:B-1234-:R-:W-:Y:S01]  /*d780*/  IADD3 R2, P0, PT, R16, R0, RZ ;  /* 0x0000000010027210 */ /* 0x01efe20007f1e0ff */
[----:B0-----:R-:W-:Y:S02]  /*d790*/  IMAD.MOV.U32 R11, RZ, RZ, 0x6f ;  /* 0x0000006fff0b7424 */ /* 0x001fe400078e00ff */
[----:B------:R-:W-:Y:S01]  /*d7a0*/  IMAD.MOV.U32 R12, RZ, RZ, 0x73 ;  /* 0x00000073ff0c7424 */ /* 0x000fe200078e00ff */
[----:B------:R-:W-:Y:S01]  /*d7b0*/  IADD3.X R3, PT, PT, RZ, R17, RZ, P0, !PT ;  /* 0x00000011ff037210 */ /* 0x000fe200007fe4ff */
[----:B------:R-:W-:-:S04]  /*d7c0*/  IMAD.MOV.U32 R10, RZ, RZ, 0x2c ;  /* 0x0000002cff0a7424 */ /* 0x000fc800078e00ff */
[----:B------:R0:W-:Y:S04]  /*d7d0*/  ST.E.U8 desc[UR36][R2.64+0x10], R4 ;  /* 0x0000100402007985 */ /* 0x0001e8000c101124 */
[----:B------:R1:W-:Y:S04]  /*d7e0*/  ST.E.U8 desc[UR36][R2.64+0xc], R6 ;  /* 0x00000c0602007985 */ /* 0x0003e8000c101124 */
[----:B------:R2:W-:Y:S01]  /*d7f0*/  ST.E.U8 desc[UR36][R2.64+0xe], R5 ;  /* 0x00000e0502007985 */ /* 0x0005e2000c101124 */
[----:B0-----:R-:W-:-:S03]  /*d800*/  HFMA2 R4, -RZ, RZ, 0, 5.424022674560546875e-06 ;  /* 0x0000005bff047431 */ /* 0x001fc600000001ff */
[----:B------:R-:W-:Y:S01]  /*d810*/  ST.E.U8 desc[UR36][R2.64+0xb], R8 ;  /* 0x00000b0802007985 */ /* 0x000fe2000c101124 */
[----:B-1----:R-:W-:-:S03]  /*d820*/  IMAD.MOV.U32 R6, RZ, RZ, 0x6e ;  /* 0x0000006eff067424 */ /* 0x002fc600078e00ff */
[----:B------:R0:W-:Y:S01]  /*d830*/  ST.E.U8 desc[UR36][R2.64+0x12], R8 ;  /* 0x0000120802007985 */ /* 0x0001e2000c101124 */
[----:B--2---:R-:W-:-:S03]  /*d840*/  PRMT R5, R11, 0x7610, R5 ;  /* 0x000076100b057816 */ /* 0x004fc60000000005 */
[----:B------:R1:W-:Y:S04]  /*d850*/  ST.E.U8 desc[UR36][R2.64+0x13], R7 ;  /* 0x0000130702007985 */ /* 0x0003e8000c101124 */
[----:B------:R-:W-:Y:S01]  /*d860*/  ST.E.U8 desc[UR36][R2.64+0xa], R9 ;  /* 0x00000a0902007985 */ /* 0x000fe2000c101124 */
[----:B0-----:R-:W-:-:S03]  /*d870*/  PRMT R8, R12, 0x7610, R8 ;  /* 0x000076100c087816 */ /* 0x001fc60000000008 */
[----:B------:R-:W-:Y:S01]  /*d880*/  ST.E.U8 desc[UR36][R2.64+0x14], R9 ;  /* 0x0000140902007985 */ /* 0x000fe2000c101124 */
[----:B-1----:R-:W-:-:S03]  /*d890*/  PRMT R7, R4, 0x7610, R7 ;  /* 0x0000761004077816 */ /* 0x002fc60000000007 */
        /* <DEDUP_REMOVED lines=11> */
.L_x_598:
[----:B------:R-:W0:Y:S01]  /*d950*/  LDCU.64 UR4, c[0x0][0x3a8] ;  /* 0x00007500ff0477ac */ /* 0x000e220008000a00 */
[----:B------:R-:W-:Y:S01]  /*d960*/  IMAD.SHL.U32 R29, R26, 0x8, RZ ;  /* 0x000000081a1d7824 */ /* 0x000fe200078e00ff */
[----:B------:R-:W-:Y:S01]  /*d970*/  IADD3 R8, P0, PT, R16, R25, RZ ;  /* 0x0000001910087210 */ /* 0x000fe20007f1e0ff */
[----:B------:R-:W-:Y:S01]  /*d980*/  IMAD.MOV.U32 R4, RZ, RZ, 0x5b ;  /* 0x0000005bff047424 */ /* 0x000fe200078e00ff */
[----:B------:R-:W-:Y:S02]  /*d990*/  SHF.L.U64.HI R30, R26, 0x3, R28 ;  /* 0x000000031a1e7819 */ /* 0x000fe4000001021c */
[----:B------:R-:W-:-:S05]  /*d9a0*/  LEA.HI.X.SX32 R9, R25, R17, 0x1, P0 ;  /* 0x0000001119097211 */ /* 0x000fca00000f0eff */
[----:B------:R1:W-:Y:S01]  /*d9b0*/  ST.E.U8 desc[UR36][R8.64], R4 ;  /* 0x0000000408007985 */ /* 0x0003e2000c101124 */
[----:B0-----:R-:W-:-:S04]  /*d9c0*/  IADD3 R10, P1, PT, R29, UR4, RZ ;  /* 0x000000041d0a7c10 */ /* 0x001fc8000ff3e0ff */
[----:B------:R-:W-:-:S06]  /*d9d0*/  IADD3.X R11, PT, PT, R30, UR5, RZ, P1, !PT ;  /* 0x000000051e0b7c10 */ /* 0x000fcc0008ffe4ff */
        /* <DEDUP_REMOVED lines=9> */
.L_x_568:
        /* <DEDUP_REMOVED lines=22> */
.L_x_567:
[----:B------:R-:W-:Y:S05]  /*dbd0*/  BSYNC.RECONVERGENT B3 ;  /* 0x0000000000037941 */ /* 0x000fea0003800200 */
.L_x_566:
[----:B------:R-:W-:Y:S01]  /*dbe0*/  DSETP.GE.AND P0, PT, R2, 1, PT ;  /* 0x3ff000000200742a */ /* 0x000fe20003f06000 */
[----:B------:R-:W-:Y:S01]  /*dbf0*/  MOV R4, R2 ;  /* 0x0000000200047202 */ /* 0x000fe20000000f00 */
[----:B------:R-:W-:-:S12]  /*dc00*/  IMAD.MOV.U32 R5, RZ, RZ, R3 ;  /* 0x000000ffff057224 */ /* 0x000fd800078e0003 */
[----:B------:R-:W-:Y:S05]  /*dc10*/  @P0 BRA `(.L_x_568) ;  /* 0xfffffffc00940947 */ /* 0x000fea000383ffff */
.L_x_565:
[----:B------:R-:W-:Y:S05]  /*dc20*/  BSYNC.RECONVERGENT B2 ;  /* 0x0000000000027941 */ /* 0x000fea0003800200 */
.L_x_564:
        /* <DEDUP_REMOVED lines=84> */
.L_x_570:
[----:B------:R-:W-:Y:S05]  /*e170*/  BSYNC.RECONVERGENT B0 ;  /* 0x0000000000007941 */ /* 0x000fea0003800200 */
.L_x_569:
[----:B------:R-:W-:Y:S01]  /*e180*/  IADD3 R3, PT, PT, R1, R22, RZ ;  /* 0x0000001601037210 */ /* 0x000fe20007ffe0ff */
[----:B------:R-:W-:Y:S01]  /*e190*/  IMAD.MOV.U32 R2, RZ, RZ, 0x2e ;  /* 0x0000002eff027424 */ /* 0x000fe200078e00ff */
[----:B------:R-:W-:Y:S01]  /*e1a0*/  DSETP.GE.AND P0, PT, R10, 10, PT ;  /* 0x402400000a00742a */ /* 0x000fe20003f06000 */
[----:B------:R-:W-:Y:S02]  /*e1b0*/  BSSY.RECONVERGENT B2, `(.L_x_571) ;  /* 0x0000027000027945 */ /* 0x000fe40003800200 */
[----:B------:R0:W-:Y:S04]  /*e1c0*/  STL.U8 [R3+0x3c], RZ ;  /* 0x00003cff03007387 */ /* 0x0001e80000100000 */
[----:B------:R0:W-:Y:S07]  /*e1d0*/  STL.U8 [R0+0x3c], R2 ;  /* 0x00003c0200007387 */ /* 0x0001ee0000100000 */
[----:B------:R-:W-:Y:S05]  /*e1e0*/  @!P0 BRA `(.L_x_572) ;  /* 0x00000000008c8947 */ /* 0x000fea0003800000 */
.L_x_575:
[----:B0-----:R-:W0:Y:S01]  /*e1f0*/  MUFU.RCP64H R3, 10 ;  /* 0x4024000000037908 */ /* 0x001e220000001800 */
[----:B------:R-:W-:Y:S01]  /*e200*/  IMAD.MOV.U32 R4, RZ, RZ, 0x0 ;  /* 0x00000000ff047424 */ /* 0x000fe200078e00ff */
[----:B------:R-:W-:Y:S01]  /*e210*/  FSETP.GEU.AND P1, PT, |R11|, 6.5827683646048100446e-37, PT ;  /* 0x036000000b00780b */ /* 0x000fe20003f2e200 */
[----:B-1----:R-:W-:Y:S01]  /*e220*/  IMAD.MOV.U32 R5, RZ, RZ, 0x40240000 ;  /* 0x40240000ff057424 */ /* 0x002fe200078e00ff */
[----:B------:R-:W-:Y:S01]  /*e230*/  BSSY.RECONVERGENT B3, `(.L_x_573) ;  /* 0x000001a000037945 */ /* 0x000fe20003800200 */
[----:B------:R-:W-:Y:S02]  /*e240*/  IMAD.MOV.U32 R2, RZ, RZ, 0x1 ;  /* 0x00000001ff027424 */ /* 0x000fe400078e00ff */
[----:B------:R-:W-:Y:S01]  /*e250*/  IMAD.IADD R12, R1, 0x1, R23 ;  /* 0x00000001010c7824 */ /* 0x000fe200078e0217 */
[----:B------:R-:W1:Y:S01]  /*e260*/  F2I.F64.TRUNC R0, R10 ;  /* 0x0000000a00007311 */ /* 0x000e62000030d100 */
[----:B------:R-:W-:Y:S02]  /*e270*/  VIADD R23, R23, 0xffffffff ;  /* 0xffffffff17177836 */ /* 0x000fe40000000000 */
        /* <DEDUP_REMOVED lines=10> */
[----:B------:R-:W-:-:S05]  /*e320*/  IMAD R13, R13, -0xa, R0 ;  /* 0xfffffff60d0d7824 */ /* 0x000fca00078e0200 */
[----:B------:R-:W-:Y:S02]  /*e330*/  IADD3 R13, PT, PT, R13, 0x30, RZ ;  /* 0x000000300d0d7810 */ /* 0x000fe40007ffe0ff */
[----:B------:R-:W-:-:S03]  /*e340*/  DFMA R2, R4, R6, R2 ;  /* 0x000000060402722b */ /* 0x000fc60000000002 */
[----:B------:R0:W-:Y:S07]  /*e350*/  STL.U8 [R12+0x3b], R13 ;  /* 0x00003b0d0c007387 */ /* 0x0001ee0000100000 */
[----:B------:R-:W-:-:S05]  /*e360*/  FFMA R0, RZ, 2.5625, R3 ;  /* 0x40240000ff007823 */ /* 0x000fca0000000003 */
[----:B------:R-:W-:-:S13]  /*e370*/  FSETP.GT.AND P0, PT, |R0|, 1.469367938527859385e-39, PT ;  /* 0x001000000000780b */ /* 0x000fda0003f04200 */
[----:B0-----:R-:W-:Y:S05]  /*e380*/  @P0 BRA P1, `(.L_x_574) ;  /* 0x0000000000100947 */ /* 0x001fea0000800000 */
[----:B------:R-:W-:Y:S01]  /*e390*/  IMAD.MOV.U32 R3, RZ, RZ, R10 ;  /* 0x000000ffff037224 */ /* 0x000fe200078e000a */
[----:B------:R-:W-:Y:S01]  /*e3a0*/  MOV R0, 0xe3d0 ;  /* 0x0000e3d000007802 */ /* 0x000fe20000000f00 */
[----:B------:R-:W-:-:S07]  /*e3b0*/  IMAD.MOV.U32 R2, RZ, RZ, R11 ;  /* 0x000000ffff027224 */ /* 0x000fce00078e000b */
[----:B------:R-:W-:Y:S05]  /*e3c0*/  CALL.REL.NOINC `($__internal_0_$__cuda_sm20_div_rn_f64_full) ;  /* 0x0000003000007944 */ /* 0x000fea0003c00000 */
.L_x_574:
[----:B------:R-:W-:Y:S05]  /*e3d0*/  BSYNC.RECONVERGENT B3 ;  /* 0x0000000000037941 */ /* 0x000fea0003800200 */
.L_x_573:
[----:B------:R-:W-:Y:S01]  /*e3e0*/  DSETP.GE.AND P0, PT, R2, 10, PT ;  /* 0x402400000200742a */ /* 0x000fe20003f06000 */
[----:B------:R-:W-:Y:S01]  /*e3f0*/  IMAD.MOV.U32 R10, RZ, RZ, R2 ;  /* 0x000000ffff0a7224 */ /* 0x000fe200078e0002 */
[----:B------:R-:W-:-:S12]  /*e400*/  MOV R11, R3 ;  /* 0x00000003000b7202 */ /* 0x000fd80000000f00 */
[----:B------:R-:W-:Y:S05]  /*e410*/  @P0 BRA `(.L_x_575) ;  /* 0xfffffffc00740947 */ /* 0x000fea000383ffff */
.L_x_572:
[----:B------:R-:W-:Y:S05]  /*e420*/  BSYNC.RECONVERGENT B2 ;  /* 0x0000000000027941 */ /* 0x000fea0003800200 */
.L_x_571:
        /* <DEDUP_REMOVED lines=13> */
.L_x_578:
[----:B------:R-:W-:-:S06]  /*e500*/  IADD3 R2, PT, PT, R1, R0, RZ ;  /* 0x0000000001027210 */ /* 0x000fcc0007ffe0ff */
        /* <DEDUP_REMOVED lines=17> */
.L_x_577:
[----:B------:R-:W-:Y:S05]  /*e620*/  BSYNC.RECONVERGENT B0 ;  /* 0x0000000000007941 */ /* 0x000fea0003800200 */
.L_x_576:
        /* <DEDUP_REMOVED lines=14> */
.L_x_580:
[----:B------:R-:W-:Y:S05]  /*e710*/  BSYNC.RECONVERGENT B0 ;  /* 0x0000000000007941 */ /* 0x000fea0003800200 */
.L_x_579:
[----:B------:R-:W4:Y:S01]  /*e720*/  LDCU.64 UR4, c[0x0][0x3b0] ;  /* 0x00007600ff0477ac */ /* 0x000f220008000a00 */
[C---:B------:R-:W-:Y:S01]  /*e730*/  IADD3 R8, P0, PT, R22.reuse, R8, RZ ;  /* 0x0000000816087210 */ /* 0x040fe20007f1e0ff */
[----:B0-----:R-:W-:Y:S02]  /*e740*/  HFMA2 R0, -RZ, RZ, 0, 1.9073486328125e-06 ;  /* 0x00000020ff007431 */ /* 0x001fe400000001ff */
[----:B-1----:R-:W-:Y:S01]  /*e750*/  IMAD.MOV.U32 R4, RZ, RZ, 0x2c ;  /* 0x0000002cff047424 */ /* 0x002fe200078e00ff */
[----:B------:R-:W-:-:S05]  /*e760*/  LEA.HI.X.SX32 R9, R22, R9, 0x1, P0 ;  /* 0x0000000916097211 */ /* 0x000fca00000f0eff */
[----:B------:R0:W-:Y:S04]  /*e770*/  ST.E.U8 desc[UR36][R8.64+0x1], R4 ;  /* 0x0000010408007985 */ /* 0x0001e8000c101124 */
[----:B------:R0:W-:Y:S01]  /*e780*/  ST.E.U8 desc[UR36][R8.64+0x2], R0 ;  /* 0x0000020008007985 */ /* 0x0001e2000c101124 */
[----:B----4-:R-:W-:-:S04]  /*e790*/  IADD3 R10, P1, PT, R29, UR4, RZ ;  /* 0x000000041d0a7c10 */ /* 0x010fc8000ff3e0ff */
[----:B------:R-:W-:-:S06]  /*e7a0*/  IADD3.X R11, PT, PT, R30, UR5, RZ, P1, !PT ;  /* 0x000000051e0b7c10 */ /* 0x000fcc0008ffe4ff */
        /* <DEDUP_REMOVED lines=9> */
.L_x_585:
        /* <DEDUP_REMOVED lines=22> */
.L_x_584:
[----:B------:R-:W-:Y:S05]  /*e9a0*/  BSYNC.RECONVERGENT B3 ;  /* 0x0000000000037941 */ /* 0x000fea0003800200 */
.L_x_583:
[----:B------:R-:W-:Y:S01]  /*e9b0*/  DSETP.GE.AND P0, PT, R2, 1, PT ;  /* 0x3ff000000200742a */ /* 0x000fe20003f06000 */
[----:B------:R-:W-:Y:S02]  /*e9c0*/  IMAD.MOV.U32 R4, RZ, RZ, R2 ;  /* 0x000000ffff047224 */ /* 0x000fe400078e0002 */
[----:B------:R-:W-:-:S11]  /*e9d0*/  IMAD.MOV.U32 R5, RZ, RZ, R3 ;  /* 0x000000ffff057224 */ /* 0x000fd600078e0003 */
[----:B------:R-:W-:Y:S05]  /*e9e0*/  @P0 BRA `(.L_x_585) ;  /* 0xfffffffc00940947 */ /* 0x000fea000383ffff */
.L_x_582:
[----:B------:R-:W-:Y:S05]  /*e9f0*/  BSYNC.RECONVERGENT B2 ;  /* 0x0000000000027941 */ /* 0x000fea0003800200 */
.L_x_581:
[----:B------:R-:W2:Y:S01]  /*ea00*/  F2I.F64.TRUNC R6, R10 ;  /* 0x0000000a00067311 */ /* 0x000ea2000030d100 */
[C---:B------:R-:W-:Y:S01]  /*ea10*/  ISETP.GT.U32.AND P0, PT, R22.reuse, 0x6, PT ;  /* 0x000000061600780c */ /* 0x040fe20003f04070 */
[----:B------:R-:W-:Y:S01]  /*ea20*/  BSSY.RECONVERGENT B0, `(.L_x_586) ;  /* 0x0000052000007945 */ /* 0x000fe20003800200 */
[----:B------:R-:W-:Y:S01]  /*ea30*/  VIADD R23, R22, 0x1 ;  /* 0x0000000116177836 */ /* 0x000fe20000000000 */
[----:B------:R-:W-:Y:S01]  /*ea40*/  MOV R24, R22 ;  /* 0x0000001600187202 */ /* 0x000fe20000000f00 */
[----:B------:R-:W-:-:S03]  /*ea50*/  IMAD.IADD R0, R1, 0x1, R22 ;  /* 0x0000000101007824 */ /* 0x000fc600078e0216 */
[----:B--23--:R-:W0:Y:S02]  /*ea60*/  I2F.F64 R2, R6 ;  /* 0x0000000600027312 */ /* 0x00ce240000201c00 */
        /* <DEDUP_REMOVED lines=77> */
.L_x_587:
[----:B------:R-:W-:Y:S05]  /*ef40*/  BSYNC.RECONVERGENT B0 ;  /* 0x0000000000007941 */ /* 0x000fea0003800200 */
.L_x_586:
[----:B------:R-:W-:Y:S01]  /*ef50*/  IMAD.IADD R3, R1, 0x1, R23 ;  /* 0x0000000101037824 */ /* 0x000fe200078e0217 */
[----:B------:R-:W-:Y:S01]  /*ef60*/  MOV R2, 0x2e ;  /* 0x0000002e00027802 */ /* 0x000fe20000000f00 */
[----:B------:R-:W-:Y:S01]  /*ef70*/  DSETP.GE.AND P0, PT, R10, 10, PT ;  /* 0x402400000a00742a */ /* 0x000fe20003f06000 */
[----:B------:R-:W-:Y:S02]  /*ef80*/  BSSY.RECONVERGENT B2, `(.L_x_588) ;  /* 0x0000027000027945 */ /* 0x000fe40003800200 */
[----:B------:R0:W-:Y:S04]  /*ef90*/  STL.U8 [R3+0x50], RZ ;  /* 0x000050ff03007387 */ /* 0x0001e80000100000 */
[----:B------:R0:W-:Y:S07]  /*efa0*/  STL.U8 [R0+0x50], R2 ;  /* 0x0000500200007387 */ /* 0x0001ee0000100000 */
[----:B------:R-:W-:Y:S05]  /*efb0*/  @!P0 BRA `(.L_x_589) ;  /* 0x00000000008c8947 */ /* 0x000fea0003800000 */
.L_x_592:
        /* <DEDUP_REMOVED lines=30> */
.L_x_591:
[----:B------:R-:W-:Y:S05]  /*f1a0*/  BSYNC.RECONVERGENT B3 ;  /* 0x0000000000037941 */ /* 0x000fea0003800200 */
.L_x_590:
[----:B------:R-:W-:Y:S01]  /*f1b0*/  DSETP.GE.AND P0, PT, R2, 10, PT ;  /* 0x402400000200742a */ /* 0x000fe20003f06000 */
[----:B------:R-:W-:Y:S01]  /*f1c0*/  MOV R10, R2 ;  /* 0x00000002000a7202 */ /* 0x000fe20000000f00 */
[----:B------:R-:W-:-:S12]  /*f1d0*/  IMAD.MOV.U32 R11, RZ, RZ, R3 ;  /* 0x000000ffff0b7224 */ /* 0x000fd800078e0003 */
[----:B------:R-:W-:Y:S05]  /*f1e0*/  @P0 BRA `(.L_x_592) ;  /* 0xfffffffc00740947 */ /* 0x000fea000383ffff */
.L_x_589:
[----:B------:R-:W-:Y:S05]  /*f1f0*/  BSYNC.RECONVERGENT B2 ;  /* 0x0000000000027941 */ /* 0x000fea0003800200 */
.L_x_588:
        /* <DEDUP_REMOVED lines=13> */
.L_x_595:
        /* <DEDUP_REMOVED lines=18> */
.L_x_594:
[----:B------:R-:W-:Y:S05]  /*f3f0*/  BSYNC.RECONVERGENT B0 ;  /* 0x0000000000007941 */ /* 0x000fea0003800200 */
.L_x_593:
        /* <DEDUP_REMOVED lines=14> */
.L_x_597:
[----:B------:R-:W-:Y:S05]  /*f4e0*/  BSYNC.RECONVERGENT B0 ;  /* 0x0000000000007941 */ /* 0x000fea0003800200 */
.L_x_596:
        /* <DEDUP_REMOVED lines=15> */
.L_x_563:
[----:B------:R-:W-:Y:S05]  /*f5e0*/  BSYNC.RECONVERGENT B1 ;  /* 0x0000000000017941 */ /* 0x000fea0003800200 */
.L_x_562:
[----:B------:R-:W0:Y:S01]  /*f5f0*/  LDCU.64 UR4, c[0x0][0x3a8] ;  /* 0x00007500ff0477ac */ /* 0x000e220008000a00 */
[----:B------:R-:W-:Y:S01]  /*f600*/  IMAD.SHL.U32 R33, R26, 0x8, RZ ;  /* 0x000000081a217824 */ /* 0x000fe200078e00ff */
[----:B------:R-:W-:Y:S01]  /*f610*/  IADD3 R22, P1, PT, R16, R25, RZ ;  /* 0x0000001910167210 */ /* 0x000fe20007f3e0ff */
[----:B------:R-:W-:Y:S01]  /*f620*/  HFMA2 R11, -RZ, RZ, 0, 5.424022674560546875e-06 ;  /* 0x0000005bff0b7431 */ /* 0x000fe200000001ff */
[----:B------:R-:W-:Y:S02]  /*f630*/  SHF.L.U64.HI R34, R26, 0x3, R28 ;  /* 0x000000031a227819 */ /* 0x000fe4000001021c */
[----:B------:R-:W-:-:S05]  /*f640*/  LEA.HI.X.SX32 R23, R25, R17, 0x1, P1 ;  /* 0x0000001119177211 */ /* 0x000fca00008f0eff */
[----:B------:R1:W-:Y:S01]  /*f650*/  ST.E.U8 desc[UR36][R22.64], R11 ;  /* 0x0000000b16007985 */ /* 0x0003e2000c101124 */
[----:B0-----:R-:W-:-:S04]  /*f660*/  IADD3 R30, P0, PT, R33, UR4, RZ ;  /* 0x00000004211e7c10 */ /* 0x001fc8000ff1e0ff */
[----:B------:R-:W-:-:S06]  /*f670*/  IADD3.X R31, PT, PT, R34, UR5, RZ, P0, !PT ;  /* 0x00000005221f7c10 */ /* 0x000fcc00087fe4ff */
        /* <DEDUP_REMOVED lines=9> */
.L_x_603:
        /* <DEDUP_REMOVED lines=22> */
.L_x_602:
[----:B------:R-:W-:Y:S05]  /*f870*/  BSYNC.RECONVERGENT B2 ;  /* 0x0000000000027941 */ /* 0x000fea0003800200 */
.L_x_601:
[----:B------:R-:W-:Y:S01]  /*f880*/  DSETP.GE.AND P0, PT, R2, 1, PT ;  /* 0x3ff000000200742a */ /* 0x000fe20003f06000 */
[----:B------:R-:W-:Y:S02]  /*f890*/  IMAD.MOV.U32 R4, RZ, RZ, R2 ;  /* 0x000000ffff047224 */ /* 0x000fe400078e0002 */
[----:B------:R-:W-:-:S11]  /*f8a0*/  IMAD.MOV.U32 R5, RZ, RZ, R3 ;  /* 0x000000ffff057224 */ /* 0x000fd600078e0003 */
[----:B------:R-:W-:Y:S05]  /*f8b0*/  @P0 BRA `(.L_x_603) ;  /* 0xfffffffc00940947 */ /* 0x000fea000383ffff */
.L_x_600:
[----:B------:R-:W-:Y:S05]  /*f8c0*/  BSYNC.RECONVERGENT B1 ;  /* 0x0000000000017941 */ /* 0x000fea0003800200 */
.L_x_599:
[----:B------:R-:W0:Y:S01]  /*f8d0*/  F2I.F64.TRUNC R6, R30 ;  /* 0x0000001e00067311 */ /* 0x000e22000030d100 */
[C---:B------:R-:W-:Y:S01]  /*f8e0*/  ISETP.GT.U32.AND P0, PT, R8.reuse, 0x6, PT ;  /* 0x000000060800780c */ /* 0x040fe20003f04070 */
[----:B------:R-:W-:Y:S01]  /*f8f0*/  BSSY.RECONVERGENT B0, `(.L_x_604) ;  /* 0x0000052000007945 */ /* 0x000fe20003800200 */
[----:B------:R-:W-:Y:S01]  /*f900*/  VIADD R24, R8, 0x1 ;  /* 0x0000000108187836 */ /* 0x000fe20000000000 */
[----:B------:R-:W-:Y:S01]  /*f910*/  IADD3 R0, PT, PT, R1, R8, RZ ;  /* 0x0000000801007210 */ /* 0x000fe20007ffe0ff */
[----:B------:R-:W-:-:S03]  /*f920*/  IMAD.MOV.U32 R25, RZ, RZ, R8 ;  /* 0x000000ffff197224 */ /* 0x000fc600078e0008 */
        /* <DEDUP_REMOVED lines=78> */
.L_x_605:
[----:B------:R-:W-:Y:S05]  /*fe10*/  BSYNC.RECONVERGENT B0 ;  /* 0x0000000000007941 */ /* 0x000fea0003800200 */
.L_x_604:
        /* <DEDUP_REMOVED lines=11> */
.L_x_610:
        /* <DEDUP_REMOVED lines=30> */
.L_x_609:
[----:B------:R-:W-:Y:S05]  /*100b0*/  BSYNC.RECONVERGENT B2 ;  /* 0x0000000000027941 */ /* 0x000fea0003800200 */
.L_x_608:
[----:B------:R-:W-:Y:S01]  /*100c0*/  DSETP.GE.AND P0, PT, R2, 10, PT ;  /* 0x402400000200742a */ /* 0x000fe20003f06000 */
[----:B------:R-:W-:Y:S01]  /*100d0*/  MOV R10, R2 ;  /* 0x00000002000a7202 */ /* 0x000fe20000000f00 */
[----:B------:R-:W-:-:S12]  /*100e0*/  IMAD.MOV.U32 R11, RZ, RZ, R3 ;  /* 0x000000ffff0b7224 */ /* 0x000fd800078e0003 */
[----:B------:R-:W-:Y:S05]  /*100f0*/  @P0 BRA `(.L_x_610) ;  /* 0xfffffffc00740947 */ /* 0x000fea000383ffff */
.L_x_607:
[----:B------:R-:W-:Y:S05]  /*10100*/  BSYNC.RECONVERGENT B1 ;  /* 0x0000000000017941 */ /* 0x000fea0003800200 */
.L_x_606:
        /* <DEDUP_REMOVED lines=15> */
.L_x_611:
[C---:B------:R-:W-:Y:S01]  /*10200*/  ISETP.GE.U32.AND P1, PT, R25.reuse, 0x3, PT ;  /* 0x000000031900780c */ /* 0x040fe20003f26070 */
[----:B------:R-:W-:Y:S01]  /*10210*/  VIADD R0, R25, 0x1 ;  /* 0x0000000119007836 */ /* 0x000fe20000000000 */
[----:B------:R-:W-:Y:S01]  /*10220*/  BSSY.RECONVERGENT B0, `(.L_x_612) ;  /* 0x000001a000007945 */ /* 0x000fe20003800200 */
[----:B------:R-:W-:-:S03]  /*10230*/  IMAD.MOV.U32 R3, RZ, RZ, RZ ;  /* 0x000000ffff037224 */ /* 0x000fc600078e00ff */
[----:B------:R-:W-:-:S04]  /*10240*/  LOP3.LUT R4, R0, 0x3, RZ, 0xc0, !PT ;  /* 0x0000000300047812 */ /* 0x000fc800078ec0ff */
[----:B------:R-:W-:-:S03]  /*10250*/  ISETP.NE.AND P0, PT, R4, RZ, PT ;  /* 0x000000ff0400720c */ /* 0x000fc60003f05270 */
[----:B------:R-:W-:Y:S10]  /*10260*/  @!P1 BRA `(.L_x_613) ;  /* 0x0000000000549947 */ /* 0x000ff40003800000 */
[----:B------:R-:W-:Y:S01]  /*10270*/  HFMA2 R5, -RZ, RZ, 0, 0 ;  /* 0x00000000ff057431 */ /* 0x000fe200000001ff */
[----:B------:R-:W-:Y:S02]  /*10280*/  LOP3.LUT R3, R0, 0xfffffffc, RZ, 0xc0, !PT ;  /* 0xfffffffc00037812 */ /* 0x000fe400078ec0ff */
[----:B------:R-:W-:-:S07]  /*10290*/  SHF.R.S32.HI R2, RZ, 0x1f, R32 ;  /* 0x0000001fff027819 */ /* 0x000fce0000011420 */
.L_x_614:
[----:B------:R-:W-:-:S06]  /*102a0*/  IMAD.IADD R0, R1, 0x1, R5 ;  /* 0x0000000101007824 */ /* 0x000fcc00078e0205 */
[----:B------:R-:W2:Y:S01]  /*102b0*/  LDL R0, [R0+0x14] ;  /* 0x0000140000007983 */ /* 0x000ea20000100800 */
[----:B0-----:R-:W-:Y:S02]  /*102c0*/  SHF.R.S32.HI R7, RZ, 0x1f, R5 ;  /* 0x0000001fff077819 */ /* 0x001fe40000011405 */
[C---:B------:R-:W-:Y:S02]  /*102d0*/  IADD3 R8, P1, PT, R5.reuse, R22, RZ ;  /* 0x0000001605087210 */ /* 0x040fe40007f3e0ff */
        /* <DEDUP_REMOVED lines=14> */
.L_x_613:
[----:B------:R-:W-:Y:S05]  /*103c0*/  BSYNC.RECONVERGENT B0 ;  /* 0x0000000000007941 */ /* 0x000fea0003800200 */
.L_x_612:
[----:B------:R-:W-:Y:S04]  /*103d0*/  BSSY.RECONVERGENT B0, `(.L_x_615) ;  /* 0x000000e000007945 */ /* 0x000fe80003800200 */
[----:B------:R-:W-:Y:S05]  /*103e0*/  @!P0 BRA `(.L_x_616) ;  /* 0x0000000000308947 */ /* 0x000fea0003800000 */
[----:B------:R-:W-:-:S05]  /*103f0*/  IMAD.IADD R0, R1, 0x1, R3 ;  /* 0x0000000101007824 */ /* 0x000fca00078e0203 */
[----:B------:R-:W2:Y:S01]  /*10400*/  LDL.U8 R5, [R0+0x14] ;  /* 0x0000140000057983 */ /* 0x000ea20000100000 */
        /* <DEDUP_REMOVED lines=8> */
[----:B0-----:R-:W3:Y:S04]  /*10490*/  @P0 LDL.U8 R7, [R0+0x16] ;  /* 0x0000160000070983 */ /* 0x001ee80000100000 */
[----:B---3--:R2:W-:Y:S02]  /*104a0*/  @P0 ST.E.U8 desc[UR36][R2.64+0x3], R7 ;  /* 0x0000030702000985 */ /* 0x0085e4000c101124 */
.L_x_616:
[----:B------:R-:W-:Y:S05]  /*104b0*/  BSYNC.RECONVERGENT B0 ;  /* 0x0000000000007941 */ /* 0x000fea0003800200 */
.L_x_615:
[----:B------:R-:W3:Y:S01]  /*104c0*/  LDCU.64 UR4, c[0x0][0x3b0] ;  /* 0x00007600ff0477ac */ /* 0x000ee20008000a00 */
[C---:B------:R-:W-:Y:S01]  /*104d0*/  IADD3 R22, P0, PT, R24.reuse, R22, RZ ;  /* 0x0000001618167210 */ /* 0x040fe20007f1e0ff */
[----:B------:R-:W-:Y:S01]  /*104e0*/  IMAD.MOV.U32 R0, RZ, RZ, 0x20 ;  /* 0x00000020ff007424 */ /* 0x000fe200078e00ff */
[----:B0-----:R-:W-:Y:S02]  /*104f0*/  MOV R11, 0x2c ;  /* 0x0000002c000b7802 */ /* 0x001fe40000000f00 */
[----:B------:R-:W-:-:S05]  /*10500*/  LEA.HI.X.SX32 R23, R24, R23, 0x1, P0 ;  /* 0x0000001718177211 */ /* 0x000fca00000f0eff */
[----:B------:R0:W-:Y:S04]  /*10510*/  ST.E.U8 desc[UR36][R22.64+0x1], R11 ;  /* 0x0000010b16007985 */ /* 0x0001e8000c101124 */
[----:B------:R0:W-:Y:S01]  /*10520*/  ST.E.U8 desc[UR36][R22.64+0x2], R0 ;  /* 0x0000020016007985 */ /* 0x0001e2000c101124 */
[----:B---3--:R-:W-:-:S04]  /*10530*/  IADD3 R8, P1, PT, R33, UR4, RZ ;  /* 0x0000000421087c10 */ /* 0x008fc8000ff3e0ff */
[----:B------:R-:W-:-:S06]  /*10540*/  IADD3.X R9, PT, PT, R34, UR5, RZ, P1, !PT ;  /* 0x0000000522097c10 */ /* 0x000fcc0008ffe4ff */
        /* <DEDUP_REMOVED lines=8> */
.L_x_621:
        /* <DEDUP_REMOVED lines=22> */
.L_x_620:
[----:B------:R-:W-:Y:S05]  /*10730*/  BSYNC.RECONVERGENT B2 ;  /* 0x0000000000027941 */ /* 0x000fea0003800200 */
.L_x_619:
[----:B------:R-:W-:Y:S01]  /*10740*/  DSETP.GE.AND P0, PT, R2, 1, PT ;  /* 0x3ff000000200742a */ /* 0x000fe20003f06000 */
[----:B------:R-:W-:Y:S02]  /*10750*/  IMAD.MOV.U32 R4, RZ, RZ, R2 ;  /* 0x000000ffff047224 */ /* 0x000fe400078e0002 */
[----:B------:R-:W-:-:S11]  /*10760*/  IMAD.MOV.U32 R5, RZ, RZ, R3 ;  /* 0x000000ffff057224 */ /* 0x000fd600078e0003 */
[----:B------:R-:W-:Y:S05]  /*10770*/  @P0 BRA `(.L_x_621) ;  /* 0xfffffffc00940947 */ /* 0x000fea000383ffff */
.L_x_618:
[----:B------:R-:W-:Y:S05]  /*10780*/  BSYNC.RECONVERGENT B1 ;  /* 0x0000000000017941 */ /* 0x000fea0003800200 */
.L_x_617:
[----:B------:R-:W1:Y:S01]  /*10790*/  F2I.F64.TRUNC R6, R8 ;  /* 0x0000000800067311 */ /* 0x000e62000030d100 */
[C---:B------:R-:W-:Y:S01]  /*107a0*/  ISETP.GT.U32.AND P0, PT, R10.reuse, 0x6, PT ;  /* 0x000000060a00780c */ /* 0x040fe20003f04070 */
[----:B------:R-:W-:Y:S01]  /*107b0*/  BSSY.RECONVERGENT B0, `(.L_x_622) ;  /* 0x0000052000007945 */ /* 0x000fe20003800200 */
[----:B------:R-:W-:Y:S01]  /*107c0*/  VIADD R11, R10, 0x1 ;  /* 0x000000010a0b7836 */ /* 0x000fe20000000000 */
[----:B------:R-:W-:Y:S01]  /*107d0*/  IADD3 R0, PT, PT, R1, R10, RZ ;  /* 0x0000000a01007210 */ /* 0x000fe20007ffe0ff */
[----:B------:R-:W-:-:S03]  /*107e0*/  IMAD.MOV.U32 R25, RZ, RZ, R10 ;  /* 0x000000ffff197224 */ /* 0x000fc600078e000a */
        /* <DEDUP_REMOVED lines=78> */
.L_x_623:
[----:B------:R-:W-:Y:S05]  /*10cd0*/  BSYNC.RECONVERGENT B0 ;  /* 0x0000000000007941 */ /* 0x000fea0003800200 */
.L_x_622:
[----:B------:R-:W-:Y:S01]  /*10ce0*/  IMAD.IADD R3, R1, 0x1, R11 ;  /* 0x0000000101037824 */ /* 0x000fe200078e020b */
[----:B------:R-:W-:Y:S01]  /*10cf0*/  DSETP.GE.AND P0, PT, R8, 10, PT ;  /* 0x402400000800742a */ /* 0x000fe20003f06000 */
[----:B------:R-:W-:Y:S01]  /*10d00*/  IMAD.MOV.U32 R2, RZ, RZ, 0x2e ;  /* 0x0000002eff027424 */ /* 0x000fe200078e00ff */
[----:B------:R-:W-:Y:S02]  /*10d10*/  BSSY.RECONVERGENT B1, `(.L_x_624) ;  /* 0x0000027000017945 */ /* 0x000fe40003800200 */
[----:B------:R0:W-:Y:S04]  /*10d20*/  STL.U8 [R3+0x28], RZ ;  /* 0x000028ff03007387 */ /* 0x0001e80000100000 */
[----:B------:R0:W-:Y:S06]  /*10d30*/  STL.U8 [R0+0x28], R2 ;  /* 0x0000280200007387 */ /* 0x0001ec0000100000 */
[----:B------:R-:W-:Y:S05]  /*10d40*/  @!P0 BRA `(.L_x_625) ;  /* 0x00000000008c8947 */ /* 0x000fea0003800000 */
.L_x_628:
        /* <DEDUP_REMOVED lines=30> */
.L_x_627:
[----:B------:R-:W-:Y:S05]  /*10f30*/  BSYNC.RECONVERGENT B2 ;  /* 0x0000000000027941 */ /* 0x000fea0003800200 */
.L_x_626:
[----:B------:R-:W-:Y:S01]  /*10f40*/  DSETP.GE.AND P0, PT, R2, 10, PT ;  /* 0x402400000200742a */ /* 0x000fe20003f06000 */
[----:B------:R-:W-:Y:S02]  /*10f50*/  IMAD.MOV.U32 R8, RZ, RZ, R2 ;  /* 0x000000ffff087224 */ /* 0x000fe400078e0002 */
[----:B------:R-:W-:-:S11]  /*10f60*/  IMAD.MOV.U32 R9, RZ, RZ, R3 ;  /* 0x000000ffff097224 */ /* 0x000fd600078e0003 */
[----:B------:R-:W-:Y:S05]  /*10f70*/  @P0 BRA `(.L_x_628) ;  /* 0xfffffffc00740947 */ /* 0x000fea000383ffff */
.L_x_625:
[----:B------:R-:W-:Y:S05]  /*10f80*/  BSYNC.RECONVERGENT B1 ;  /* 0x0000000000017941 */ /* 0x000fea0003800200 */
.L_x_624:
        /* <DEDUP_REMOVED lines=14> */
.L_x_631:
        /* <DEDUP_REMOVED lines=18> */
.L_x_630:
[----:B------:R-:W-:Y:S05]  /*11190*/  BSYNC.RECONVERGENT B0 ;  /* 0x0000000000007941 */ /* 0x000fea0003800200 */
.L_x_629:
        /* <DEDUP_REMOVED lines=15> */
.L_x_633:
[----:B------:R-:W-:Y:S05]  /*11290*/  BSYNC.RECONVERGENT B0 ;  /* 0x0000000000007941 */ /* 0x000fea0003800200 */
.L_x_632:
[C---:B--234-:R-:W-:Y:S01]  /*112a0*/  IADD3 R2, P0, PT, R11.reuse, R22, RZ ;  /* 0x000000160b027210 */ /* 0x05cfe20007f1e0ff */
[----:B-1----:R-:W-:Y:S02]  /*112b0*/  HFMA2 R7, -RZ, RZ, 0, 2.86102294921875e-06 ;  /* 0x00000030ff077431 */ /* 0x002fe400000001ff */
[----:B0-----:R-:W-:Y:S02]  /*112c0*/  IMAD.MOV.U32 R0, RZ, RZ, 0x5d ;  /* 0x0000005dff007424 */ /* 0x001fe400078e00ff */
        /* <DEDUP_REMOVED lines=16> */
        .weak           $__internal_0_$__cuda_sm20_div_rn_f64_full
        .type           $__internal_0_$__cuda_sm20_div_rn_f64_full,@function
        .size           $__internal_0_$__cuda_sm20_div_rn_f64_full,(.L_x_655 - $__internal_0_$__cuda_sm20_div_rn_f64_full)
$__internal_0_$__cuda_sm20_div_rn_f64_full:
[C---:B------:R-:W-:Y:S01]  /*113d0*/  FSETP.GEU.AND P0, PT, |R40|.reuse, 1.469367938527859385e-39, PT ;  /* 0x001000002800780b */ /* 0x040fe20003f0e200 */
[----:B------:R-:W-:Y:S01]  /*113e0*/  IMAD.U32 R6, RZ, RZ, UR38 ;  /* 0x00000026ff067e24 */ /* 0x000fe2000f8e00ff */
[C---:B------:R-:W-:Y:S01]  /*113f0*/  LOP3.LUT R5, R40.reuse, 0x800fffff, RZ, 0xc0, !PT ;  /* 0x800fffff28057812 */ /* 0x040fe200078ec0ff */
[----:B------:R-:W-:Y:S01]  /*11400*/  IMAD.MOV.U32 R7, RZ, RZ, R40 ;  /* 0x000000ffff077224 */ /* 0x000fe200078e0028 */
[----:B------:R-:W-:Y:S01]  /*11410*/  MOV R13, R2 ;  /* 0x00000002000d7202 */ /* 0x000fe20000000f00 */
[----:B------:R-:W-:Y:S01]  /*11420*/  IMAD.U32 R4, RZ, RZ, UR38 ;  /* 0x00000026ff047e24 */ /* 0x000fe2000f8e00ff */
[----:B------:R-:W-:Y:S01]  /*11430*/  LOP3.LUT R5, R5, 0x3ff00000, RZ, 0xfc, !PT ;  /* 0x3ff0000005057812 */ /* 0x000fe200078efcff */
[----:B------:R-:W-:Y:S01]  /*11440*/  IMAD.MOV.U32 R14, RZ, RZ, 0x1 ;  /* 0x00000001ff0e7424 */ /* 0x000fe200078e00ff */
[C---:B------:R-:W-:Y:S01]  /*11450*/  FSETP.GEU.AND P2, PT, |R13|.reuse, 1.469367938527859385e-39, PT ;  /* 0x001000000d00780b */ /* 0x040fe20003f4e200 */
[----:B------:R-:W-:Y:S01]  /*11460*/  IMAD.MOV.U32 R41, RZ, RZ, 0x1ca00000 ;  /* 0x1ca00000ff297424 */ /* 0x000fe200078e00ff */
[----:B------:R-:W-:Y:S01]  /*11470*/  LOP3.LUT R27, R13, 0x7ff00000, RZ, 0xc0, !PT ;  /* 0x7ff000000d1b7812 */ /* 0x000fe200078ec0ff */
[----:B------:R-:W-:Y:S01]  /*11480*/  IMAD.MOV.U32 R12, RZ, RZ, R3 ;  /* 0x000000ffff0c7224 */ /* 0x000fe200078e0003 */
[----:B------:R-:W-:Y:S01]  /*11490*/  LOP3.LUT R37, R40, 0x7ff00000, RZ, 0xc0, !PT ;  /* 0x7ff0000028257812 */ /* 0x000fe200078ec0ff */
[----:B------:R-:W-:Y:S01]  /*114a0*/  @!P0 DMUL R4, R6, 8.98846567431157953865e+307 ;  /* 0x7fe0000006048828 */ /* 0x000fe20000000000 */
[----:B------:R-:W-:Y:S02]  /*114b0*/  BSSY.RECONVERGENT B0, `(.L_x_634) ;  /* 0x0000053000007945 */ /* 0x000fe40003800200 */
[----:B------:R-:W-:-:S03]  /*114c0*/  ISETP.GE.U32.AND P1, PT, R27, R37, PT ;  /* 0x000000251b00720c */ /* 0x000fc60003f26070 */
[----:B------:R-:W0:Y:S02]  /*114d0*/  MUFU.RCP64H R15, R5 ;  /* 0x00000005000f7308 */ /* 0x000e240000001800 */
[----:B------:R-:W-:-:S04]  /*114e0*/  @!P2 LOP3.LUT R2, R7, 0x7ff00000, RZ, 0xc0, !PT ;  /* 0x7ff000000702a812 */ /* 0x000fc800078ec0ff */
[----:B------:R-:W-:-:S04]  /*114f0*/  @!P2 ISETP.GE.U32.AND P3, PT, R27, R2, PT ;  /* 0x000000021b00a20c */ /* 0x000fc80003f66070 */
[----:B------:R-:W-:-:S04]  /*11500*/  @!P2 SEL R2, R41, 0x63400000, !P3 ;  /* 0x634000002902a807 */ /* 0x000fc80005800000 */
[----:B------:R-:W-:Y:S01]  /*11510*/  @!P2 LOP3.LUT R2, R2, 0x80000000, R13, 0xf8, !PT ;  /* 0x800000000202a812 */ /* 0x000fe200078ef80d */
[----:B0-----:R-:W-:-:S03]  /*11520*/  DFMA R18, R14, -R4, 1 ;  /* 0x3ff000000e12742b */ /* 0x001fc60000000804 */
[----:B------:R-:W-:Y:S01]  /*11530*/  @!P2 LOP3.LUT R3, R2, 0x100000, RZ, 0xfc, !PT ;  /* 0x001000000203a812 */ /* 0x000fe200078efcff */
[----:B------:R-:W-:-:S04]  /*11540*/  @!P2 IMAD.MOV.U32 R2, RZ, RZ, RZ ;  /* 0x000000ffff02a224 */ /* 0x000fc800078e00ff */
[----:B------:R-:W-:-:S08]  /*11550*/  DFMA R18, R18, R18, R18 ;  /* 0x000000121212722b */ /* 0x000fd00000000012 */
[----:B------:R-:W-:Y:S01]  /*11560*/  DFMA R18, R14, R18, R14 ;  /* 0x000000120e12722b */ /* 0x000fe2000000000e */
[----:B------:R-:W-:-:S04]  /*11570*/  SEL R14, R41, 0x63400000, !P1 ;  /* 0x63400000290e7807 */ /* 0x000fc80004800000 */
[----:B------:R-:W-:Y:S01]  /*11580*/  LOP3.LUT R15, R14, 0x800fffff, R13, 0xf8, !PT ;  /* 0x800fffff0e0f7812 */ /* 0x000fe200078ef80d */
[----:B------:R-:W-:Y:S02]  /*11590*/  IMAD.MOV.U32 R14, RZ, RZ, R12 ;  /* 0x000000ffff0e7224 */ /* 0x000fe400078e000c */
[----:B------:R-:W-:-:S04]  /*115a0*/  DFMA R20, R18, -R4, 1 ;  /* 0x3ff000001214742b */ /* 0x000fc80000000804 */
[----:B------:R-:W-:-:S04]  /*115b0*/  @!P2 DFMA R14, R14, 2, -R2 ;  /* 0x400000000e0ea82b */ /* 0x000fc80000000802 */
[----:B------:R-:W-:-:S08]  /*115c0*/  DFMA R2, R18, R20, R18 ;  /* 0x000000141202722b */ /* 0x000fd00000000012 */
[----:B------:R-:W-:-:S08]  /*115d0*/  DMUL R18, R2, R14 ;  /* 0x0000000e02127228 */ /* 0x000fd00000000000 */
[----:B------:R-:W-:-:S08]  /*115e0*/  DFMA R20, R18, -R4, R14 ;  /* 0x800000041214722b */ /* 0x000fd0000000000e */
[----:B------:R-:W-:Y:S01]  /*115f0*/  DFMA R18, R2, R20, R18 ;  /* 0x000000140212722b */ /* 0x000fe20000000012 */
[----:B------:R-:W-:Y:S01]  /*11600*/  MOV R20, R27 ;  /* 0x0000001b00147202 */ /* 0x000fe20000000f00 */
[----:B------:R-:W-:Y:S01]  /*11610*/  IMAD.MOV.U32 R21, RZ, RZ, R37 ;  /* 0x000000ffff157224 */ /* 0x000fe200078e0025 */
[----:B------:R-:W-:Y:S02]  /*11620*/  @!P2 LOP3.LUT R20, R15, 0x7ff00000, RZ, 0xc0, !PT ;  /* 0x7ff000000f14a812 */ /* 0x000fe400078ec0ff */
[----:B------:R-:W-:-:S03]  /*11630*/  @!P0 LOP3.LUT R21, R5, 0x7ff00000, RZ, 0xc0, !PT ;  /* 0x7ff0000005158812 */ /* 0x000fc600078ec0ff */
[----:B------:R-:W-:Y:S02]  /*11640*/  VIADD R3, R20, 0xffffffff ;  /* 0xffffffff14037836 */ /* 0x000fe40000000000 */
[----:B------:R-:W-:-:S03]  /*11650*/  VIADD R2, R21, 0xffffffff ;  /* 0xffffffff15027836 */ /* 0x000fc60000000000 */
[----:B------:R-:W-:-:S04]  /*11660*/  ISETP.GT.U32.AND P0, PT, R3, 0x7feffffe, PT ;  /* 0x7feffffe0300780c */ /* 0x000fc80003f04070 */
[----:B------:R-:W-:-:S13]  /*11670*/  ISETP.GT.U32.OR P0, PT, R2, 0x7feffffe, P0 ;  /* 0x7feffffe0200780c */ /* 0x000fda0000704470 */
[----:B------:R-:W-:Y:S05]  /*11680*/  @P0 BRA `(.L_x_635) ;  /* 0x0000000000740947 */ /* 0x000fea0003800000 */
[----:B------:R-:W-:Y:S01]  /*11690*/  LOP3.LUT R2, R7, 0x7ff00000, RZ, 0xc0, !PT ;  /* 0x7ff0000007027812 */ /* 0x000fe200078ec0ff */
[----:B------:R-:W-:-:S03]  /*116a0*/  IMAD.MOV.U32 R12, RZ, RZ, RZ ;  /* 0x000000ffff0c7224 */ /* 0x000fc600078e00ff */
[CC--:B------:R-:W-:Y:S02]  /*116b0*/  VIADDMNMX R3, R27.reuse, -R2.reuse, 0xb9600000, !PT ;  /* 0xb96000001b037446 */ /* 0x0c0fe40007800902 */
[----:B------:R-:W-:Y:S02]  /*116c0*/  ISETP.GE.U32.AND P0, PT, R27, R2, PT ;  /* 0x000000021b00720c */ /* 0x000fe40003f06070 */
[----:B------:R-:W-:Y:S02]  /*116d0*/  VIMNMX R2, PT, PT, R3, 0x46a00000, PT ;  /* 0x46a0000003027848 */ /* 0x000fe40003fe0100 */
[----:B------:R-:W-:-:S05]  /*116e0*/  SEL R20, R41, 0x63400000, !P0 ;  /* 0x6340000029147807 */ /* 0x000fca0004000000 */
[----:B------:R-:W-:-:S05]  /*116f0*/  IMAD.IADD R20, R2, 0x1, -R20 ;  /* 0x0000000102147824 */ /* 0x000fca00078e0a14 */
[----:B------:R-:W-:-:S06]  /*11700*/  IADD3 R13, PT, PT, R20, 0x7fe00000, RZ ;  /* 0x7fe00000140d7810 */ /* 0x000fcc0007ffe0ff */
[----:B------:R-:W-:-:S10]  /*11710*/  DMUL R2, R18, R12 ;  /* 0x0000000c12027228 */ /* 0x000fd40000000000 */
[----:B------:R-:W-:-:S13]  /*11720*/  FSETP.GTU.AND P0, PT, |R3|, 1.469367938527859385e-39, PT ;  /* 0x001000000300780b */ /* 0x000fda0003f0c200 */
[----:B------:R-:W-:Y:S05]  /*11730*/  @P0 BRA `(.L_x_636) ;  /* 0x0000000000a80947 */ /* 0x000fea0003800000 */
[----:B------:R-:W-:Y:S01]  /*11740*/  DFMA R4, R18, -R4, R14 ;  /* 0x800000041204722b */ /* 0x000fe2000000000e */
[----:B------:R-:W-:-:S09]  /*11750*/  IMAD.MOV.U32 R12, RZ, RZ, RZ ;  /* 0x000000ffff0c7224 */ /* 0x000fd200078e00ff */
[C---:B------:R-:W-:Y:S02]  /*11760*/  FSETP.NEU.AND P0, PT, R5.reuse, RZ, PT ;  /* 0x000000ff0500720b */ /* 0x040fe40003f0d000 */
[----:B------:R-:W-:-:S04]  /*11770*/  LOP3.LUT R6, R5, 0x80000000, R7, 0x48, !PT ;  /* 0x8000000005067812 */ /* 0x000fc800078e4807 */
[----:B------:R-:W-:-:S07]  /*11780*/  LOP3.LUT R13, R6, R13, RZ, 0xfc, !PT ;  /* 0x0000000d060d7212 */ /* 0x000fce00078efcff */
[----:B------:R-:W-:Y:S05]  /*11790*/  @!P0 BRA `(.L_x_636) ;  /* 0x0000000000908947 */ /* 0x000fea0003800000 */
[----:B------:R-:W-:Y:S01]  /*117a0*/  IMAD.MOV R5, RZ, RZ, -R20 ;  /* 0x000000ffff057224 */ /* 0x000fe200078e0a14 */
[----:B------:R-:W-:Y:S01]  /*117b0*/  DMUL.RP R12, R18, R12 ;  /* 0x0000000c120c7228 */ /* 0x000fe20000008000 */
[----:B------:R-:W-:Y:S01]  /*117c0*/  IMAD.MOV.U32 R4, RZ, RZ, RZ ;  /* 0x000000ffff047224 */ /* 0x000fe200078e00ff */
[----:B------:R-:W-:-:S05]  /*117d0*/  IADD3 R20, PT, PT, -R20, -0x43300000, RZ ;  /* 0xbcd0000014147810 */ /* 0x000fca0007ffe1ff */
[----:B------:R-:W-:-:S03]  /*117e0*/  DFMA R4, R2, -R4, R18 ;  /* 0x800000040204722b */ /* 0x000fc60000000012 */
[----:B------:R-:W-:-:S07]  /*117f0*/  LOP3.LUT R6, R13, R6, RZ, 0x3c, !PT ;  /* 0x000000060d067212 */ /* 0x000fce00078e3cff */
[----:B------:R-:W-:-:S04]  /*11800*/  FSETP.NEU.AND P0, PT, |R5|, R20, PT ;  /* 0x000000140500720b */ /* 0x000fc80003f0d200 */
[----:B------:R-:W-:Y:S02]  /*11810*/  FSEL R12, R12, R2, !P0 ;  /* 0x000000020c0c7208 */ /* 0x000fe40004000000 */
[----:B------:R-:W-:-:S04]  /*11820*/  FSEL R2, R6, R3, !P0 ;  /* 0x0000000306027208 */ /* 0x000fc80004000000 */
[----:B------:R-:W-:Y:S01]  /*11830*/  MOV R3, R2 ;  /* 0x0000000200037202 */ /* 0x000fe20000000f00 */
[----:B------:R-:W-:Y:S01]  /*11840*/  IMAD.MOV.U32 R2, RZ, RZ, R12 ;  /* 0x000000ffff027224 */ /* 0x000fe200078e000c */
[----:B------:R-:W-:Y:S06]  /*11850*/  BRA `(.L_x_636) ;  /* 0x0000000000607947 */ /* 0x000fec0003800000 */
.L_x_635:
[----:B------:R-:W-:-:S14]  /*11860*/  DSETP.NAN.AND P0, PT, R12, R12, PT ;  /* 0x0000000c0c00722a */ /* 0x000fdc0003f08000 */
[----:B------:R-:W-:Y:S05]  /*11870*/  @P0 BRA `(.L_x_637) ;  /* 0x00000000004c0947 */ /* 0x000fea0003800000 */
[----:B------:R-:W-:-:S14]  /*11880*/  DSETP.NAN.AND P0, PT, R6, R6, PT ;  /* 0x000000060600722a */ /* 0x000fdc0003f08000 */
[----:B------:R-:W-:Y:S05]  /*11890*/  @P0 BRA `(.L_x_638) ;  /* 0x0000000000340947 */ /* 0x000fea0003800000 */
[----:B------:R-:W-:Y:S01]  /*118a0*/  ISETP.NE.AND P0, PT, R20, R21, PT ;  /* 0x000000151400720c */ /* 0x000fe20003f05270 */
[----:B------:R-:W-:Y:S02]  /*118b0*/  IMAD.MOV.U32 R2, RZ, RZ, 0x0 ;  /* 0x00000000ff027424 */ /* 0x000fe400078e00ff */
[----:B------:R-:W-:-:S10]  /*118c0*/  IMAD.MOV.U32 R3, RZ, RZ, -0x80000 ;  /* 0xfff80000ff037424 */ /* 0x000fd400078e00ff */
[----:B------:R-:W-:Y:S05]  /*118d0*/  @!P0 BRA `(.L_x_636) ;  /* 0x0000000000408947 */ /* 0x000fea0003800000 */
[----:B------:R-:W-:Y:S02]  /*118e0*/  ISETP.NE.AND P0, PT, R20, 0x7ff00000, PT ;  /* 0x7ff000001400780c */ /* 0x000fe40003f05270 */
[----:B------:R-:W-:Y:S02]  /*118f0*/  LOP3.LUT R2, R13, 0x80000000, R7, 0x48, !PT ;  /* 0x800000000d027812 */ /* 0x000fe400078e4807 */
[----:B------:R-:W-:-:S13]  /*11900*/  ISETP.EQ.OR P0, PT, R21, RZ, !P0 ;  /* 0x000000ff1500720c */ /* 0x000fda0004702670 */
[----:B------:R-:W-:Y:S01]  /*11910*/  @P0 LOP3.LUT R4, R2, 0x7ff00000, RZ, 0xfc, !PT ;  /* 0x7ff0000002040812 */ /* 0x000fe200078efcff */
[----:B------:R-:W-:Y:S01]  /*11920*/  @!P0 IMAD.MOV.U32 R3, RZ, RZ, R2 ;  /* 0x000000ffff038224 */ /* 0x000fe200078e0002 */
[----:B------:R-:W-:Y:S01]  /*11930*/  @!P0 MOV R2, RZ ;  /* 0x000000ff00028202 */ /* 0x000fe20000000f00 */
[----:B------:R-:W-:Y:S02]  /*11940*/  @P0 IMAD.MOV.U32 R2, RZ, RZ, RZ ;  /* 0x000000ffff020224 */ /* 0x000fe400078e00ff */
[----:B------:R-:W-:Y:S01]  /*11950*/  @P0 IMAD.MOV.U32 R3, RZ, RZ, R4 ;  /* 0x000000ffff030224 */ /* 0x000fe200078e0004 */
[----:B------:R-:W-:Y:S06]  /*11960*/  BRA `(.L_x_636) ;  /* 0x00000000001c7947 */ /* 0x000fec0003800000 */
.L_x_638:
[----:B------:R-:W-:-:S05]  /*11970*/  LOP3.LUT R2, R7, 0x80000, RZ, 0xfc, !PT ;  /* 0x0008000007027812 */ /* 0x000fca00078efcff */
[----:B------:R-:W-:Y:S02]  /*11980*/  IMAD.MOV.U32 R3, RZ, RZ, R2 ;  /* 0x000000ffff037224 */ /* 0x000fe400078e0002 */
[----:B------:R-:W-:Y:S01]  /*11990*/  IMAD.MOV.U32 R2, RZ, RZ, R6 ;  /* 0x000000ffff027224 */ /* 0x000fe200078e0006 */
[----:B------:R-:W-:Y:S06]  /*119a0*/  BRA `(.L_x_636) ;  /* 0x00000000000c7947 */ /* 0x000fec0003800000 */
.L_x_637:
[----:B------:R-:W-:-:S04]  /*119b0*/  LOP3.LUT R2, R13, 0x80000, RZ, 0xfc, !PT ;  /* 0x000800000d027812 */ /* 0x000fc800078efcff */
[----:B------:R-:W-:Y:S01]  /*119c0*/  MOV R3, R2 ;  /* 0x0000000200037202 */ /* 0x000fe20000000f00 */
[----:B------:R-:W-:-:S07]  /*119d0*/  IMAD.MOV.U32 R2, RZ, RZ, R12 ;  /* 0x000000ffff027224 */ /* 0x000fce00078e000c */
.L_x_636:
[----:B------:R-:W-:Y:S05]  /*119e0*/  BSYNC.RECONVERGENT B0 ;  /* 0x0000000000007941 */ /* 0x000fea0003800200 */
.L_x_634:
[----:B------:R-:W-:Y:S02]  /*119f0*/  IMAD.MOV.U32 R4, RZ, RZ, R0 ;  /* 0x000000ffff047224 */ /* 0x000fe400078e0000 */
[----:B------:R-:W-:-:S04]  /*11a00*/  IMAD.MOV.U32 R5, RZ, RZ, 0x0 ;  /* 0x00000000ff057424 */ /* 0x000fc800078e00ff */
[----:B------:R-:W-:Y:S05]  /*11a10*/  RET.REL.NODEC R4 `(_ZN3cub18CUB_300001_SM_10006detail8for_each13static_kernelINS2_12policy_hub_t12policy_500_tElNS2_12op_wrapper_tIl12check_streamN6thrust24THRUST_300001_SM_1000_NS17counting_iteratorIiNS9_11use_defaultESB_SB_EEEEEEvT0_T1_) ;  /* 0xfffffee404787950 */ /* 0x000fea0003c3ffff */
.L_x_639:
        /* <DEDUP_REMOVED lines=14> */
.L_x_655:


//--------------------- .text._ZN3cub18CUB_300001_SM_10006detail8for_each13static_kernelINS2_12policy_hub_t12policy_500_tElN6thrust24THRUST_300001_SM_1000_NS8cuda_cub20__uninitialized_copy7functorINS7_6detail15normal_iteratorINS7_10device_ptrImEEEENS7_7pointerImNS8_3tagENS7_11use_defaultESI_EEEEEEvT0_T1_ --------------------------
	.section	.text._ZN3cub18CUB_300001_SM_10006detail8for_each13static_kernelINS2_12policy_hub_t12policy_500_tElN6thrust24THRUST_300001_SM_1000_NS8cuda_cub20__uninitialized_copy7functorINS7_6detail15normal_iteratorINS7_10device_ptrImEEEENS7_7pointerImNS8_3tagENS7_11use_defaultESI_EEEEEEvT0_T1_,"ax",@progbits
	.align	128
        .global         _ZN3cub18CUB_300001_SM_10006detail8for_each13static_kernelINS2_12policy_hub_t12policy_500_tElN6thrust24THRUST_300001_SM_1000_NS8cuda_cub20__uninitialized_copy7functorINS7_6detail15normal_iteratorINS7_10device_ptrImEEEENS7_7pointerImNS8_3tagENS7_11use_defaultESI_EEEEEEvT0_T1_
        .type           _ZN3cub18CUB_300001_SM_10006detail8for_each13static_kernelINS2_12policy_hub_t12policy_500_tElN6thrust24THRUST_300001_SM_1000_NS8cuda_cub20__uninitialized_copy7functorINS7_6detail15normal_iteratorINS7_10device_ptrImEEEENS7_7pointerImNS8_3tagENS7_11use_defaultESI_EEEEEEvT0_T1_,@function
        .size           _ZN3cub18CUB_300001_SM_10006detail8for_each13static_kernelINS2_12policy_hub_t12policy_500_tElN6thrust24THRUST_300001_SM_1000_NS8cuda_cub20__uninitialized_copy7functorINS7_6detail15normal_iteratorINS7_10device_ptrImEEEENS7_7pointerImNS8_3tagENS7_11use_defaultESI_EEEEEEvT0_T1_,(.L_x_659 - _ZN3cub18CUB_300001_SM_10006detail8for_each13static_kernelINS2_12policy_hub_t12policy_500_tElN6thrust24THRUST_300001_SM_1000_NS8cuda_cub20__uninitialized_copy7functorINS7_6detail15normal_iteratorINS7_10device_ptrImEEEENS7_7pointerImNS8_3tagENS7_11use_defaultESI_EEEEEEvT0_T1_)
        .other          _ZN3cub18CUB_300001_SM_10006detail8for_each13static_kernelINS2_12policy_hub_t12policy_500_tElN6thrust24THRUST_300001_SM_1000_NS8cuda_cub20__uninitialized_copy7functorINS7_6detail15normal_iteratorINS7_10device_ptrImEEEENS7_7pointerImNS8_3tagENS7_11use_defaultESI_EEEEEEvT0_T1_,@"STO_CUDA_ENTRY STV_DEFAULT"
_ZN3cub18CUB_300001_SM_10006detail8for_each13static_kernelINS2_12policy_hub_t12policy_500_tElN6thrust24THRUST_300001_SM_1000_NS8cuda_cub20__uninitialized_copy7functorINS7_6detail15normal_iteratorINS7_10device_ptrImEEEENS7_7pointerImNS8_3tagENS7_11use_defaultESI_EEEEEEvT0_T1_:
.text._ZN3cub18CUB_300001_SM_10006detail8for_each13static_kernelINS2_12policy_hub_t12policy_500_tElN6thrust24THRUST_300001_SM_1000_NS8cuda_cub20__uninitialized_copy7functorINS7_6detail15normal_iteratorINS7_10device_ptrImEEEENS7_7pointerImNS8_3tagENS7_11use_defaultESI_EEEEEEvT0_T1_:
[----:B------:R-:W-:Y:S08]  /*0000*/  LDC R1, c[0x0][0x37c] ;  /* 0x0000df00ff017b82 */ /* 0x000ff00000000800 */
[----:B------:R-:W0:Y:S01]  /*0010*/  S2UR UR4, SR_CTAID.X ;  /* 0x00000000000479c3 */ /* 0x000e220000002500 */
[----:B------:R-:W1:Y:S01]  /*0020*/  LDCU.64 UR6, c[0x0][0x380] ;  /* 0x00007000ff0677ac */ /* 0x000e620008000a00 */
[----:B------:R-:W2:Y:S01]  /*0030*/  LDCU.64 UR8, c[0x0][0x358] ;  /* 0x00006b00ff0877ac */ /* 0x000ea20008000a00 */
[----:B0-----:R-:W-:-:S04]  /*0040*/  UIMAD.WIDE.U32 UR4, UR4, 0x200, URZ ;  /* 0x00000200040478a5 */ /* 0x001fc8000f8e00ff */
[----:B-1----:R-:W-:-:S04]  /*0050*/  UIADD3 UR6, UP0, UPT, -UR4, UR6, URZ ;  /* 0x0000000604067290 */ /* 0x002fc8000ff1e1ff */
[----:B------:R-:W-:Y:S02]  /*0060*/  UIADD3.X UR7, UPT, UPT, ~UR5, UR7, URZ, UP0, !UPT ;  /* 0x0000000705077290 */ /* 0x000fe400087fe5ff */
[----:B------:R-:W-:-:S04]  /*0070*/  UISETP.GE.U32.AND UP0, UPT, UR6, 0x200, UPT ;  /* 0x000002000600788c */ /* 0x000fc8000bf06070 */
[----:B------:R-:W-:-:S09]  /*0080*/  UISETP.GE.AND.EX UP0, UPT, UR7, URZ, UPT, UP0 ;  /* 0x000000ff0700728c */ /* 0x000fd2000bf06300 */
[----:B--2---:R-:W-:Y:S05]  /*0090*/  BRA.U !UP0, `(.L_x_640) ;  /* 0x0000000108407547 */ /* 0x004fea000b800000 */
[----:B------:R-:W0:Y:S01]  /*00a0*/  S2R R0, SR_TID.X ;  /* 0x0000000000007919 */ /* 0x000e220000002100 */
[----:B------:R-:W1:Y:S01]  /*00b0*/  LDCU.64 UR10, c[0x0][0x388] ;  /* 0x00007100ff0a77ac */ /* 0x000e620008000a00 */
[----:B0-----:R-:W-:-:S05]  /*00c0*/  IADD3 R0, P0, PT, R0, UR4, RZ ;  /* 0x0000000400007c10 */ /* 0x001fca000ff1e0ff */
[----:B------:R-:W-:Y:S02]  /*00d0*/  IMAD.X R3, RZ, RZ, UR5, P0 ;  /* 0x00000005ff037e24 */ /* 0x000fe400080e06ff */
[----:B------:R-:W-:-:S03]  /*00e0*/  IMAD.SHL.U32 R4, R0, 0x8, RZ ;  /* 0x0000000800047824 */ /* 0x000fc600078e00ff */
[----:B------:R-:W-:Y:S02]  /*00f0*/  SHF.L.U64.HI R0, R0, 0x3, R3 ;  /* 0x0000000300007819 */ /* 0x000fe40000010203 */
[----:B-1----:R-:W-:-:S04]  /*0100*/  IADD3 R2, P0, PT, R4, UR10, RZ ;  /* 0x0000000a04027c10 */ /* 0x002fc8000ff1e0ff */
[----:B------:R-:W-:Y:S01]  /*0110*/  IADD3.X R3, PT, PT, R0, UR11, RZ, P0, !PT ;  /* 0x0000000b00037c10 */ /* 0x000fe200087fe4ff */
[----:B------:R-:W0:Y:S04]  /*0120*/  LDCU.64 UR10, c[0x0][0x390] ;  /* 0x00007200ff0a77ac */ /* 0x000e280008000a00 */
[----:B------:R-:W2:Y:S01]  /*0130*/  LDG.E.64 R6, desc[UR8][R2.64] ;  /* 0x0000000802067981 */ /* 0x000ea2000c1e1b00 */
[----:B0-----:R-:W-:-:S04]  /*0140*/  IADD3 R4, P0, PT, R4, UR10, RZ ;  /* 0x0000000a04047c10 */ /* 0x001fc8000ff1e0ff */
[----:B------:R-:W-:-:S05]  /*0150*/  IADD3.X R5, PT, PT, R0, UR11, RZ, P0, !PT ;  /* 0x0000000b00057c10 */ /* 0x000fca00087fe4ff */
[----:B--2---:R-:W-:Y:S04]  /*0160*/  STG.E.64 desc[UR8][R4.64], R6 ;  /* 0x0000000604007986 */ /* 0x004fe8000c101b08 */
[----:B------:R-:W2:Y:S04]  /*0170*/  LDG.E.64 R8, desc[UR8][R2.64+0x800] ;  /* 0x0008000802087981 */ /* 0x000ea8000c1e1b00 */
[----:B--2---:R-:W-:Y:S01]  /*0180*/  STG.E.64 desc[UR8][R4.64+0x800], R8 ;  /* 0x0008000804007986 */ /* 0x004fe2000c101b08 */
[----:B------:R-:W-:Y:S05]  /*0190*/  EXIT ;  /* 0x000000000000794d */ /* 0x000fea0003800000 */
.L_x_640:
[----:B------:R-:W0:Y:S01]  /*01a0*/  S2R R0, SR_TID.X ;  /* 0x0000000000007919 */ /* 0x000e220000002100 */
[----:B------:R-:W-:Y:S01]  /*01b0*/  USHF.R.S32.HI UR7, URZ, 0x1f, UR6 ;  /* 0x0000001fff077899 */ /* 0x000fe20008011406 */
[----:B------:R-:W-:Y:S05]  /*01c0*/  BSSY.RECONVERGENT B0, `(.L_x_641) ;  /* 0x0000015000007945 */ /* 0x000fea0003800200 */
[----:B------:R-:W-:Y:S01]  /*01d0*/  IMAD.U32 R3, RZ, RZ, UR7 ;  /* 0x00000007ff037e24 */ /* 0x000fe2000f8e00ff */
[C---:B0-----:R-:W-:Y:S01]  /*01e0*/  ISETP.LT.U32.AND P0, PT, R0.reuse, UR6, PT ;  /* 0x0000000600007c0c */ /* 0x041fe2000bf01070 */
[----:B------:R-:W-:-:S03]  /*01f0*/  VIADD R2, R0, 0x100 ;  /* 0x0000010000027836 */ /* 0x000fc60000000000 */
[----:B------:R-:W-:Y:S02]  /*0200*/  ISETP.GT.AND.EX P0, PT, R3, RZ, PT, P0 ;  /* 0x000000ff0300720c */ /* 0x000fe40003f04300 */
[----:B------:R-:W-:Y:S01]  /*0210*/  ISETP.LT.U32.AND P1, PT, R2, UR6, PT ;  /* 0x0000000602007c0c */ /* 0x000fe2000bf21070 */
[----:B------:R-:W-:-:S05]  /*0220*/  IMAD.U32 R2, RZ, RZ, UR7 ;  /* 0x00000007ff027e24 */ /* 0x000fca000f8e00ff */
[----:B------:R-:W-:-:S05]  /*0230*/  ISETP.GT.AND.EX P1, PT, R2, RZ, PT, P1 ;  /* 0x000000ff0200720c */ /* 0x000fca0003f24310 */
[----:B------:R-:W-:Y:S08]  /*0240*/  @!P0 BRA `(.L_x_642) ;  /* 0x0000000000308947 */ /* 0x000ff00003800000 */
[----:B------:R-:W0:Y:S01]  /*0250*/  LDCU.64 UR10, c[0x0][0x388] ;  /* 0x00007100ff0a77ac */ /* 0x000e220008000a00 */
[----:B------:R-:W-:-:S05]  /*0260*/  IADD3 R2, P0, PT, R0, UR4, RZ ;  /* 0x0000000400027c10 */ /* 0x000fca000ff1e0ff */
[----:B------:R-:W-:Y:S02]  /*0270*/  IMAD.X R3, RZ, RZ, UR5, P0 ;  /* 0x00000005ff037e24 */ /* 0x000fe400080e06ff */
[----:B------:R-:W-:-:S03]  /*0280*/  IMAD.SHL.U32 R4, R2, 0x8, RZ ;  /* 0x0000000802047824 */ /* 0x000fc600078e00ff */
[----:B------:R-:W-:Y:S02]  /*0290*/  SHF.L.U64.HI R5, R2, 0x3, R3 ;  /* 0x0000000302057819 */ /* 0x000fe40000010203 */
[----:B0-----:R-:W-:-:S04]  /*02a0*/  IADD3 R2, P0, PT, R4, UR10, RZ ;  /* 0x0000000a04027c10 */ /* 0x001fc8000ff1e0ff */
[----:B------:R-:W-:Y:S01]  /*02b0*/  IADD3.X R3, PT, PT, R5, UR11, RZ, P0, !PT ;  /* 0x0000000b05037c10 */ /* 0x000fe200087fe4ff */
[----:B------:R-:W0:Y:S05]  /*02c0*/  LDCU.64 UR10, c[0x0][0x390] ;  /* 0x00007200ff0a77ac */ /* 0x000e2a0008000a00 */
[----:B------:R-:W2:Y:S01]  /*02d0*/  LDG.E.64 R2, desc[UR8][R2.64] ;  /* 0x0000000802027981 */ /* 0x000ea2000c1e1b00 */
[----:B0-----:R-:W-:-:S04]  /*02e0*/  IADD3 R4, P0, PT, R4, UR10, RZ ;  /* 0x0000000a04047c10 */ /* 0x001fc8000ff1e0ff */
[----:B------:R-:W-:-:S05]  /*02f0*/  IADD3.X R5, PT, PT, R5, UR11, RZ, P0, !PT ;  /* 0x0000000b05057c10 */ /* 0x000fca00087fe4ff */
[----:B--2---:R0:W-:Y:S04]  /*0300*/  STG.E.64 desc[UR8][R4.64], R2 ;  /* 0x0000000204007986 */ /* 0x0041e8000c101b08 */
.L_x_642:
[----:B------:R-:W-:Y:S05]  /*0310*/  BSYNC.RECONVERGENT B0 ;  /* 0x0000000000007941 */ /* 0x000fea0003800200 */
.L_x_641:
[----:B------:R-:W-:Y:S05]  /*0320*/  @!P1 EXIT ;  /* 0x000000000000994d */ /* 0x000fea0003800000 */
[----:B------:R-:W1:Y:S01]  /*0330*/  LDCU.64 UR6, c[0x0][0x388] ;  /* 0x00007100ff0677ac */ /* 0x000e620008000a00 */
[----:B------:R-:W-:-:S05]  /*0340*/  IADD3 R0, P0, PT, R0, UR4, RZ ;  /* 0x0000000400007c10 */ /* 0x000fca000ff1e0ff */
[----:B0-----:R-:W-:Y:S02]  /*0350*/  IMAD.X R3, RZ, RZ, UR5, P0 ;  /* 0x00000005ff037e24 */ /* 0x001fe400080e06ff */
[----:B------:R-:W-:-:S03]  /*0360*/  IMAD.SHL.U32 R4, R0, 0x8, RZ ;  /* 0x0000000800047824 */ /* 0x000fc600078e00ff */
[----:B------:R-:W-:Y:S02]  /*0370*/  SHF.L.U64.HI R0, R0, 0x3, R3 ;  /* 0x0000000300007819 */ /* 0x000fe40000010203 */
[----:B-1----:R-:W-:-:S04]  /*0380*/  IADD3 R2, P0, PT, R4, UR6, RZ ;  /* 0x0000000604027c10 */ /* 0x002fc8000ff1e0ff */
[----:B------:R-:W-:Y:S01]  /*0390*/  IADD3.X R3, PT, PT, R0, UR7, RZ, P0, !PT ;  /* 0x0000000700037c10 */ /* 0x000fe200087fe4ff */
[----:B------:R-:W0:Y:S05]  /*03a0*/  LDCU.64 UR6, c[0x0][0x390] ;  /* 0x00007200ff0677ac */ /* 0x000e2a0008000a00 */
[----:B------:R-:W2:Y:S01]  /*03b0*/  LDG.E.64 R2, desc[UR8][R2.64+0x800] ;  /* 0x0008000802027981 */ /* 0x000ea2000c1e1b00 */
[----:B0-----:R-:W-:-:S04]  /*03c0*/  IADD3 R4, P0, PT, R4, UR6, RZ ;  /* 0x0000000604047c10 */ /* 0x001fc8000ff1e0ff */
[----:B------:R-:W-:-:S05]  /*03d0*/  IADD3.X R5, PT, PT, R0, UR7, RZ, P0, !PT ;  /* 0x0000000700057c10 */ /* 0x000fca00087fe4ff */
[----:B--2---:R-:W-:Y:S01]  /*03e0*/  STG.E.64 desc[UR8][R4.64+0x800], R2 ;  /* 0x0008000204007986 */ /* 0x004fe2000c101b08 */
[----:B------:R-:W-:Y:S05]  /*03f0*/  EXIT ;  /* 0x000000000000794d */ /* 0x000fea0003800000 */
.L_x_643:
        /* <DEDUP_REMOVED lines=16> */
.L_x_659:


//--------------------- .text._ZN3cub18CUB_300001_SM_10006detail8for_each13static_kernelINS2_12policy_hub_t12policy_500_tElNS2_12op_wrapper_tIl14is_equal_countN6thrust24THRUST_300001_SM_1000_NS17counting_iteratorIiNS9_11use_defaultESB_SB_EEEEEEvT0_T1_ --------------------------
	.section	.text._ZN3cub18CUB_300001_SM_10006detail8for_each13static_kernelINS2_12policy_hub_t12policy_500_tElNS2_12op_wrapper_tIl14is_equal_countN6thrust24THRUST_300001_SM_1000_NS17counting_iteratorIiNS9_11use_defaultESB_SB_EEEEEEvT0_T1_,"ax",@progbits
	.align	128
        .global         _ZN3cub18CUB_300001_SM_10006detail8for_each13static_kernelINS2_12policy_hub_t12policy_500_tElNS2_12op_wrapper_tIl14is_equal_countN6thrust24THRUST_300001_SM_1000_NS17counting_iteratorIiNS9_11use_defaultESB_SB_EEEEEEvT0_T1_
        .type           _ZN3cub18CUB_300001_SM_10006detail8for_each13static_kernelINS2_12policy_hub_t12policy_500_tElNS2_12op_wrapper_tIl14is_equal_countN6thrust24THRUST_300001_SM_1000_NS17counting_iteratorIiNS9_11use_defaultESB_SB_EEEEEEvT0_T1_,@function
        .size           _ZN3cub18CUB_300001_SM_10006detail8for_each13static_kernelINS2_12policy_hub_t12policy_500_tElNS2_12op_wrapper_tIl14is_equal_countN6thrust24THRUST_300001_SM_1000_NS17counting_iteratorIiNS9_11use_defaultESB_SB_EEEEEEvT0_T1_,(.L_x_660 - _ZN3cub18CUB_300001_SM_10006detail8for_each13static_kernelINS2_12policy_hub_t12policy_500_tElNS2_12op_wrapper_tIl14is_equal_countN6thrust24THRUST_300001_SM_1000_NS17counting_iteratorIiNS9_11use_defaultESB_SB_EEEEEEvT0_T1_)
        .other          _ZN3cub18CUB_300001_SM_10006detail8for_each13static_kernelINS2_12policy_hub_t12policy_500_tElNS2_12op_wrapper_tIl14is_equal_countN6thrust24THRUST_300001_SM_1000_NS17counting_iteratorIiNS9_11use_defaultESB_SB_EEEEEEvT0_T1_,@"STO_CUDA_ENTRY STV_DEFAULT"
_ZN3cub18CUB_300001_SM_10006detail8for_each13static_kernelINS2_12policy_hub_t12policy_500_tElNS2_12op_wrapper_tIl14is_equal_countN6thrust24THRUST_300001_SM_1000_NS17counting_iteratorIiNS9_11use_defaultESB_SB_EEEEEEvT0_T1_:
.text._ZN3cub18CUB_300001_SM_10006detail8for_each13static_kernelINS2_12policy_hub_t12policy_500_tElNS2_12op_wrapper_tIl14is_equal_countN6thrust24THRUST_300001_SM_1000_NS17counting_iteratorIiNS9_11use_defaultESB_SB_EEEEEEvT0_T1_:
        /* <DEDUP_REMOVED lines=11> */
[----:B------:R-:W0:Y:S08]  /*00b0*/  LDC R0, c[0x0][0x388] ;  /* 0x0000e200ff007b82 */ /* 0x000e300000000800 */
[----:B------:R-:W1:Y:S08]  /*00c0*/  LDC.64 R2, c[0x0][0x390] ;  /* 0x0000e400ff027b82 */ /* 0x000e700000000a00 */
[----:B------:R-:W2:Y:S01]  /*00d0*/  LDC.64 R4, c[0x0][0x398] ;  /* 0x0000e600ff047b82 */ /* 0x000ea20000000a00 */
[----:B0-----:R-:W-:-:S05]  /*00e0*/  IADD3 R7, PT, PT, R7, UR4, R0 ;  /* 0x0000000407077c10 */ /* 0x001fca000fffe000 */
[----:B-1----:R-:W-:-:S05]  /*00f0*/  IMAD.WIDE R2, R7, 0x4, R2 ;  /* 0x0000000407027825 */ /* 0x002fca00078e0202 */
[----:B------:R-:W3:Y:S04]  /*0100*/  LDG.E R0, desc[UR8][R2.64] ;  /* 0x0000000802007981 */ /* 0x000ee8000c1e1900 */
[----:B------:R-:W3:Y:S01]  /*0110*/  LDG.E R9, desc[UR8][R2.64+0x4] ;  /* 0x0000040802097981 */ /* 0x000ee2000c1e1900 */
[----:B--2---:R-:W-:Y:S01]  /*0120*/  IMAD.WIDE R4, R7, 0x4, R4 ;  /* 0x0000000407047825 */ /* 0x004fe200078e0204 */
[----:B---3--:R-:W-:-:S13]  /*0130*/  ISETP.NE.AND P0, PT, R0, R9, PT ;  /* 0x000000090000720c */ /* 0x008fda0003f05270 */
[----:B------:R-:W-:-:S05]  /*0140*/  @P0 IMAD.MOV.U32 R9, RZ, RZ, 0x1 ;  /* 0x00000001ff090424 */ /* 0x000fca00078e00ff */
[----:B------:R0:W-:Y:S04]  /*0150*/  @P0 STG.E desc[UR8][R4.64], R9 ;  /* 0x0000000904000986 */ /* 0x0001e8000c101908 */
[----:B------:R-:W2:Y:S04]  /*0160*/  LDG.E R0, desc[UR8][R2.64+0x400] ;  /* 0x0004000802007981 */ /* 0x000ea8000c1e1900 */
[----:B------:R-:W2:Y:S02]  /*0170*/  LDG.E R7, desc[UR8][R2.64+0x404] ;  /* 0x0004040802077981 */ /* 0x000ea4000c1e1900 */
[----:B--2---:R-:W-:-:S13]  /*0180*/  ISETP.NE.AND P0, PT, R0, R7, PT ;  /* 0x000000070000720c */ /* 0x004fda0003f05270 */
[----:B0-----:R-:W-:Y:S05]  /*0190*/  @!P0 EXIT ;  /* 0x000000000000894d */ /* 0x001fea0003800000 */
[----:B------:R-:W-:-:S05]  /*01a0*/  IMAD.MOV.U32 R3, RZ, RZ, 0x1 ;  /* 0x00000001ff037424 */ /* 0x000fca00078e00ff */
[----:B------:R-:W-:Y:S01]  /*01b0*/  STG.E desc[UR8][R4.64+0x400], R3 ;  /* 0x0004000304007986 */ /* 0x000fe2000c101908 */
[----:B------:R-:W-:Y:S05]  /*01c0*/  EXIT ;  /* 0x000000000000794d */ /* 0x000fea0003800000 */
.L_x_644:
[----:B------:R-:W0:Y:S01]  /*01d0*/  S2R R7, SR_TID.X ;  /* 0x0000000000077919 */ /* 0x000e220000002100 */
[----:B------:R-:W-:Y:S01]  /*01e0*/  USHF.R.S32.HI UR7, URZ, 0x1f, UR6 ;  /* 0x0000001fff077899 */ /* 0x000fe20008011406 */
[----:B------:R-:W-:Y:S01]  /*01f0*/  BSSY.RECONVERGENT B0, `(.L_x_645) ;  /* 0x0000015000007945 */ /* 0x000fe20003800200 */
[----:B------:R-:W1:Y:S04]  /*0200*/  LDCU UR5, c[0x0][0x388] ;  /* 0x00007100ff0577ac */ /* 0x000e680008000800 */
[----:B------:R-:W-:Y:S01]  /*0210*/  IMAD.U32 R0, RZ, RZ, UR7 ;  /* 0x00000007ff007e24 */ /* 0x000fe2000f8e00ff */
[----:B------:R-:W-:Y:S01]  /*0220*/  MOV R2, UR7 ;  /* 0x0000000700027c02 */ /* 0x000fe20008000f00 */
[----:B-1----:R-:W-:Y:S01]  /*0230*/  UIADD3 UR4, UPT, UPT, UR4, UR5, URZ ;  /* 0x0000000504047290 */ /* 0x002fe2000fffe0ff */
[----:B0-----:R-:W-:-:S02]  /*0240*/  ISETP.LT.U32.AND P0, PT, R7, UR6, PT ;  /* 0x0000000607007c0c */ /* 0x001fc4000bf01070 */
[----:B------:R-:W-:Y:S02]  /*0250*/  IADD3 R6, PT, PT, R7, 0x100, RZ ;  /* 0x0000010007067810 */ /* 0x000fe40007ffe0ff */
[----:B------:R-:W-:Y:S02]  /*0260*/  ISETP.GT.AND.EX P0, PT, R0, RZ, PT, P0 ;  /* 0x000000ff0000720c */ /* 0x000fe40003f04300 */
[----:B------:R-:W-:-:S04]  /*0270*/  ISETP.LT.U32.AND P1, PT, R6, UR6, PT ;  /* 0x0000000606007c0c */ /* 0x000fc8000bf21070 */
[----:B------:R-:W-:-:S07]  /*0280*/  ISETP.GT.AND.EX P1, PT, R2, RZ, PT, P1 ;  /* 0x000000ff0200720c */ /* 0x000fce0003f24310 */
[----:B------:R-:W-:Y:S06]  /*0290*/  @!P0 BRA `(.L_x_646) ;  /* 0x0000000000288947 */ /* 0x000fec0003800000 */
[----:B------:R-:W0:Y:S01]  /*02a0*/  LDC.64 R2, c[0x0][0x390] ;  /* 0x0000e400ff027b82 */ /* 0x000e220000000a00 */
[----:B------:R-:W-:-:S04]  /*02b0*/  VIADD R7, R7, UR4 ;  /* 0x0000000407077c36 */ /* 0x000fc80008000000 */
[----:B0-----:R-:W-:-:S05]  /*02c0*/  IMAD.WIDE R2, R7, 0x4, R2 ;  /* 0x0000000407027825 */ /* 0x001fca00078e0202 */
[----:B------:R-:W2:Y:S04]  /*02d0*/  LDG.E R0, desc[UR8][R2.64] ;  /* 0x0000000802007981 */ /* 0x000ea8000c1e1900 */
[----:B------:R-:W2:Y:S02]  /*02e0*/  LDG.E R5, desc[UR8][R2.64+0x4] ;  /* 0x0000040802057981 */ /* 0x000ea4000c1e1900 */
[----:B--2---:R-:W-:-:S13]  /*02f0*/  ISETP.NE.AND P0, PT, R0, R5, PT ;  /* 0x000000050000720c */ /* 0x004fda0003f05270 */
[----:B------:R-:W0:Y:S01]  /*0300*/  @P0 LDC.64 R4, c[0x0][0x398] ;  /* 0x0000e600ff040b82 */ /* 0x000e220000000a00 */
[----:B------:R-:W-:Y:S01]  /*0310*/  @P0 MOV R9, 0x1 ;  /* 0x0000000100090802 */ /* 0x000fe20000000f00 */
[----:B0-----:R-:W-:-:S05]  /*0320*/  @P0 IMAD.WIDE R4, R7, 0x4, R4 ;  /* 0x0000000407040825 */ /* 0x001fca00078e0204 */
[----:B------:R0:W-:Y:S02]  /*0330*/  @P0 STG.E desc[UR8][R4.64], R9 ;  /* 0x0000000904000986 */ /* 0x0001e4000c101908 */
.L_x_646:
[----:B------:R-:W-:Y:S05]  /*0340*/  BSYNC.RECONVERGENT B0 ;  /* 0x0000000000007941 */ /* 0x000fea0003800200 */
.L_x_645:
[----:B------:R-:W-:Y:S05]  /*0350*/  @!P1 EXIT ;  /* 0x000000000000994d */ /* 0x000fea0003800000 */
[----:B------:R-:W1:Y:S01]  /*0360*/  LDC.64 R2, c[0x0][0x390] ;  /* 0x0000e400ff027b82 */ /* 0x000e620000000a00 */
[----:B0-----:R-:W-:-:S04]  /*0370*/  VIADD R5, R6, UR4 ;  /* 0x0000000406057c36 */ /* 0x001fc80008000000 */
[----:B-1----:R-:W-:-:S05]  /*0380*/  IMAD.WIDE R2, R5, 0x4, R2 ;  /* 0x0000000405027825 */ /* 0x002fca00078e0202 */
[----:B------:R-:W2:Y:S04]  /*0390*/  LDG.E R0, desc[UR8][R2.64] ;  /* 0x0000000802007981 */ /* 0x000ea8000c1e1900 */
[----:B------:R-:W2:Y:S02]  /*03a0*/  LDG.E R7, desc[UR8][R2.64+0x4] ;  /* 0x0000040802077981 */ /* 0x000ea4000c1e1900 */
[----:B--2---:R-:W-:-:S13]  /*03b0*/  ISETP.NE.AND P0, PT, R0, R7, PT ;  /* 0x000000070000720c */ /* 0x004fda0003f05270 */
[----:B------:R-:W-:Y:S05]  /*03c0*/  @!P0 EXIT ;  /* 0x000000000000894d */ /* 0x000fea0003800000 */
[----:B------:R-:W0:Y:S01]  /*03d0*/  LDC.64 R2, c[0x0][0x398] ;  /* 0x0000e600ff027b82 */ /* 0x000e220000000a00 */
[----:B------:R-:W-:Y:S02]  /*03e0*/  HFMA2 R7, -RZ, RZ, 0, 5.9604644775390625e-08 ;  /* 0x00000001ff077431 */ /* 0x000fe400000001ff */
[----:B0-----:R-:W-:-:S05]  /*03f0*/  IMAD.WIDE R2, R5, 0x4, R2 ;  /* 0x0000000405027825 */ /* 0x001fca00078e0202 */
[----:B------:R-:W-:Y:S01]  /*0400*/  STG.E desc[UR8][R2.64], R7 ;  /* 0x0000000702007986 */ /* 0x000fe2000c101908 */
[----:B------:R-:W-:Y:S05]  /*0410*/  EXIT ;  /* 0x000000000000794d */ /* 0x000fea0003800000 */
.L_x_647:
        /* <DEDUP_REMOVED lines=14> */
.L_x_660:


//--------------------- .text._ZN3cub18CUB_300001_SM_10006detail8for_each13static_kernelINS2_12policy_hub_t12policy_500_tEmN6thrust24THRUST_300001_SM_1000_NS8cuda_cub20__uninitialized_fill7functorINS7_10device_ptrImEEmEEEEvT0_T1_ --------------------------
	.section	.text._ZN3cub18CUB_300001_SM_10006detail8for_each13static_kernelINS2_12policy_hub_t12policy_500_tEmN6thrust24THRUST_300001_SM_1000_NS8cuda_cub20__uninitialized_fill7functorINS7_10device_ptrImEEmEEEEvT0_T1_,"ax",@progbits
	.align	128
        .global         _ZN3cub18CUB_300001_SM_10006detail8for_each13static_kernelINS2_12policy_hub_t12policy_500_tEmN6thrust24THRUST_300001_SM_1000_NS8cuda_cub20__uninitialized_fill7functorINS7_10device_ptrImEEmEEEEvT0_T1_
        .type           _ZN3cub18CUB_300001_SM_10006detail8for_each13static_kernelINS2_12policy_hub_t12policy_500_tEmN6thrust24THRUST_300001_SM_1000_NS8cuda_cub20__uninitialized_fill7functorINS7_10device_ptrImEEmEEEEvT0_T1_,@function
        .size           _ZN3cub18CUB_300001_SM_10006detail8for_each13static_kernelINS2_12policy_hub_t12policy_500_tEmN6thrust24THRUST_300001_SM_1000_NS8cuda_cub20__uninitialized_fill7functorINS7_10device_ptrImEEmEEEEvT0_T1_,(.L_x_661 - _ZN3cub18CUB_300001_SM_10006detail8for_each13static_kernelINS2_12policy_hub_t12policy_500_tEmN6thrust24THRUST_300001_SM_1000_NS8cuda_cub20__uninitialized_fill7functorINS7_10device_ptrImEEmEEEEvT0_T1_)
        .other          _ZN3cub18CUB_300001_SM_10006detail8for_each13static_kernelINS2_12policy_hub_t12policy_500_tEmN6thrust24THRUST_300001_SM_1000_NS8cuda_cub20__uninitialized_fill7functorINS7_10device_ptrImEEmEEEEvT0_T1_,@"STO_CUDA_ENTRY STV_DEFAULT"
_ZN3cub18CUB_300001_SM_10006detail8for_each13static_kernelINS2_12policy_hub_t12policy_500_tEmN6thrust24THRUST_300001_SM_1000_NS8cuda_cub20__uninitialized_fill7functorINS7_10device_ptrImEEmEEEEvT0_T1_:
.text._ZN3cub18CUB_300001_SM_10006detail8for_each13static_kernelINS2_12policy_hub_t12policy_500_tEmN6thrust24THRUST_300001_SM_1000_NS8cuda_cub20__uninitialized_fill7functorINS7_10device_ptrImEEmEEEEvT0_T1_:
        /* <DEDUP_REMOVED lines=8> */
[----:B------:R-:W-:-:S09]  /*0080*/  UISETP.GE.U32.AND.EX UP0, UPT, UR7, URZ, UPT, UP0 ;  /* 0x000000ff0700728c */ /* 0x000fd2000bf06100 */
[----:B--2---:R-:W-:Y:S05]  /*0090*/  BRA.U !UP0, `(.L_x_648) ;  /* 0x0000000108287547 */ /* 0x004fea000b800000 */
[----:B------:R-:W0:Y:S01]  /*00a0*/  S2R R0, SR_TID.X ;  /* 0x0000000000007919 */ /* 0x000e220000002100 */
[----:B------:R-:W1:Y:S01]  /*00b0*/  LDCU.64 UR6, c[0x0][0x388] ;  /* 0x00007100ff0677ac */ /* 0x000e620008000a00 */
[----:B------:R-:W2:Y:S01]  /*00c0*/  LDC.64 R4, c[0x0][0x390] ;  /* 0x0000e400ff047b82 */ /* 0x000ea20000000a00 */
[----:B0-----:R-:W-:-:S05]  /*00d0*/  IADD3 R0, P0, PT, R0, UR4, RZ ;  /* 0x0000000400007c10 */ /* 0x001fca000ff1e0ff */
[----:B------:R-:W-:Y:S01]  /*00e0*/  IMAD.X R3, RZ, RZ, UR5, P0 ;  /* 0x00000005ff037e24 */ /* 0x000fe200080e06ff */
[----:B-1----:R-:W-:-:S04]  /*00f0*/  LEA R2, P0, R0, UR6, 0x3 ;  /* 0x0000000600027c11 */ /* 0x002fc8000f8018ff */
[----:B------:R-:W-:-:S05]  /*0100*/  LEA.HI.X R3, R0, UR7, R3, 0x3, P0 ;  /* 0x0000000700037c11 */ /* 0x000fca00080f1c03 */
[----:B--2---:R-:W-:Y:S04]  /*0110*/  STG.E.64 desc[UR8][R2.64], R4 ;  /* 0x0000000402007986 */ /* 0x004fe8000c101b08 */
[----:B------:R-:W-:Y:S01]  /*0120*/  STG.E.64 desc[UR8][R2.64+0x800], R4 ;  /* 0x0008000402007986 */ /* 0x000fe2000c101b08 */
[----:B------:R-:W-:Y:S05]  /*0130*/  EXIT ;  /* 0x000000000000794d */ /* 0x000fea0003800000 */
.L_x_648:
[----:B------:R-:W0:Y:S01]  /*0140*/  S2R R0, SR_TID.X ;  /* 0x0000000000007919 */ /* 0x000e220000002100 */
[----:B------:R-:W-:Y:S01]  /*0150*/  IMAD.U32 R2, RZ, RZ, UR7 ;  /* 0x00000007ff027e24 */ /* 0x000fe2000f8e00ff */
[----:B------:R-:W1:Y:S01]  /*0160*/  LDCU.64 UR10, c[0x0][0x388] ;  /* 0x00007100ff0a77ac */ /* 0x000e620008000a00 */
[----:B------:R-:W-:Y:S01]  /*0170*/  IMAD.U32 R6, RZ, RZ, UR7 ;  /* 0x00000007ff067e24 */ /* 0x000fe2000f8e00ff */
[----:B0-----:R-:W-:-:S04]  /*0180*/  ISETP.LT.U32.AND P0, PT, R0, UR6, PT ;  /* 0x0000000600007c0c */ /* 0x001fc8000bf01070 */
[----:B------:R-:W-:Y:S01]  /*0190*/  ISETP.GT.U32.AND.EX P0, PT, R2, RZ, PT, P0 ;  /* 0x000000ff0200720c */ /* 0x000fe20003f04100 */
[C---:B------:R-:W-:Y:S01]  /*01a0*/  VIADD R2, R0.reuse, 0x100 ;  /* 0x0000010000027836 */ /* 0x040fe20000000000 */
[----:B------:R-:W-:-:S04]  /*01b0*/  IADD3 R0, P2, PT, R0, UR4, RZ ;  /* 0x0000000400007c10 */ /* 0x000fc8000ff5e0ff */
[----:B------:R-:W-:Y:S01]  /*01c0*/  ISETP.LT.U32.AND P1, PT, R2, UR6, PT ;  /* 0x0000000602007c0c */ /* 0x000fe2000bf21070 */
[----:B------:R-:W-:Y:S01]  /*01d0*/  IMAD.X R3, RZ, RZ, UR5, P2 ;  /* 0x00000005ff037e24 */ /* 0x000fe200090e06ff */
[----:B-1----:R-:W-:Y:S02]  /*01e0*/  LEA R2, P2, R0, UR10, 0x3 ;  /* 0x0000000a00027c11 */ /* 0x002fe4000f8418ff */
[----:B------:R-:W-:Y:S02]  /*01f0*/  ISETP.GT.U32.AND.EX P1, PT, R6, RZ, PT, P1 ;  /* 0x000000ff0600720c */ /* 0x000fe40003f24110 */
[----:B------:R-:W-:Y:S01]  /*0200*/  LEA.HI.X R3, R0, UR11, R3, 0x3, P2 ;  /* 0x0000000b00037c11 */ /* 0x000fe200090f1c03 */
[----:B------:R-:W0:Y:S04]  /*0210*/  @P0 LDC.64 R4, c[0x0][0x390] ;  /* 0x0000e400ff040b82 */ /* 0x000e280000000a00 */
[----:B0-----:R0:W-:Y:S06]  /*0220*/  @P0 STG.E.64 desc[UR8][R2.64], R4 ;  /* 0x0000000402000986 */ /* 0x0011ec000c101b08 */
[----:B------:R-:W-:Y:S05]  /*0230*/  @!P1 EXIT ;  /* 0x000000000000994d */ /* 0x000fea0003800000 */
[----:B0-----:R-:W0:Y:S02]  /*0240*/  LDC.64 R4, c[0x0][0x390] ;  /* 0x0000e400ff047b82 */ /* 0x001e240000000a00 */
[----:B0-----:R-:W-:Y:S01]  /*0250*/  STG.E.64 desc[UR8][R2.64+0x800], R4 ;  /* 0x0008000402007986 */ /* 0x001fe2000c101b08 */
[----:B------:R-:W-:Y:S05]  /*0260*/  EXIT ;  /* 0x000000000000794d */ /* 0x000fea0003800000 */
.L_x_649:
        /* <DEDUP_REMOVED lines=9> */
.L_x_661:


//--------------------- .text._ZN3cub18CUB_300001_SM_10006detail8for_each13static_kernelINS2_12policy_hub_t12policy_500_tEmN6thrust24THRUST_300001_SM_1000_NS8cuda_cub20__uninitialized_fill7functorINS7_10device_ptrIiEEiEEEEvT0_T1_ --------------------------
	.section	.text._ZN3cub18CUB_300001_SM_10006detail8for_each13static_kernelINS2_12policy_hub_t12policy_500_tEmN6thrust24THRUST_300001_SM_1000_NS8cuda_cub20__uninitialized_fill7functorINS7_10device_ptrIiEEiEEEEvT0_T1_,"ax",@progbits
	.align	128
        .global         _ZN3cub18CUB_300001_SM_10006detail8for_each13static_kernelINS2_12policy_hub_t12policy_500_tEmN6thrust24THRUST_300001_SM_1000_NS8cuda_cub20__uninitialized_fill7functorINS7_10device_ptrIiEEiEEEEvT0_T1_
        .type           _ZN3cub18CUB_300001_SM_10006detail8for_each13static_kernelINS2_12policy_hub_t12policy_500_tEmN6thrust24THRUST_300001_SM_1000_NS8cuda_cub20__uninitialized_fill7functorINS7_10device_ptrIiEEiEEEEvT0_T1_,@function
        .size           _ZN3cub18CUB_300001_SM_10006detail8for_each13static_kernelINS2_12policy_hub_t12policy_500_tEmN6thrust24THRUST_300001_SM_1000_NS8cuda_cub20__uninitialized_fill7functorINS7_10device_ptrIiEEiEEEEvT0_T1_,(.L_x_662 - _ZN3cub18CUB_300001_SM_10006detail8for_each13static_kernelINS2_12policy_hub_t12policy_500_tEmN6thrust24THRUST_300001_SM_1000_NS8cuda_cub20__uninitialized_fill7functorINS7_10device_ptrIiEEiEEEEvT0_T1_)
        .other          _ZN3cub18CUB_300001_SM_10006detail8for_each13static_kernelINS2_12policy_hub_t12policy_500_tEmN6thrust24THRUST_300001_SM_1000_NS8cuda_cub20__uninitialized_fill7functorINS7_10device_ptrIiEEiEEEEvT0_T1_,@"STO_CUDA_ENTRY STV_DEFAULT"
_ZN3cub18CUB_300001_SM_10006detail8for_each13static_kernelINS2_12policy_hub_t12policy_500_tEmN6thrust24THRUST_300001_SM_1000_NS8cuda_cub20__uninitialized_fill7functorINS7_10device_ptrIiEEiEEEEvT0_T1_:
.text._ZN3cub18CUB_300001_SM_10006detail8for_each13static_kernelINS2_12policy_hub_t12policy_500_tEmN6thrust24THRUST_300001_SM_1000_NS8cuda_cub20__uninitialized_fill7functorINS7_10device_ptrIiEEiEEEEvT0_T1_:
        /* <DEDUP_REMOVED lines=12> */
[----:B------:R-:W2:Y:S01]  /*00c0*/  LDC R5, c[0x0][0x390] ;  /* 0x0000e400ff057b82 */ /* 0x000ea20000000800 */
[----:B0-----:R-:W-:-:S05]  /*00d0*/  IADD3 R0, P0, PT, R0, UR4, RZ ;  /* 0x0000000400007c10 */ /* 0x001fca000ff1e0ff */
[----:B------:R-:W-:Y:S01]  /*00e0*/  IMAD.X R3, RZ, RZ, UR5, P0 ;  /* 0x00000005ff037e24 */ /* 0x000fe200080e06ff */
[----:B-1----:R-:W-:-:S04]  /*00f0*/  LEA R2, P0, R0, UR6, 0x2 ;  /* 0x0000000600027c11 */ /* 0x002fc8000f8010ff */
[----:B------:R-:W-:-:S05]  /*0100*/  LEA.HI.X R3, R0, UR7, R3, 0x2, P0 ;  /* 0x0000000700037c11 */ /* 0x000fca00080f1403 */
[----:B--2---:R-:W-:Y:S04]  /*0110*/  STG.E desc[UR8][R2.64], R5 ;  /* 0x0000000502007986 */ /* 0x004fe8000c101908 */
[----:B------:R-:W-:Y:S01]  /*0120*/  STG.E desc[UR8][R2.64+0x400], R5 ;  /* 0x0004000502007986 */ /* 0x000fe2000c101908 */
[----:B------:R-:W-:Y:S05]  /*0130*/  EXIT ;  /* 0x000000000000794d */ /* 0x000fea0003800000 */
.L_x_650:
        /* <DEDUP_REMOVED lines=13> */
[----:B------:R-:W0:Y:S04]  /*0210*/  @P0 LDC R5, c[0x0][0x390] ;  /* 0x0000e400ff050b82 */ /* 0x000e280000000800 */
[----:B0-----:R0:W-:Y:S06]  /*0220*/  @P0 STG.E desc[UR8][R2.64], R5 ;  /* 0x0000000502000986 */ /* 0x0011ec000c101908 */
[----:B------:R-:W-:Y:S05]  /*0230*/  @!P1 EXIT ;  /* 0x000000000000994d */ /* 0x000fea0003800000 */
[----:B0-----:R-:W0:Y:S02]  /*0240*/  LDC R5, c[0x0][0x390] ;  /* 0x0000e400ff057b82 */ /* 0x001e240000000800 */
[----:B0-----:R-:W-:Y:S01]  /*0250*/  STG.E desc[UR8][R2.64+0x400], R5 ;  /* 0x0004000502007986 */ /* 0x001fe2000c101908 */
[----:B------:R-:W-:Y:S05]  /*0260*/  EXIT ;  /* 0x000000000000794d */ /* 0x000fea0003800000 */
.L_x_651:
        /* <DEDUP_REMOVED lines=9> */
.L_x_662:


//--------------------- .text._ZN3cub18CUB_300001_SM_10006detail8for_each13static_kernelINS2_12policy_hub_t12policy_500_tEmN6thrust24THRUST_300001_SM_1000_NS8cuda_cub20__uninitialized_fill7functorINS7_10device_ptrIPcEESC_EEEEvT0_T1_ --------------------------
	.section	.text._ZN3cub18CUB_300001_SM_10006detail8for_each13static_kernelINS2_12policy_hub_t12policy_500_tEmN6thrust24THRUST_300001_SM_1000_NS8cuda_cub20__uninitialized_fill7functorINS7_10device_ptrIPcEESC_EEEEvT0_T1_,"ax",@progbits
	.align	128
        .global         _ZN3cub18CUB_300001_SM_10006detail8for_each13static_kernelINS2_12policy_hub_t12policy_500_tEmN6thrust24THRUST_300001_SM_1000_NS8cuda_cub20__uninitialized_fill7functorINS7_10device_ptrIPcEESC_EEEEvT0_T1_
        .type           _ZN3cub18CUB_300001_SM_10006detail8for_each13static_kernelINS2_12policy_hub_t12policy_500_tEmN6thrust24THRUST_300001_SM_1000_NS8cuda_cub20__uninitialized_fill7functorINS7_10device_ptrIPcEESC_EEEEvT0_T1_,@function
        .size           _ZN3cub18CUB_300001_SM_10006detail8for_each13static_kernelINS2_12policy_hub_t12policy_500_tEmN6thrust24THRUST_300001_SM_1000_NS8cuda_cub20__uninitialized_fill7functorINS7_10device_ptrIPcEESC_EEEEvT0_T1_,(.L_x_663 - _ZN3cub18CUB_300001_SM_10006detail8for_each13static_kernelINS2_12policy_hub_t12policy_500_tEmN6thrust24THRUST_300001_SM_1000_NS8cuda_cub20__uninitialized_fill7functorINS7_10device_ptrIPcEESC_EEEEvT0_T1_)
        .other          _ZN3cub18CUB_300001_SM_10006detail8for_each13static_kernelINS2_12policy_hub_t12policy_500_tEmN6thrust24THRUST_300001_SM_1000_NS8cuda_cub20__uninitialized_fill7functorINS7_10device_ptrIPcEESC_EEEEvT0_T1_,@"STO_CUDA_ENTRY STV_DEFAULT"
_ZN3cub18CUB_300001_SM_10006detail8for_each13static_kernelINS2_12policy_hub_t12policy_500_tEmN6thrust24THRUST_300001_SM_1000_NS8cuda_cub20__uninitialized_fill7functorINS7_10device_ptrIPcEESC_EEEEvT0_T1_:
.text._ZN3cub18CUB_300001_SM_10006detail8for_each13static_kernelINS2_12policy_hub_t12policy_500_tEmN6thrust24THRUST_300001_SM_1000_NS8cuda_cub20__uninitialized_fill7functorINS7_10device_ptrIPcEESC_EEEEvT0_T1_:
        /* <DEDUP_REMOVED lines=20> */
.L_x_652:
        /* <DEDUP_REMOVED lines=19> */
.L_x_653:
        /* <DEDUP_REMOVED lines=9> */
.L_x_663:


//--------------------- .text._ZN3cub18CUB_300001_SM_10006detail11EmptyKernelIvEEvv --------------------------
	.section	.text._ZN3cub18CUB_300001_SM_10006detail11EmptyKernelIvEEvv,"ax",@progbits
	.align	128
        .global         _ZN3cub18CUB_300001_SM_10006detail11EmptyKernelIvEEvv
        .type           _ZN3cub18CUB_300001_SM_10006detail11EmptyKernelIvEEvv,@function
        .size           _ZN3cub18CUB_300001_SM_10006detail11EmptyKernelIvEEvv,(.L_x_664 - _ZN3cub18CUB_300001_SM_10006detail11EmptyKernelIvEEvv)
        .other          _ZN3cub18CUB_300001_SM_10006detail11EmptyKernelIvEEvv,@"STO_CUDA_ENTRY STV_DEFAULT"
_ZN3cub18CUB_300001_SM_10006detail11EmptyKernelIvEEvv:
.text._ZN3cub18CUB_300001_SM_10006detail11EmptyKernelIvEEvv:
[----:B------:R-:W-:Y:S01]  /*0000*/  LDC R1, c[0x0][0x37c] ;  /* 0x0000df00ff017b82 */ /* 0x000fe20000000800 */
[----:B------:R-:W-:Y:S05]  /*0010*/  EXIT ;  /* 0x000000000000794d */ /* 0x000fea0003800000 */
.L_x_654:
        /* <DEDUP_REMOVED lines=14> */
.L_x_664:


//--------------------- .nv.global.init           --------------------------
	.section	.nv.global.init,"aw",@progbits
.nv.global.init:
	.type		$str$4,@object
	.size		$str$4,(.L_43 - $str$4)
$str$4:
        /*0000*/ 	.byte	0x3d, 0x3d, 0x3d, 0x3d, 0x3d, 0x3d, 0x3d, 0x3d, 0x3d, 0x3d, 0x3d, 0x3d, 0x25, 0x6c, 0x75, 0x2c
        /*0010*/ 	.byte	0x20, 0x25, 0x6c, 0x66, 0x0a, 0x00
.L_43:


//--------------------- .nv.shared._ZN3cub18CUB_300001_SM_10006detail6select23DeviceSelectSweepKernelINS2_10policy_hubIiiiLb0ELNS0_10SelectImplE0EE10Policy1000EN6thrust24THRUST_300001_SM_1000_NS17counting_iteratorIiNS9_11use_defaultESB_SB_EENS9_6detail15normal_iteratorINS9_10device_ptrIiEEEENSE_INSF_ImEEEEPlNS0_13ScanTileStateIiLb1EEENSD_10functional5actorINSN_9compositeIJNSN_16operator_adaptorIN4cuda3std3__48equal_toIvEEEENSO_INSN_8argumentILj0EEEEENSO_INSN_5valueIiEEEEEEEEENS0_8NullTypeEiNS2_19streaming_context_tIlLb1EEELS5_0EEEvT0_T1_T2_T3_T4_T5_T6_T7_iT8_NS1_7vsmem_tE --------------------------
	.section	.nv.shared._ZN3cub18CUB_300001_SM_10006detail6select23DeviceSelectSweepKernelINS2_10policy_hubIiiiLb0ELNS0_10SelectImplE0EE10Policy1000EN6thrust24THRUST_300001_SM_1000_NS17counting_iteratorIiNS9_11use_defaultESB_SB_EENS9_6detail15normal_iteratorINS9_10device_ptrIiEEEENSE_INSF_ImEEEEPlNS0_13ScanTileStateIiLb1EEENSD_10functional5actorINSN_9compositeIJNSN_16operator_adaptorIN4cuda3std3__48equal_toIvEEEENSO_INSN_8argumentILj0EEEEENSO_INSN_5valueIiEEEEEEEEENS0_8NullTypeEiNS2_19streaming_context_tIlLb1EEELS5_0EEEvT0_T1_T2_T3_T4_T5_T6_T7_iT8_NS1_7vsmem_tE,"aw",@nobits
	.sectionflags	@""
	.align	16
.nv.shared._ZN3cub18CUB_300001_SM_10006detail6select23DeviceSelectSweepKernelINS2_10policy_hubIiiiLb0ELNS0_10SelectImplE0EE10Policy1000EN6thrust24THRUST_300001_SM_1000_NS17counting_iteratorIiNS9_11use_defaultESB_SB_EENS9_6detail15normal_iteratorINS9_10device_ptrIiEEEENSE_INSF_ImEEEEPlNS0_13ScanTileStateIiLb1EEENSD_10functional5actorINSN_9compositeIJNSN_16operator_adaptorIN4cuda3std3__48equal_toIvEEEENSO_INSN_8argumentILj0EEEEENSO_INSN_5valueIiEEEEEEEEENS0_8NullTypeEiNS2_19streaming_context_tIlLb1EEELS5_0EEEvT0_T1_T2_T3_T4_T5_T6_T7_iT8_NS1_7vsmem_tE:
	.zero		29696


//--------------------- .nv.shared.reserved.0     --------------------------
	.section	.nv.shared.reserved.0,"aw",@nobits
	.weak		__nv_reservedSMEM_offset_0_alias
	.size		__nv_reservedSMEM_offset_0_alias, 0, 64
	.other		__nv_reservedSMEM_offset_0_alias,@"STO_CUDA_RESERVED_SHARED STV_DEFAULT"
__nv_reservedSMEM_offset_0_alias:
	.zero		0
	.zero		64


//--------------------- .nv.global                --------------------------
	.section	.nv.global,"aw",@nobits
.nv.global:
	.type		_ZN30_INTERNAL_d32925c9_4_k_cu_main6thrust24THRUST_300001_SM_1000_NS3seqE,@object
	.size		_ZN30_INTERNAL_d32925c9_4_k_cu_main6thrust24THRUST_300001_SM_1000_NS3seqE,(_ZN30_INTERNAL_d32925c9_4_k_cu_main4cuda3std3__48in_placeE - _ZN30_INTERNAL_d32925c9_4_k_cu_main6thrust24THRUST_300001_SM_1000_NS3seqE)
_ZN30_INTERNAL_d32925c9_4_k_cu_main6thrust24THRUST_300001_SM_1000_NS3seqE:
	.zero		1
	.type		_ZN30_INTERNAL_d32925c9_4_k_cu_main4cuda3std3__48in_placeE,@object
	.size		_ZN30_INTERNAL_d32925c9_4_k_cu_main4cuda3std3__48in_placeE,(_ZN30_INTERNAL_d32925c9_4_k_cu_main4cuda3std6ranges3__45__cpo4sizeE - _ZN30_INTERNAL_d32925c9_4_k_cu_main4cuda3std3__48in_placeE)
_ZN30_INTERNAL_d32925c9_4_k_cu_main4cuda3std3__48in_placeE:
	.zero		1
	.type		_ZN30_INTERNAL_d32925c9_4_k_cu_main4cuda3std6ranges3__45__cpo4sizeE,@object
	.size		_ZN30_INTERNAL_d32925c9_4_k_cu_main4cuda3std6ranges3__45__cpo4sizeE,(_ZN30_INTERNAL_d32925c9_4_k_cu_main6thrust24THRUST_300001_SM_1000_NS12placeholders2_3E - _ZN30_INTERNAL_d32925c9_4_k_cu_main4cuda3std6ranges3__45__cpo4sizeE)
_ZN30_INTERNAL_d32925c9_4_k_cu_main4cuda3std6ranges3__45__cpo4sizeE:
	.zero		1
	.type		_ZN30_INTERNAL_d32925c9_4_k_cu_main6thrust24THRUST_300001_SM_1000_NS12placeholders2_3E,@object
	.size		_ZN30_INTERNAL_d32925c9_4_k_cu_main6thrust24THRUST_300001_SM_1000_NS12placeholders2_3E,(_ZN30_INTERNAL_d32925c9_4_k_cu_main4cuda3std3__45__cpo6cbeginE - _ZN30_INTERNAL_d32925c9_4_k_cu_main6thrust24THRUST_300001_SM_1000_NS12placeholders2_3E)
_ZN30_INTERNAL_d32925c9_4_k_cu_main6thrust24THRUST_300001_SM_1000_NS12placeholders2_3E:
	.zero		1
	.type		_ZN30_INTERNAL_d32925c9_4_k_cu_main4cuda3std3__45__cpo6cbeginE,@object
	.size		_ZN30_INTERNAL_d32925c9_4_k_cu_main4cuda3std3__45__cpo6cbeginE,(_ZN30_INTERNAL_d32925c9_4_k_cu_main4cuda3std6ranges3__45__cpo6cbeginE - _ZN30_INTERNAL_d32925c9_4_k_cu_main4cuda3std3__45__cpo6cbeginE)
_ZN30_INTERNAL_d32925c9_4_k_cu_main4cuda3std3__45__cpo6cbeginE:
	.zero		1
	.type		_ZN30_INTERNAL_d32925c9_4_k_cu_main4cuda3std6ranges3__45__cpo6cbeginE,@object
	.size		_ZN30_INTERNAL_d32925c9_4_k_cu_main4cuda3std6ranges3__45__cpo6cbeginE,(_ZN30_INTERNAL_d32925c9_4_k_cu_main6thrust24THRUST_300001_SM_1000_NS12placeholders2_7E - _ZN30_INTERNAL_d32925c9_4_k_cu_main4cuda3std6ranges3__45__cpo6cbeginE)
_ZN30_INTERNAL_d32925c9_4_k_cu_main4cuda3std6ranges3__45__cpo6cbeginE:
	.zero		1
	.type		_ZN30_INTERNAL_d32925c9_4_k_cu_main6thrust24THRUST_300001_SM_1000_NS12placeholders2_7E,@object
	.size		_ZN30_INTERNAL_d32925c9_4_k_cu_main6thrust24THRUST_300001_SM_1000_NS12placeholders2_7E,(_ZN30_INTERNAL_d32925c9_4_k_cu_main4cuda3std3__45__cpo7crbeginE - _ZN30_INTERNAL_d32925c9_4_k_cu_main6thrust24THRUST_300001_SM_1000_NS12placeholders2_7E)
_ZN30_INTERNAL_d32925c9_4_k_cu_main6thrust24THRUST_300001_SM_1000_NS12placeholders2_7E:
	.zero		1
	.type		_ZN30_INTERNAL_d32925c9_4_k_cu_main4cuda3std3__45__cpo7crbeginE,@object
	.size		_ZN30_INTERNAL_d32925c9_4_k_cu_main4cuda3std3__45__cpo7crbeginE,(_ZN30_INTERNAL_d32925c9_4_k_cu_main4cuda3std6ranges3__45__cpo4nextE - _ZN30_INTERNAL_d32925c9_4_k_cu_main4cuda3std3__45__cpo7crbeginE)
_ZN30_INTERNAL_d32925c9_4_k_cu_main4cuda3std3__45__cpo7crbeginE:
	.zero		1
	.type		_ZN30_INTERNAL_d32925c9_4_k_cu_main4cuda3std6ranges3__45__cpo4nextE,@object
	.size		_ZN30_INTERNAL_d32925c9_4_k_cu_main4cuda3std6ranges3__45__cpo4nextE,(_ZN30_INTERNAL_d32925c9_4_k_cu_main4cuda3std6ranges3__45__cpo4swapE - _ZN30_INTERNAL_d32925c9_4_k_cu_main4cuda3std6ranges3__45__cpo4nextE)
_ZN30_INTERNAL_d32925c9_4_k_cu_main4cuda3std6ranges3__45__cpo4nextE:
	.zero		1
	.type		_ZN30_INTERNAL_d32925c9_4_k_cu_main4cuda3std6ranges3__45__cpo4swapE,@object
	.size		_ZN30_INTERNAL_d32925c9_4_k_cu_main4cuda3std6ranges3__45__cpo4swapE,(_ZN30_INTERNAL_d32925c9_4_k_cu_main6thrust24THRUST_300001_SM_1000_NS8cuda_cub10par_nosyncE - _ZN30_INTERNAL_d32925c9_4_k_cu_main4cuda3std6ranges3__45__cpo4swapE)
_ZN30_INTERNAL_d32925c9_4_k_cu_main4cuda3std6ranges3__45__cpo4swapE:
	.zero		1
	.type		_ZN30_INTERNAL_d32925c9_4_k_cu_main6thrust24THRUST_300001_SM_1000_NS8cuda_cub10par_nosyncE,@object
	.size		_ZN30_INTERNAL_d32925c9_4_k_cu_main6thrust24THRUST_300001_SM_1000_NS8cuda_cub10par_nosyncE,(_ZN30_INTERNAL_d32925c9_4_k_cu_main6thrust24THRUST_300001_SM_1000_NS12placeholders2_9E - _ZN30_INTERNAL_d32925c9_4_k_cu_main6thrust24THRUST_300001_SM_1000_NS8cuda_cub10par_nosyncE)
_ZN30_INTERNAL_d32925c9_4_k_cu_main6thrust24THRUST_300001_SM_1000_NS8cuda_cub10par_nosyncE:
	.zero		1
	.type		_ZN30_INTERNAL_d32925c9_4_k_cu_main6thrust24THRUST_300001_SM_1000_NS12placeholders2_9E,@object
	.size		_ZN30_INTERNAL_d32925c9_4_k_cu_main6thrust24THRUST_300001_SM_1000_NS12placeholders2_9E,(_ZN30_INTERNAL_d32925c9_4_k_cu_main4cuda3std3__432_GLOBAL__N__d32925c9_4_k_cu_main6ignoreE - _ZN30_INTERNAL_d32925c9_4_k_cu_main6thrust24THRUST_300001_SM_1000_NS12placeholders2_9E)
_ZN30_INTERNAL_d32925c9_4_k_cu_main6thrust24THRUST_300001_SM_1000_NS12placeholders2_9E:
	.zero		1
	.type		_ZN30_INTERNAL_d32925c9_4_k_cu_main4cuda3std3__432_GLOBAL__N__d32925c9_4_k_cu_main6ignoreE,@object
	.size		_ZN30_INTERNAL_d32925c9_4_k_cu_main4cuda3std3__432_GLOBAL__N__d32925c9_4_k_cu_main6ignoreE,(_ZN30_INTERNAL_d32925c9_4_k_cu_main4cuda3std6ranges3__45__cpo4dataE - _ZN30_INTERNAL_d32925c9_4_k_cu_main4cuda3std3__432_GLOBAL__N__d32925c9_4_k_cu_main6ignoreE)
_ZN30_INTERNAL_d32925c9_4_k_cu_main4cuda3std3__432_GLOBAL__N__d32925c9_4_k_cu_main6ignoreE:
	.zero		1
	.type		_ZN30_INTERNAL_d32925c9_4_k_cu_main4cuda3std6ranges3__45__cpo4dataE,@object
	.size		_ZN30_INTERNAL_d32925c9_4_k_cu_main4cuda3std6ranges3__45__cpo4dataE,(_ZN30_INTERNAL_d32925c9_4_k_cu_main6thrust24THRUST_300001_SM_1000_NS12placeholders2_1E - _ZN30_INTERNAL_d32925c9_4_k_cu_main4cuda3std6ranges3__45__cpo4dataE)
_ZN30_INTERNAL_d32925c9_4_k_cu_main4cuda3std6ranges3__45__cpo4dataE:
	.zero		1
	.type		_ZN30_INTERNAL_d32925c9_4_k_cu_main6thrust24THRUST_300001_SM_1000_NS12placeholders2_1E,@object
	.size		_ZN30_INTERNAL_d32925c9_4_k_cu_main6thrust24THRUST_300001_SM_1000_NS12placeholders2_1E,(_ZN30_INTERNAL_d32925c9_4_k_cu_main4cuda3std3__45__cpo5beginE - _ZN30_INTERNAL_d32925c9_4_k_cu_main6thrust24THRUST_300001_SM_1000_NS12placeholders2_1E)
_ZN30_INTERNAL_d32925c9_4_k_cu_main6thrust24THRUST_300001_SM_1000_NS12placeholders2_1E:
	.zero		1
	.type		_ZN30_INTERNAL_d32925c9_4_k_cu_main4cuda3std3__45__cpo5beginE,@object
	.size		_ZN30_INTERNAL_d32925c9_4_k_cu_main4cuda3std3__45__cpo5beginE,(_ZN30_INTERNAL_d32925c9_4_k_cu_main4cuda3std6ranges3__45__cpo5beginE - _ZN30_INTERNAL_d32925c9_4_k_cu_main4cuda3std3__45__cpo5beginE)
_ZN30_INTERNAL_d32925c9_4_k_cu_main4cuda3std3__45__cpo5beginE:
	.zero		1
	.type		_ZN30_INTERNAL_d32925c9_4_k_cu_main4cuda3std6ranges3__45__cpo5beginE,@object
	.size		_ZN30_INTERNAL_d32925c9_4_k_cu_main4cuda3std6ranges3__45__cpo5beginE,(_ZN30_INTERNAL_d32925c9_4_k_cu_main6thrust24THRUST_300001_SM_1000_NS12placeholders2_5E - _ZN30_INTERNAL_d32925c9_4_k_cu_main4cuda3std6ranges3__45__cpo5beginE)
_ZN30_INTERNAL_d32925c9_4_k_cu_main4cuda3std6ranges3__45__cpo5beginE:
	.zero		1
	.type		_ZN30_INTERNAL_d32925c9_4_k_cu_main6thrust24THRUST_300001_SM_1000_NS12placeholders2_5E,@object
	.size		_ZN30_INTERNAL_d32925c9_4_k_cu_main6thrust24THRUST_300001_SM_1000_NS12placeholders2_5E,(_ZN30_INTERNAL_d32925c9_4_k_cu_main4cuda3std3__45__cpo6rbeginE - _ZN30_INTERNAL_d32925c9_4_k_cu_main6thrust24THRUST_300001_SM_1000_NS12placeholders2_5E)
_ZN30_INTERNAL_d32925c9_4_k_cu_main6thrust24THRUST_300001_SM_1000_NS12placeholders2_5E:
	.zero		1
	.type		_ZN30_INTERNAL_d32925c9_4_k_cu_main4cuda3std3__45__cpo6rbeginE,@object
	.size		_ZN30_INTERNAL_d32925c9_4_k_cu_main4cuda3std3__45__cpo6rbeginE,(_ZN30_INTERNAL_d32925c9_4_k_cu_main4cuda3std6ranges3__45__cpo7advanceE - _ZN30_INTERNAL_d32925c9_4_k_cu_main4cuda3std3__45__cpo6rbeginE)
_ZN30_INTERNAL_d32925c9_4_k_cu_main4cuda3std3__45__cpo6rbeginE:
	.zero		1
	.type		_ZN30_INTERNAL_d32925c9_4_k_cu_main4cuda3std6ranges3__45__cpo7advanceE,@object
	.size		_ZN30_INTERNAL_d32925c9_4_k_cu_main4cuda3std6ranges3__45__cpo7advanceE,(_ZN30_INTERNAL_d32925c9_4_k_cu_main4cuda3std3__47nulloptE - _ZN30_INTERNAL_d32925c9_4_k_cu_main4cuda3std6ranges3__45__cpo7advanceE)
_ZN30_INTERNAL_d32925c9_4_k_cu_main4cuda3std6ranges3__45__cpo7advanceE:
	.zero		1
	.type		_ZN30_INTERNAL_d32925c9_4_k_cu_main4cuda3std3__47nulloptE,@object
	.size		_ZN30_INTERNAL_d32925c9_4_k_cu_main4cuda3std3__47nulloptE,(_ZN30_INTERNAL_d32925c9_4_k_cu_main4cuda3std6ranges3__45__cpo8distanceE - _ZN30_INTERNAL_d32925c9_4_k_cu_main4cuda3std3__47nulloptE)
_ZN30_INTERNAL_d32925c9_4_k_cu_main4cuda3std3__47nulloptE:
	.zero		1
	.type		_ZN30_INTERNAL_d32925c9_4_k_cu_main4cuda3std6ranges3__45__cpo8distanceE,@object
	.size		_ZN30_INTERNAL_d32925c9_4_k_cu_main4cuda3std6ranges3__45__cpo8distanceE,(_ZN30_INTERNAL_d32925c9_4_k_cu_main6thrust24THRUST_300001_SM_1000_NS12placeholders3_10E - _ZN30_INTERNAL_d32925c9_4_k_cu_main4cuda3std6ranges3__45__cpo8distanceE)
_ZN30_INTERNAL_d32925c9_4_k_cu_main4cuda3std6ranges3__45__cpo8distanceE:
	.zero		1
	.type		_ZN30_INTERNAL_d32925c9_4_k_cu_main6thrust24THRUST_300001_SM_1000_NS12placeholders3_10E,@object
	.size		_ZN30_INTERNAL_d32925c9_4_k_cu_main6thrust24THRUST_300001_SM_1000_NS12placeholders3_10E,(_ZN30_INTERNAL_d32925c9_4_k_cu_main4cuda3std3__419piecewise_constructE - _ZN30_INTERNAL_d32925c9_4_k_cu_main6thrust24THRUST_300001_SM_1000_NS12placeholders3_10E)
_ZN30_INTERNAL_d32925c9_4_k_cu_main6thrust24THRUST_300001_SM_1000_NS12placeholders3_10E:
	.zero		1
	.type		_ZN30_INTERNAL_d32925c9_4_k_cu_main4cuda3std3__419piecewise_constructE,@object
	.size		_ZN30_INTERNAL_d32925c9_4_k_cu_main4cuda3std3__419piecewise_constructE,(_ZN30_INTERNAL_d32925c9_4_k_cu_main4cuda3std6ranges3__45__cpo5cdataE - _ZN30_INTERNAL_d32925c9_4_k_cu_main4cuda3std3__419piecewise_constructE)
_ZN30_INTERNAL_d32925c9_4_k_cu_main4cuda3std3__419piecewise_constructE:
	.zero		1
	.type		_ZN30_INTERNAL_d32925c9_4_k_cu_main4cuda3std6ranges3__45__cpo5cdataE,@object
	.size		_ZN30_INTERNAL_d32925c9_4_k_cu_main4cuda3std6ranges3__45__cpo5cdataE,(_ZN30_INTERNAL_d32925c9_4_k_cu_main6thrust24THRUST_300001_SM_1000_NS12placeholders2_2E - _ZN30_INTERNAL_d32925c9_4_k_cu_main4cuda3std6ranges3__45__cpo5cdataE)
_ZN30_INTERNAL_d32925c9_4_k_cu_main4cuda3std6ranges3__45__cpo5cdataE:
	.zero		1
	.type		_ZN30_INTERNAL_d32925c9_4_k_cu_main6thrust24THRUST_300001_SM_1000_NS12placeholders2_2E,@object
	.size		_ZN30_INTERNAL_d32925c9_4_k_cu_main6thrust24THRUST_300001_SM_1000_NS12placeholders2_2E,(_ZN30_INTERNAL_d32925c9_4_k_cu_main4cuda3std3__45__cpo3endE - _ZN30_INTERNAL_d32925c9_4_k_cu_main6thrust24THRUST_300001_SM_1000_NS12placeholders2_2E)
_ZN30_INTERNAL_d32925c9_4_k_cu_main6thrust24THRUST_300001_SM_1000_NS12placeholders2_2E:
	.zero		1
	.type		_ZN30_INTERNAL_d32925c9_4_k_cu_main4cuda3std3__45__cpo3endE,@object
	.size		_ZN30_INTERNAL_d32925c9_4_k_cu_main4cuda3std3__45__cpo3endE,(_ZN30_INTERNAL_d32925c9_4_k_cu_main4cuda3std6ranges3__45__cpo3endE - _ZN30_INTERNAL_d32925c9_4_k_cu_main4cuda3std3__45__cpo3endE)
_ZN30_INTERNAL_d32925c9_4_k_cu_main4cuda3std3__45__cpo3endE:
	.zero		1
	.type		_ZN30_INTERNAL_d32925c9_4_k_cu_main4cuda3std6ranges3__45__cpo3endE,@object
	.size		_ZN30_INTERNAL_d32925c9_4_k_cu_main4cuda3std6ranges3__45__cpo3endE,(_ZN30_INTERNAL_d32925c9_4_k_cu_main6thrust24THRUST_300001_SM_1000_NS12placeholders2_6E - _ZN30_INTERNAL_d32925c9_4_k_cu_main4cuda3std6ranges3__45__cpo3endE)
_ZN30_INTERNAL_d32925c9_4_k_cu_main4cuda3std6ranges3__45__cpo3endE:
	.zero		1
	.type		_ZN30_INTERNAL_d32925c9_4_k_cu_main6thrust24THRUST_300001_SM_1000_NS12placeholders2_6E,@object
	.size		_ZN30_INTERNAL_d32925c9_4_k_cu_main6thrust24THRUST_300001_SM_1000_NS12placeholders2_6E,(_ZN30_INTERNAL_d32925c9_4_k_cu_main4cuda3std3__45__cpo4rendE - _ZN30_INTERNAL_d32925c9_4_k_cu_main6thrust24THRUST_300001_SM_1000_NS12placeholders2_6E)
_ZN30_INTERNAL_d32925c9_4_k_cu_main6thrust24THRUST_300001_SM_1000_NS12placeholders2_6E:
	.zero		1
	.type		_ZN30_INTERNAL_d32925c9_4_k_cu_main4cuda3std3__45__cpo4rendE,@object
	.size		_ZN30_INTERNAL_d32925c9_4_k_cu_main4cuda3std3__45__cpo4rendE,(_ZN30_INTERNAL_d32925c9_4_k_cu_main4cuda3std6ranges3__45__cpo9iter_swapE - _ZN30_INTERNAL_d32925c9_4_k_cu_main4cuda3std3__45__cpo4rendE)
_ZN30_INTERNAL_d32925c9_4_k_cu_main4cuda3std3__45__cpo4rendE:
	.zero		1
	.type		_ZN30_INTERNAL_d32925c9_4_k_cu_main4cuda3std6ranges3__45__cpo9iter_swapE,@object
	.size		_ZN30_INTERNAL_d32925c9_4_k_cu_main4cuda3std6ranges3__45__cpo9iter_swapE,(_ZN30_INTERNAL_d32925c9_4_k_cu_main4cuda3std3__48unexpectE - _ZN30_INTERNAL_d32925c9_4_k_cu_main4cuda3std6ranges3__45__cpo9iter_swapE)
_ZN30_INTERNAL_d32925c9_4_k_cu_main4cuda3std6ranges3__45__cpo9iter_swapE:
	.zero		1
	.type		_ZN30_INTERNAL_d32925c9_4_k_cu_main4cuda3std3__48unexpectE,@object
	.size		_ZN30_INTERNAL_d32925c9_4_k_cu_main4cuda3std3__48unexpectE,(_ZN30_INTERNAL_d32925c9_4_k_cu_main6thrust24THRUST_300001_SM_1000_NS8cuda_cub3parE - _ZN30_INTERNAL_d32925c9_4_k_cu_main4cuda3std3__48unexpectE)
_ZN30_INTERNAL_d32925c9_4_k_cu_main4cuda3std3__48unexpectE:
	.zero		1
	.type		_ZN30_INTERNAL_d32925c9_4_k_cu_main6thrust24THRUST_300001_SM_1000_NS8cuda_cub3parE,@object
	.size		_ZN30_INTERNAL_d32925c9_4_k_cu_main6thrust24THRUST_300001_SM_1000_NS8cuda_cub3parE,(_ZN30_INTERNAL_d32925c9_4_k_cu_main6thrust24THRUST_300001_SM_1000_NS12placeholders2_4E - _ZN30_INTERNAL_d32925c9_4_k_cu_main6thrust24THRUST_300001_SM_1000_NS8cuda_cub3parE)
_ZN30_INTERNAL_d32925c9_4_k_cu_main6thrust24THRUST_300001_SM_1000_NS8cuda_cub3parE:
	.zero		1
	.type		_ZN30_INTERNAL_d32925c9_4_k_cu_main6thrust24THRUST_300001_SM_1000_NS12placeholders2_4E,@object
	.size		_ZN30_INTERNAL_d32925c9_4_k_cu_main6thrust24THRUST_300001_SM_1000_NS12placeholders2_4E,(_ZN30_INTERNAL_d32925c9_4_k_cu_main4cuda3std3__45__cpo4cendE - _ZN30_INTERNAL_d32925c9_4_k_cu_main6thrust24THRUST_300001_SM_1000_NS12placeholders2_4E)
_ZN30_INTERNAL_d32925c9_4_k_cu_main6thrust24THRUST_300001_SM_1000_NS12placeholders2_4E:
	.zero		1
	.type		_ZN30_INTERNAL_d32925c9_4_k_cu_main4cuda3std3__45__cpo4cendE,@object
	.size		_ZN30_INTERNAL_d32925c9_4_k_cu_main4cuda3std3__45__cpo4cendE,(_ZN30_INTERNAL_d32925c9_4_k_cu_main4cuda3std6ranges3__45__cpo4cendE - _ZN30_INTERNAL_d32925c9_4_k_cu_main4cuda3std3__45__cpo4cendE)
_ZN30_INTERNAL_d32925c9_4_k_cu_main4cuda3std3__45__cpo4cendE:
	.zero		1
	.type		_ZN30_INTERNAL_d32925c9_4_k_cu_main4cuda3std6ranges3__45__cpo4cendE,@object
	.size		_ZN30_INTERNAL_d32925c9_4_k_cu_main4cuda3std6ranges3__45__cpo4cendE,(_ZN30_INTERNAL_d32925c9_4_k_cu_main4cuda3std3__420unreachable_sentinelE - _ZN30_INTERNAL_d32925c9_4_k_cu_main4cuda3std6ranges3__45__cpo4cendE)
_ZN30_INTERNAL_d32925c9_4_k_cu_main4cuda3std6ranges3__45__cpo4cendE:
	.zero		1
	.type		_ZN30_INTERNAL_d32925c9_4_k_cu_main4cuda3std3__420unreachable_sentinelE,@object
	.size		_ZN30_INTERNAL_d32925c9_4_k_cu_main4cuda3std3__420unreachable_sentinelE,(_ZN30_INTERNAL_d32925c9_4_k_cu_main4cuda3std6ranges3__45__cpo5ssizeE - _ZN30_INTERNAL_d32925c9_4_k_cu_main4cuda3std3__420unreachable_sentinelE)
_ZN30_INTERNAL_d32925c9_4_k_cu_main4cuda3std3__420unreachable_sentinelE:
	.zero		1
	.type		_ZN30_INTERNAL_d32925c9_4_k_cu_main4cuda3std6ranges3__45__cpo5ssizeE,@object
	.size		_ZN30_INTERNAL_d32925c9_4_k_cu_main4cuda3std6ranges3__45__cpo5ssizeE,(_ZN30_INTERNAL_d32925c9_4_k_cu_main6thrust24THRUST_300001_SM_1000_NS12placeholders2_8E - _ZN30_INTERNAL_d32925c9_4_k_cu_main4cuda3std6ranges3__45__cpo5ssizeE)
_ZN30_INTERNAL_d32925c9_4_k_cu_main4cuda3std6ranges3__45__cpo5ssizeE:
	.zero		1
	.type		_ZN30_INTERNAL_d32925c9_4_k_cu_main6thrust24THRUST_300001_SM_1000_NS12placeholders2_8E,@object
	.size		_ZN30_INTERNAL_d32925c9_4_k_cu_main6thrust24THRUST_300001_SM_1000_NS12placeholders2_8E,(_ZN30_INTERNAL_d32925c9_4_k_cu_main4cuda3std3__45__cpo5crendE - _ZN30_INTERNAL_d32925c9_4_k_cu_main6thrust24THRUST_300001_SM_1000_NS12placeholders2_8E)
_ZN30_INTERNAL_d32925c9_4_k_cu_main6thrust24THRUST_300001_SM_1000_NS12placeholders2_8E:
	.zero		1
	.type		_ZN30_INTERNAL_d32925c9_4_k_cu_main4cuda3std3__45__cpo5crendE,@object
	.size		_ZN30_INTERNAL_d32925c9_4_k_cu_main4cuda3std3__45__cpo5crendE,(_ZN30_INTERNAL_d32925c9_4_k_cu_main4cuda3std6ranges3__45__cpo4prevE - _ZN30_INTERNAL_d32925c9_4_k_cu_main4cuda3std3__45__cpo5crendE)
_ZN30_INTERNAL_d32925c9_4_k_cu_main4cuda3std3__45__cpo5crendE:
	.zero		1
	.type		_ZN30_INTERNAL_d32925c9_4_k_cu_main4cuda3std6ranges3__45__cpo4prevE,@object
	.size		_ZN30_INTERNAL_d32925c9_4_k_cu_main4cuda3std6ranges3__45__cpo4prevE,(_ZN30_INTERNAL_d32925c9_4_k_cu_main4cuda3std6ranges3__45__cpo9iter_moveE - _ZN30_INTERNAL_d32925c9_4_k_cu_main4cuda3std6ranges3__45__cpo4prevE)
_ZN30_INTERNAL_d32925c9_4_k_cu_main4cuda3std6ranges3__45__cpo4prevE:
	.zero		1
	.type		_ZN30_INTERNAL_d32925c9_4_k_cu_main4cuda3std6ranges3__45__cpo9iter_moveE,@object
	.size		_ZN30_INTERNAL_d32925c9_4_k_cu_main4cuda3std6ranges3__45__cpo9iter_moveE,(_ZN30_INTERNAL_d32925c9_4_k_cu_main6thrust24THRUST_300001_SM_1000_NS6system6detail10sequential3seqE - _ZN30_INTERNAL_d32925c9_4_k_cu_main4cuda3std6ranges3__45__cpo9iter_moveE)
_ZN30_INTERNAL_d32925c9_4_k_cu_main4cuda3std6ranges3__45__cpo9iter_moveE:
	.zero		1
	.type		_ZN30_INTERNAL_d32925c9_4_k_cu_main6thrust24THRUST_300001_SM_1000_NS6system6detail10sequential3seqE,@object
	.size		_ZN30_INTERNAL_d32925c9_4_k_cu_main6thrust24THRUST_300001_SM_1000_NS6system6detail10sequential3seqE,(.L_31 - _ZN30_INTERNAL_d32925c9_4_k_cu_main6thrust24THRUST_300001_SM_1000_NS6system6detail10sequential3seqE)
_ZN30_INTERNAL_d32925c9_4_k_cu_main6thrust24THRUST_300001_SM_1000_NS6system6detail10sequential3seqE:
	.zero		1
.L_31:


//--------------------- .nv.constant0._ZN3cub18CUB_300001_SM_10006detail6select23DeviceSelectSweepKernelINS2_10policy_hubIiiiLb0ELNS0_10SelectImplE0EE10Policy1000EN6thrust24THRUST_300001_SM_1000_NS17counting_iteratorIiNS9_11use_defaultESB_SB_EENS9_6detail15normal_iteratorINS9_10device_ptrIiEEEENSE_INSF_ImEEEEPlNS0_13ScanTileStateIiLb1EEENSD_10functional5actorINSN_9compositeIJNSN_16operator_adaptorIN4cuda3std3__48equal_toIvEEEENSO_INSN_8argumentILj0EEEEENSO_INSN_5valueIiEEEEEEEEENS0_8NullTypeEiNS2_19streaming_context_tIlLb1EEELS5_0EEEvT0_T1_T2_T3_T4_T5_T6_T7_iT8_NS1_7vsmem_tE --------------------------
	.section	.nv.constant0._ZN3cub18CUB_300001_SM_10006detail6select23DeviceSelectSweepKernelINS2_10policy_hubIiiiLb0ELNS0_10SelectImplE0EE10Policy1000EN6thrust24THRUST_300001_SM_1000_NS17counting_iteratorIiNS9_11use_defaultESB_SB_EENS9_6detail15normal_iteratorINS9_10device_ptrIiEEEENSE_INSF_ImEEEEPlNS0_13ScanTileStateIiLb1EEENSD_10functional5actorINSN_9compositeIJNSN_16operator_adaptorIN4cuda3std3__48equal_toIvEEEENSO_INSN_8argumentILj0EEEEENSO_INSN_5valueIiEEEEEEEEENS0_8NullTypeEiNS2_19streaming_context_tIlLb1EEELS5_0EEEvT0_T1_T2_T3_T4_T5_T6_T7_iT8_NS1_7vsmem_tE,"a",@progbits
	.sectionflags	@""
	.align	4
.nv.constant0._ZN3cub18CUB_300001_SM_10006detail6select23DeviceSelectSweepKernelINS2_10policy_hubIiiiLb0ELNS0_10SelectImplE0EE10Policy1000EN6thrust24THRUST_300001_SM_1000_NS17counting_iteratorIiNS9_11use_defaultESB_SB_EENS9_6detail15normal_iteratorINS9_10device_ptrIiEEEENSE_INSF_ImEEEEPlNS0_13ScanTileStateIiLb1EEENSD_10functional5actorINSN_9compositeIJNSN_16operator_adaptorIN4cuda3std3__48equal_toIvEEEENSO_INSN_8argumentILj0EEEEENSO_INSN_5valueIiEEEEEEEEENS0_8NullTypeEiNS2_19streaming_context_tIlLb1EEELS5_0EEEvT0_T1_T2_T3_T4_T5_T6_T7_iT8_NS1_7vsmem_tE:
	.zero		1008


//--------------------- .nv.constant0._ZN3cub18CUB_300001_SM_10006detail4scan23DeviceCompactInitKernelINS0_13ScanTileStateIiLb1EEEPlEEvT_iT0_ --------------------------
	.section	.nv.constant0._ZN3cub18CUB_300001_SM_10006detail4scan23DeviceCompactInitKernelINS0_13ScanTileStateIiLb1EEEPlEEvT_iT0_,"a",@progbits
	.sectionflags	@""
	.align	4
.nv.constant0._ZN3cub18CUB_300001_SM_10006detail4scan23DeviceCompactInitKernelINS0_13ScanTileStateIiLb1EEEPlEEvT_iT0_:
	.zero		920


//--------------------- .nv.constant0._ZN3cub18CUB_300001_SM_10006detail8for_each13static_kernelINS2_12policy_hub_t12policy_500_tElNS2_12op_wrapper_tIl12check_streamN6thrust24THRUST_300001_SM_1000_NS17counting_iteratorIiNS9_11use_defaultESB_SB_EEEEEEvT0_T1_ --------------------------
	.section	.nv.constant0._ZN3cub18CUB_300001_SM_10006detail8for_each13static_kernelINS2_12policy_hub_t12policy_500_tElNS2_12op_wrapper_tIl12check_streamN6thrust24THRUST_300001_SM_1000_NS17counting_iteratorIiNS9_11use_defaultESB_SB_EEEEEEvT0_T1_,"a",@progbits
	.sectionflags	@""
	.align	4
.nv.constant0._ZN3cub18CUB_300001_SM_10006detail8for_each13static_kernelINS2_12policy_hub_t12policy_500_tElNS2_12op_wrapper_tIl12check_streamN6thrust24THRUST_300001_SM_1000_NS17counting_iteratorIiNS9_11use_defaultESB_SB_EEEEEEvT0_T1_:
	.zero		960


//--------------------- .nv.constant0._ZN3cub18CUB_300001_SM_10006detail8for_each13static_kernelINS2_12policy_hub_t12policy_500_tElN6thrust24THRUST_300001_SM_1000_NS8cuda_cub20__uninitialized_copy7functorINS7_6detail15normal_iteratorINS7_10device_ptrImEEEENS7_7pointerImNS8_3tagENS7_11use_defaultESI_EEEEEEvT0_T1_ --------------------------
	.section	.nv.constant0._ZN3cub18CUB_300001_SM_10006detail8for_each13static_kernelINS2_12policy_hub_t12policy_500_tElN6thrust24THRUST_300001_SM_1000_NS8cuda_cub20__uninitialized_copy7functorINS7_6detail15normal_iteratorINS7_10device_ptrImEEEENS7_7pointerImNS8_3tagENS7_11use_defaultESI_EEEEEEvT0_T1_,"a",@progbits
	.sectionflags	@""
	.align	4
.nv.constant0._ZN3cub18CUB_300001_SM_10006detail8for_each13static_kernelINS2_12policy_hub_t12policy_500_tElN6thrust24THRUST_300001_SM_1000_NS8cuda_cub20__uninitialized_copy7functorINS7_6detail15normal_iteratorINS7_10device_ptrImEEEENS7_7pointerImNS8_3tagENS7_11use_defaultESI_EEEEEEvT0_T1_:
	.zero		920


//--------------------- .nv.constant0._ZN3cub18CUB_300001_SM_10006detail8for_each13static_kernelINS2_12policy_hub_t12policy_500_tElNS2_12op_wrapper_tIl14is_equal_countN6thrust24THRUST_300001_SM_1000_NS17counting_iteratorIiNS9_11use_defaultESB_SB_EEEEEEvT0_T1_ --------------------------
	.section	.nv.constant0._ZN3cub18CUB_300001_SM_10006detail8for_each13static_kernelINS2_12policy_hub_t12policy_500_tElNS2_12op_wrapper_tIl14is_equal_countN6thrust24THRUST_300001_SM_1000_NS17counting_iteratorIiNS9_11use_defaultESB_SB_EEEEEEvT0_T1_,"a",@progbits
	.sectionflags	@""
	.align	4
.nv.constant0._ZN3cub18CUB_300001_SM_10006detail8for_each13static_kernelINS2_12policy_hub_t12policy_500_tElNS2_12op_wrapper_tIl14is_equal_countN6thrust24THRUST_300001_SM_1000_NS17counting_iteratorIiNS9_11use_defaultESB_SB_EEEEEEvT0_T1_:
	.zero		928


//--------------------- .nv.constant0._ZN3cub18CUB_300001_SM_10006detail8for_each13static_kernelINS2_12policy_hub_t12policy_500_tEmN6thrust24THRUST_300001_SM_1000_NS8cuda_cub20__uninitialized_fill7functorINS7_10device_ptrImEEmEEEEvT0_T1_ --------------------------
	.section	.nv.constant0._ZN3cub18CUB_300001_SM_10006detail8for_each13static_kernelINS2_12policy_hub_t12policy_500_tEmN6thrust24THRUST_300001_SM_1000_NS8cuda_cub20__uninitialized_fill7functorINS7_10device_ptrImEEmEEEEvT0_T1_,"a",@progbits
	.sectionflags	@""
	.align	4
.nv.constant0._ZN3cub18CUB_300001_SM_10006detail8for_each13static_kernelINS2_12policy_hub_t12policy_500_tEmN6thrust24THRUST_300001_SM_1000_NS8cuda_cub20__uninitialized_fill7functorINS7_10device_ptrImEEmEEEEvT0_T1_:
	.zero		920


//--------------------- .nv.constant0._ZN3cub18CUB_300001_SM_10006detail8for_each13static_kernelINS2_12policy_hub_t12policy_500_tEmN6thrust24THRUST_300001_SM_1000_NS8cuda_cub20__uninitialized_fill7functorINS7_10device_ptrIiEEiEEEEvT0_T1_ --------------------------
	.section	.nv.constant0._ZN3cub18CUB_300001_SM_10006detail8for_each13static_kernelINS2_12policy_hub_t12policy_500_tEmN6thrust24THRUST_300001_SM_1000_NS8cuda_cub20__uninitialized_fill7functorINS7_10device_ptrIiEEiEEEEvT0_T1_,"a",@progbits
	.sectionflags	@""
	.align	4
.nv.constant0._ZN3cub18CUB_300001_SM_10006detail8for_each13static_kernelINS2_12policy_hub_t12policy_500_tEmN6thrust24THRUST_300001_SM_1000_NS8cuda_cub20__uninitialized_fill7functorINS7_10device_ptrIiEEiEEEEvT0_T1_:
	.zero		920


//--------------------- .nv.constant0._ZN3cub18CUB_300001_SM_10006detail8for_each13static_kernelINS2_12policy_hub_t12policy_500_tEmN6thrust24THRUST_300001_SM_1000_NS8cuda_cub20__uninitialized_fill7functorINS7_10device_ptrIPcEESC_EEEEvT0_T1_ --------------------------
	.section	.nv.constant0._ZN3cub18CUB_300001_SM_10006detail8for_each13static_kernelINS2_12policy_hub_t12policy_500_tEmN6thrust24THRUST_300001_SM_1000_NS8cuda_cub20__uninitialized_fill7functorINS7_10device_ptrIPcEESC_EEEEvT0_T1_,"a",@progbits
	.sectionflags	@""
	.align	4
.nv.constant0._ZN3cub18CUB_300001_SM_10006detail8for_each13static_kernelINS2_12policy_hub_t12policy_500_tEmN6thrust24THRUST_300001_SM_1000_NS8cuda_cub20__uninitialized_fill7functorINS7_10device_ptrIPcEESC_EEEEvT0_T1_:
	.zero		920


//--------------------- .nv.constant0._ZN3cub18CUB_300001_SM_10006detail11EmptyKernelIvEEvv --------------------------
	.section	.nv.constant0._ZN3cub18CUB_300001_SM_10006detail11EmptyKernelIvEEvv,"a",@progbits
	.sectionflags	@""
	.align	4
.nv.constant0._ZN3cub18CUB_300001_SM_10006detail11EmptyKernelIvEEvv:
	.zero		896


//--------------------- SYMBOLS --------------------------

	.type		.nv.reservedSmem.offset0,@object
	.size		.nv.reservedSmem.offset0,0x4
	.type		.nv.reservedSmem.cap,@object
	.size		.nv.reservedSmem.cap,0x4
	.type		vprintf,@function
